//
// Generated by NVIDIA NVVM Compiler
//
// Compiler Build ID: CL-36424714
// Cuda compilation tools, release 13.0, V13.0.88
// Based on NVVM 20.0.0
//

.version 9.0
.target sm_100
.address_size 64

	// .globl	_Z21test_double_type_castd
.extern .func  (.param .b32 func_retval0) vprintf
(
	.param .b64 vprintf_param_0,
	.param .b64 vprintf_param_1
)
;
.global .align 1 .b8 $str[8] = {72, 101, 120, 58, 32, 48, 120};
.global .align 1 .b8 $str$1[6] = {37, 46, 50, 120, 32};
.global .align 1 .b8 $str$2[2] = {10};
.global .align 1 .b8 $str$3[39] = {116, 104, 101, 32, 110, 117, 109, 98, 101, 114, 39, 115, 32, 111, 114, 105, 103, 105, 110, 97, 108, 32, 118, 97, 108, 117, 101, 32, 105, 115, 58, 32, 37, 46, 49, 56, 102, 10};
.global .align 1 .b8 $str$4[32] = {116, 104, 101, 32, 110, 117, 109, 98, 101, 114, 39, 115, 32, 111, 114, 105, 103, 105, 110, 97, 108, 32, 98, 105, 116, 115, 32, 105, 115, 58, 32};
.global .align 1 .b8 $str$5[30] = {99, 117, 100, 97, 32, 95, 95, 100, 111, 117, 98, 108, 101, 50, 102, 108, 111, 97, 116, 95, 114, 100, 40, 41, 32, 105, 115, 58, 32};
.global .align 1 .b8 $str$6[30] = {99, 117, 100, 97, 32, 95, 95, 100, 111, 117, 98, 108, 101, 50, 102, 108, 111, 97, 116, 95, 114, 110, 40, 41, 32, 105, 115, 58, 32};
.global .align 1 .b8 $str$7[30] = {99, 117, 100, 97, 32, 95, 95, 100, 111, 117, 98, 108, 101, 50, 102, 108, 111, 97, 116, 95, 114, 117, 40, 41, 32, 105, 115, 58, 32};
.global .align 1 .b8 $str$8[30] = {99, 117, 100, 97, 32, 95, 95, 100, 111, 117, 98, 108, 101, 50, 102, 108, 111, 97, 116, 95, 114, 122, 40, 41, 32, 105, 115, 58, 32};
.global .align 1 .b8 $str$9[27] = {99, 117, 100, 97, 32, 95, 95, 100, 111, 117, 98, 108, 101, 50, 104, 105, 105, 110, 116, 40, 41, 32, 105, 115, 58, 32};
.global .align 1 .b8 $str$10[28] = {99, 117, 100, 97, 32, 95, 95, 100, 111, 117, 98, 108, 101, 50, 105, 110, 116, 95, 114, 100, 40, 41, 32, 105, 115, 58, 32};
.global .align 1 .b8 $str$11[28] = {99, 117, 100, 97, 32, 95, 95, 100, 111, 117, 98, 108, 101, 50, 105, 110, 116, 95, 114, 110, 40, 41, 32, 105, 115, 58, 32};
.global .align 1 .b8 $str$12[28] = {99, 117, 100, 97, 32, 95, 95, 100, 111, 117, 98, 108, 101, 50, 105, 110, 116, 95, 114, 117, 40, 41, 32, 105, 115, 58, 32};
.global .align 1 .b8 $str$13[28] = {99, 117, 100, 97, 32, 95, 95, 100, 111, 117, 98, 108, 101, 50, 105, 110, 116, 95, 114, 122, 40, 41, 32, 105, 115, 58, 32};
.global .align 1 .b8 $str$14[27] = {99, 117, 100, 97, 32, 95, 95, 100, 111, 117, 98, 108, 101, 50, 108, 108, 95, 114, 100, 40, 41, 32, 105, 115, 58, 32};
.global .align 1 .b8 $str$15[27] = {99, 117, 100, 97, 32, 95, 95, 100, 111, 117, 98, 108, 101, 50, 108, 108, 95, 114, 110, 40, 41, 32, 105, 115, 58, 32};
.global .align 1 .b8 $str$16[27] = {99, 117, 100, 97, 32, 95, 95, 100, 111, 117, 98, 108, 101, 50, 108, 108, 95, 114, 117, 40, 41, 32, 105, 115, 58, 32};
.global .align 1 .b8 $str$17[27] = {99, 117, 100, 97, 32, 95, 95, 100, 111, 117, 98, 108, 101, 50, 108, 108, 95, 114, 122, 40, 41, 32, 105, 115, 58, 32};
.global .align 1 .b8 $str$18[27] = {99, 117, 100, 97, 32, 95, 95, 100, 111, 117, 98, 108, 101, 50, 108, 111, 105, 110, 116, 40, 41, 32, 105, 115, 58, 32};
.global .align 1 .b8 $str$19[29] = {99, 117, 100, 97, 32, 95, 95, 100, 111, 117, 98, 108, 101, 50, 117, 105, 110, 116, 95, 114, 100, 40, 41, 32, 105, 115, 58, 32};
.global .align 1 .b8 $str$20[29] = {99, 117, 100, 97, 32, 95, 95, 100, 111, 117, 98, 108, 101, 50, 117, 105, 110, 116, 95, 114, 110, 40, 41, 32, 105, 115, 58, 32};
.global .align 1 .b8 $str$21[29] = {99, 117, 100, 97, 32, 95, 95, 100, 111, 117, 98, 108, 101, 50, 117, 105, 110, 116, 95, 114, 117, 40, 41, 32, 105, 115, 58, 32};
.global .align 1 .b8 $str$22[29] = {99, 117, 100, 97, 32, 95, 95, 100, 111, 117, 98, 108, 101, 50, 117, 105, 110, 116, 95, 114, 122, 40, 41, 32, 105, 115, 58, 32};
.global .align 1 .b8 $str$23[28] = {99, 117, 100, 97, 32, 95, 95, 100, 111, 117, 98, 108, 101, 50, 117, 108, 108, 95, 114, 100, 40, 41, 32, 105, 115, 58, 32};
.global .align 1 .b8 $str$24[28] = {99, 117, 100, 97, 32, 95, 95, 100, 111, 117, 98, 108, 101, 50, 117, 108, 108, 95, 114, 110, 40, 41, 32, 105, 115, 58, 32};
.global .align 1 .b8 $str$25[28] = {99, 117, 100, 97, 32, 95, 95, 100, 111, 117, 98, 108, 101, 50, 117, 108, 108, 95, 114, 117, 40, 41, 32, 105, 115, 58, 32};
.global .align 1 .b8 $str$26[28] = {99, 117, 100, 97, 32, 95, 95, 100, 111, 117, 98, 108, 101, 50, 117, 108, 108, 95, 114, 122, 40, 41, 32, 105, 115, 58, 32};
.global .align 1 .b8 $str$27[69] = {61, 61, 61, 61, 61, 61, 61, 61, 61, 61, 61, 61, 61, 61, 61, 61, 61, 61, 61, 61, 61, 61, 61, 61, 61, 61, 61, 61, 61, 61, 61, 61, 61, 61, 61, 61, 61, 61, 61, 61, 61, 61, 61, 61, 61, 61, 61, 61, 61, 61, 61, 61, 61, 61, 61, 61, 61, 61, 61, 61, 61, 61, 61, 61, 61, 61, 61, 10};
.global .align 1 .b8 $str$28[27] = {99, 117, 100, 97, 32, 95, 95, 102, 108, 111, 97, 116, 50, 105, 110, 116, 95, 114, 100, 40, 41, 32, 105, 115, 58, 32};
.global .align 1 .b8 $str$29[27] = {99, 117, 100, 97, 32, 95, 95, 102, 108, 111, 97, 116, 50, 105, 110, 116, 95, 114, 110, 40, 41, 32, 105, 115, 58, 32};
.global .align 1 .b8 $str$30[27] = {99, 117, 100, 97, 32, 95, 95, 102, 108, 111, 97, 116, 50, 105, 110, 116, 95, 114, 117, 40, 41, 32, 105, 115, 58, 32};
.global .align 1 .b8 $str$31[27] = {99, 117, 100, 97, 32, 95, 95, 102, 108, 111, 97, 116, 50, 105, 110, 116, 95, 114, 122, 40, 41, 32, 105, 115, 58, 32};
.global .align 1 .b8 $str$32[28] = {99, 117, 100, 97, 32, 95, 95, 102, 108, 111, 97, 116, 50, 117, 105, 110, 116, 95, 114, 100, 40, 41, 32, 105, 115, 58, 32};
.global .align 1 .b8 $str$33[28] = {99, 117, 100, 97, 32, 95, 95, 102, 108, 111, 97, 116, 50, 117, 105, 110, 116, 95, 114, 110, 40, 41, 32, 105, 115, 58, 32};
.global .align 1 .b8 $str$34[28] = {99, 117, 100, 97, 32, 95, 95, 102, 108, 111, 97, 116, 50, 117, 105, 110, 116, 95, 114, 117, 40, 41, 32, 105, 115, 58, 32};
.global .align 1 .b8 $str$35[28] = {99, 117, 100, 97, 32, 95, 95, 102, 108, 111, 97, 116, 50, 117, 105, 110, 116, 95, 114, 122, 40, 41, 32, 105, 115, 58, 32};
.global .align 1 .b8 $str$36[26] = {99, 117, 100, 97, 32, 95, 95, 102, 108, 111, 97, 116, 50, 108, 108, 95, 114, 100, 40, 41, 32, 105, 115, 58, 32};
.global .align 1 .b8 $str$37[26] = {99, 117, 100, 97, 32, 95, 95, 102, 108, 111, 97, 116, 50, 108, 108, 95, 114, 110, 40, 41, 32, 105, 115, 58, 32};
.global .align 1 .b8 $str$38[26] = {99, 117, 100, 97, 32, 95, 95, 102, 108, 111, 97, 116, 50, 108, 108, 95, 114, 117, 40, 41, 32, 105, 115, 58, 32};
.global .align 1 .b8 $str$39[26] = {99, 117, 100, 97, 32, 95, 95, 102, 108, 111, 97, 116, 50, 108, 108, 95, 114, 122, 40, 41, 32, 105, 115, 58, 32};
.global .align 1 .b8 $str$40[27] = {99, 117, 100, 97, 32, 95, 95, 102, 108, 111, 97, 116, 50, 117, 108, 108, 95, 114, 100, 40, 41, 32, 105, 115, 58, 32};
.global .align 1 .b8 $str$41[27] = {99, 117, 100, 97, 32, 95, 95, 102, 108, 111, 97, 116, 50, 117, 108, 108, 95, 114, 110, 40, 41, 32, 105, 115, 58, 32};
.global .align 1 .b8 $str$42[27] = {99, 117, 100, 97, 32, 95, 95, 102, 108, 111, 97, 116, 50, 117, 108, 108, 95, 114, 117, 40, 41, 32, 105, 115, 58, 32};
.global .align 1 .b8 $str$43[27] = {99, 117, 100, 97, 32, 95, 95, 102, 108, 111, 97, 116, 50, 117, 108, 108, 95, 114, 122, 40, 41, 32, 105, 115, 58, 32};
.global .align 1 .b8 $str$44[36] = {116, 104, 101, 32, 110, 117, 109, 98, 101, 114, 39, 115, 32, 111, 114, 105, 103, 105, 110, 97, 108, 32, 118, 97, 108, 117, 101, 32, 105, 115, 58, 32, 37, 100, 10};
.global .align 1 .b8 $str$45[27] = {99, 117, 100, 97, 32, 95, 95, 105, 110, 116, 50, 102, 108, 111, 97, 116, 95, 114, 110, 40, 41, 32, 105, 115, 58, 32};
.global .align 1 .b8 $str$46[27] = {99, 117, 100, 97, 32, 95, 95, 105, 110, 116, 50, 102, 108, 111, 97, 116, 95, 114, 100, 40, 41, 32, 105, 115, 58, 32};
.global .align 1 .b8 $str$47[27] = {99, 117, 100, 97, 32, 95, 95, 105, 110, 116, 50, 102, 108, 111, 97, 116, 95, 114, 117, 40, 41, 32, 105, 115, 58, 32};
.global .align 1 .b8 $str$48[27] = {99, 117, 100, 97, 32, 95, 95, 105, 110, 116, 50, 102, 108, 111, 97, 116, 95, 114, 122, 40, 41, 32, 105, 115, 58, 32};
.global .align 1 .b8 $str$49[28] = {99, 117, 100, 97, 32, 95, 95, 105, 110, 116, 50, 100, 111, 117, 98, 108, 101, 95, 114, 110, 40, 41, 32, 105, 115, 58, 32};
.global .align 1 .b8 $str$50[27] = {99, 117, 100, 97, 32, 95, 95, 105, 110, 116, 95, 97, 115, 95, 102, 108, 111, 97, 116, 40, 41, 32, 105, 115, 58, 32};
.global .align 1 .b8 $str$51[59] = {61, 61, 61, 61, 61, 61, 61, 61, 61, 61, 61, 61, 61, 61, 61, 61, 61, 61, 61, 61, 61, 61, 61, 61, 61, 61, 61, 61, 61, 61, 61, 61, 61, 61, 61, 61, 61, 61, 61, 61, 61, 61, 61, 61, 61, 61, 61, 61, 61, 61, 61, 61, 61, 61, 61, 61, 61, 10};

.visible .entry _Z21test_double_type_castd(
	.param .f64 _Z21test_double_type_castd_param_0
)
{
	.local .align 8 .b8 	__local_depot0[24];
	.reg .b64 	%SP;
	.reg .b64 	%SPL;
	.reg .b32 	%r<714>;
	.reg .b32 	%f<5>;
	.reg .b64 	%rd<149>;
	.reg .b64 	%fd<2>;

	mov.u64 	%SPL, __local_depot0;
	cvta.local.u64 	%SP, %SPL;
	ld.param.f64 	%fd1, [_Z21test_double_type_castd_param_0];
	add.u64 	%rd1, %SP, 8;
	add.u64 	%rd2, %SPL, 8;
	add.u64 	%rd4, %SPL, 8;
	add.u64 	%rd6, %SPL, 8;
	add.u64 	%rd8, %SPL, 8;
	add.u64 	%rd10, %SPL, 8;
	add.u64 	%rd12, %SPL, 8;
	add.u64 	%rd14, %SPL, 8;
	add.u64 	%rd16, %SPL, 8;
	add.u64 	%rd18, %SPL, 8;
	add.u64 	%rd20, %SPL, 8;
	add.u64 	%rd22, %SPL, 8;
	add.u64 	%rd24, %SPL, 8;
	add.u64 	%rd26, %SPL, 8;
	add.u64 	%rd28, %SPL, 8;
	add.u64 	%rd30, %SPL, 8;
	add.u64 	%rd32, %SPL, 8;
	add.u64 	%rd34, %SPL, 8;
	add.u64 	%rd36, %SPL, 8;
	add.u64 	%rd38, %SPL, 8;
	add.u64 	%rd40, %SPL, 8;
	add.u64 	%rd42, %SPL, 8;
	add.u64 	%rd44, %SPL, 8;
	add.u64 	%rd46, %SPL, 8;
	add.u64 	%rd48, %SPL, 8;
	add.u64 	%rd50, %SPL, 8;
	add.u64 	%rd51, %SP, 16;
	add.u64 	%rd52, %SPL, 16;
	st.local.f64 	[%rd52], %fd1;
	mov.u64 	%rd53, $str$3;
	cvta.global.u64 	%rd54, %rd53;
	{ // callseq 0, 0
	.param .b64 param0;
	st.param.b64 	[param0], %rd54;
	.param .b64 param1;
	st.param.b64 	[param1], %rd51;
	.param .b32 retval0;
	call.uni (retval0), 
	vprintf, 
	(
	param0, 
	param1
	);
	ld.param.b32 	%r1, [retval0];
	} // callseq 0
	mov.u64 	%rd55, $str$4;
	cvta.global.u64 	%rd56, %rd55;
	{ // callseq 1, 0
	.param .b64 param0;
	st.param.b64 	[param0], %rd56;
	.param .b64 param1;
	st.param.b64 	[param1], 0;
	.param .b32 retval0;
	call.uni (retval0), 
	vprintf, 
	(
	param0, 
	param1
	);
	ld.param.b32 	%r3, [retval0];
	} // callseq 1
	mov.u64 	%rd57, $str;
	cvta.global.u64 	%rd58, %rd57;
	{ // callseq 2, 0
	.param .b64 param0;
	st.param.b64 	[param0], %rd58;
	.param .b64 param1;
	st.param.b64 	[param1], 0;
	.param .b32 retval0;
	call.uni (retval0), 
	vprintf, 
	(
	param0, 
	param1
	);
	ld.param.b32 	%r5, [retval0];
	} // callseq 2
	add.u64 	%rd59, %SP, 0;
	add.u64 	%rd60, %SPL, 0;
	mov.b64 	%rd61, %fd1;
	shr.u64 	%rd62, %rd61, 56;
	st.local.u32 	[%rd60], %rd62;
	mov.u64 	%rd63, $str$1;
	cvta.global.u64 	%rd64, %rd63;
	{ // callseq 3, 0
	.param .b64 param0;
	st.param.b64 	[param0], %rd64;
	.param .b64 param1;
	st.param.b64 	[param1], %rd59;
	.param .b32 retval0;
	call.uni (retval0), 
	vprintf, 
	(
	param0, 
	param1
	);
	ld.param.b32 	%r7, [retval0];
	} // callseq 3
	shr.u64 	%rd65, %rd61, 48;
	cvt.u32.u64 	%r9, %rd65;
	and.b32  	%r10, %r9, 255;
	st.local.u32 	[%rd60], %r10;
	{ // callseq 4, 0
	.param .b64 param0;
	st.param.b64 	[param0], %rd64;
	.param .b64 param1;
	st.param.b64 	[param1], %rd59;
	.param .b32 retval0;
	call.uni (retval0), 
	vprintf, 
	(
	param0, 
	param1
	);
	ld.param.b32 	%r11, [retval0];
	} // callseq 4
	shr.u64 	%rd66, %rd61, 40;
	cvt.u32.u64 	%r13, %rd66;
	and.b32  	%r14, %r13, 255;
	st.local.u32 	[%rd60], %r14;
	{ // callseq 5, 0
	.param .b64 param0;
	st.param.b64 	[param0], %rd64;
	.param .b64 param1;
	st.param.b64 	[param1], %rd59;
	.param .b32 retval0;
	call.uni (retval0), 
	vprintf, 
	(
	param0, 
	param1
	);
	ld.param.b32 	%r15, [retval0];
	} // callseq 5
	{ .reg .b32 tmp; mov.b64 {tmp, %r17}, %rd61; }
	and.b32  	%r18, %r17, 255;
	st.local.u32 	[%rd60], %r18;
	{ // callseq 6, 0
	.param .b64 param0;
	st.param.b64 	[param0], %rd64;
	.param .b64 param1;
	st.param.b64 	[param1], %rd59;
	.param .b32 retval0;
	call.uni (retval0), 
	vprintf, 
	(
	param0, 
	param1
	);
	ld.param.b32 	%r19, [retval0];
	} // callseq 6
	cvt.u32.u64 	%r21, %rd61;
	shr.u32 	%r22, %r21, 24;
	st.local.u32 	[%rd60], %r22;
	{ // callseq 7, 0
	.param .b64 param0;
	st.param.b64 	[param0], %rd64;
	.param .b64 param1;
	st.param.b64 	[param1], %rd59;
	.param .b32 retval0;
	call.uni (retval0), 
	vprintf, 
	(
	param0, 
	param1
	);
	ld.param.b32 	%r23, [retval0];
	} // callseq 7
	shr.u32 	%r25, %r21, 16;
	and.b32  	%r26, %r25, 255;
	st.local.u32 	[%rd60], %r26;
	{ // callseq 8, 0
	.param .b64 param0;
	st.param.b64 	[param0], %rd64;
	.param .b64 param1;
	st.param.b64 	[param1], %rd59;
	.param .b32 retval0;
	call.uni (retval0), 
	vprintf, 
	(
	param0, 
	param1
	);
	ld.param.b32 	%r27, [retval0];
	} // callseq 8
	shr.u32 	%r29, %r21, 8;
	and.b32  	%r30, %r29, 255;
	st.local.u32 	[%rd60], %r30;
	{ // callseq 9, 0
	.param .b64 param0;
	st.param.b64 	[param0], %rd64;
	.param .b64 param1;
	st.param.b64 	[param1], %rd59;
	.param .b32 retval0;
	call.uni (retval0), 
	vprintf, 
	(
	param0, 
	param1
	);
	ld.param.b32 	%r31, [retval0];
	} // callseq 9
	and.b32  	%r33, %r21, 255;
	st.local.u32 	[%rd60], %r33;
	{ // callseq 10, 0
	.param .b64 param0;
	st.param.b64 	[param0], %rd64;
	.param .b64 param1;
	st.param.b64 	[param1], %rd59;
	.param .b32 retval0;
	call.uni (retval0), 
	vprintf, 
	(
	param0, 
	param1
	);
	ld.param.b32 	%r34, [retval0];
	} // callseq 10
	mov.u64 	%rd67, $str$2;
	cvta.global.u64 	%rd68, %rd67;
	{ // callseq 11, 0
	.param .b64 param0;
	st.param.b64 	[param0], %rd68;
	.param .b64 param1;
	st.param.b64 	[param1], 0;
	.param .b32 retval0;
	call.uni (retval0), 
	vprintf, 
	(
	param0, 
	param1
	);
	ld.param.b32 	%r36, [retval0];
	} // callseq 11
	mov.u64 	%rd69, $str$5;
	cvta.global.u64 	%rd70, %rd69;
	{ // callseq 12, 0
	.param .b64 param0;
	st.param.b64 	[param0], %rd70;
	.param .b64 param1;
	st.param.b64 	[param1], 0;
	.param .b32 retval0;
	call.uni (retval0), 
	vprintf, 
	(
	param0, 
	param1
	);
	ld.param.b32 	%r38, [retval0];
	} // callseq 12
	cvt.rm.f32.f64 	%f1, %fd1;
	{ // callseq 13, 0
	.param .b64 param0;
	st.param.b64 	[param0], %rd58;
	.param .b64 param1;
	st.param.b64 	[param1], 0;
	.param .b32 retval0;
	call.uni (retval0), 
	vprintf, 
	(
	param0, 
	param1
	);
	ld.param.b32 	%r40, [retval0];
	} // callseq 13
	mov.b32 	%r42, %f1;
	shr.u32 	%r43, %r42, 24;
	st.local.u32 	[%rd50], %r43;
	{ // callseq 14, 0
	.param .b64 param0;
	st.param.b64 	[param0], %rd64;
	.param .b64 param1;
	st.param.b64 	[param1], %rd1;
	.param .b32 retval0;
	call.uni (retval0), 
	vprintf, 
	(
	param0, 
	param1
	);
	ld.param.b32 	%r44, [retval0];
	} // callseq 14
	shr.u32 	%r46, %r42, 16;
	and.b32  	%r47, %r46, 255;
	st.local.u32 	[%rd50], %r47;
	{ // callseq 15, 0
	.param .b64 param0;
	st.param.b64 	[param0], %rd64;
	.param .b64 param1;
	st.param.b64 	[param1], %rd1;
	.param .b32 retval0;
	call.uni (retval0), 
	vprintf, 
	(
	param0, 
	param1
	);
	ld.param.b32 	%r48, [retval0];
	} // callseq 15
	shr.u32 	%r50, %r42, 8;
	and.b32  	%r51, %r50, 255;
	st.local.u32 	[%rd50], %r51;
	{ // callseq 16, 0
	.param .b64 param0;
	st.param.b64 	[param0], %rd64;
	.param .b64 param1;
	st.param.b64 	[param1], %rd1;
	.param .b32 retval0;
	call.uni (retval0), 
	vprintf, 
	(
	param0, 
	param1
	);
	ld.param.b32 	%r52, [retval0];
	} // callseq 16
	and.b32  	%r54, %r42, 255;
	st.local.u32 	[%rd50], %r54;
	{ // callseq 17, 0
	.param .b64 param0;
	st.param.b64 	[param0], %rd64;
	.param .b64 param1;
	st.param.b64 	[param1], %rd1;
	.param .b32 retval0;
	call.uni (retval0), 
	vprintf, 
	(
	param0, 
	param1
	);
	ld.param.b32 	%r55, [retval0];
	} // callseq 17
	{ // callseq 18, 0
	.param .b64 param0;
	st.param.b64 	[param0], %rd68;
	.param .b64 param1;
	st.param.b64 	[param1], 0;
	.param .b32 retval0;
	call.uni (retval0), 
	vprintf, 
	(
	param0, 
	param1
	);
	ld.param.b32 	%r57, [retval0];
	} // callseq 18
	cvt.rn.f32.f64 	%f2, %fd1;
	mov.u64 	%rd71, $str$6;
	cvta.global.u64 	%rd72, %rd71;
	{ // callseq 19, 0
	.param .b64 param0;
	st.param.b64 	[param0], %rd72;
	.param .b64 param1;
	st.param.b64 	[param1], 0;
	.param .b32 retval0;
	call.uni (retval0), 
	vprintf, 
	(
	param0, 
	param1
	);
	ld.param.b32 	%r59, [retval0];
	} // callseq 19
	{ // callseq 20, 0
	.param .b64 param0;
	st.param.b64 	[param0], %rd58;
	.param .b64 param1;
	st.param.b64 	[param1], 0;
	.param .b32 retval0;
	call.uni (retval0), 
	vprintf, 
	(
	param0, 
	param1
	);
	ld.param.b32 	%r61, [retval0];
	} // callseq 20
	mov.b32 	%r63, %f2;
	shr.u32 	%r64, %r63, 24;
	st.local.u32 	[%rd48], %r64;
	{ // callseq 21, 0
	.param .b64 param0;
	st.param.b64 	[param0], %rd64;
	.param .b64 param1;
	st.param.b64 	[param1], %rd1;
	.param .b32 retval0;
	call.uni (retval0), 
	vprintf, 
	(
	param0, 
	param1
	);
	ld.param.b32 	%r65, [retval0];
	} // callseq 21
	shr.u32 	%r67, %r63, 16;
	and.b32  	%r68, %r67, 255;
	st.local.u32 	[%rd48], %r68;
	{ // callseq 22, 0
	.param .b64 param0;
	st.param.b64 	[param0], %rd64;
	.param .b64 param1;
	st.param.b64 	[param1], %rd1;
	.param .b32 retval0;
	call.uni (retval0), 
	vprintf, 
	(
	param0, 
	param1
	);
	ld.param.b32 	%r69, [retval0];
	} // callseq 22
	shr.u32 	%r71, %r63, 8;
	and.b32  	%r72, %r71, 255;
	st.local.u32 	[%rd48], %r72;
	{ // callseq 23, 0
	.param .b64 param0;
	st.param.b64 	[param0], %rd64;
	.param .b64 param1;
	st.param.b64 	[param1], %rd1;
	.param .b32 retval0;
	call.uni (retval0), 
	vprintf, 
	(
	param0, 
	param1
	);
	ld.param.b32 	%r73, [retval0];
	} // callseq 23
	and.b32  	%r75, %r63, 255;
	st.local.u32 	[%rd48], %r75;
	{ // callseq 24, 0
	.param .b64 param0;
	st.param.b64 	[param0], %rd64;
	.param .b64 param1;
	st.param.b64 	[param1], %rd1;
	.param .b32 retval0;
	call.uni (retval0), 
	vprintf, 
	(
	param0, 
	param1
	);
	ld.param.b32 	%r76, [retval0];
	} // callseq 24
	{ // callseq 25, 0
	.param .b64 param0;
	st.param.b64 	[param0], %rd68;
	.param .b64 param1;
	st.param.b64 	[param1], 0;
	.param .b32 retval0;
	call.uni (retval0), 
	vprintf, 
	(
	param0, 
	param1
	);
	ld.param.b32 	%r78, [retval0];
	} // callseq 25
	mov.u64 	%rd73, $str$7;
	cvta.global.u64 	%rd74, %rd73;
	{ // callseq 26, 0
	.param .b64 param0;
	st.param.b64 	[param0], %rd74;
	.param .b64 param1;
	st.param.b64 	[param1], 0;
	.param .b32 retval0;
	call.uni (retval0), 
	vprintf, 
	(
	param0, 
	param1
	);
	ld.param.b32 	%r80, [retval0];
	} // callseq 26
	cvt.rp.f32.f64 	%f3, %fd1;
	{ // callseq 27, 0
	.param .b64 param0;
	st.param.b64 	[param0], %rd58;
	.param .b64 param1;
	st.param.b64 	[param1], 0;
	.param .b32 retval0;
	call.uni (retval0), 
	vprintf, 
	(
	param0, 
	param1
	);
	ld.param.b32 	%r82, [retval0];
	} // callseq 27
	mov.b32 	%r84, %f3;
	shr.u32 	%r85, %r84, 24;
	st.local.u32 	[%rd46], %r85;
	{ // callseq 28, 0
	.param .b64 param0;
	st.param.b64 	[param0], %rd64;
	.param .b64 param1;
	st.param.b64 	[param1], %rd1;
	.param .b32 retval0;
	call.uni (retval0), 
	vprintf, 
	(
	param0, 
	param1
	);
	ld.param.b32 	%r86, [retval0];
	} // callseq 28
	shr.u32 	%r88, %r84, 16;
	and.b32  	%r89, %r88, 255;
	st.local.u32 	[%rd46], %r89;
	{ // callseq 29, 0
	.param .b64 param0;
	st.param.b64 	[param0], %rd64;
	.param .b64 param1;
	st.param.b64 	[param1], %rd1;
	.param .b32 retval0;
	call.uni (retval0), 
	vprintf, 
	(
	param0, 
	param1
	);
	ld.param.b32 	%r90, [retval0];
	} // callseq 29
	shr.u32 	%r92, %r84, 8;
	and.b32  	%r93, %r92, 255;
	st.local.u32 	[%rd46], %r93;
	{ // callseq 30, 0
	.param .b64 param0;
	st.param.b64 	[param0], %rd64;
	.param .b64 param1;
	st.param.b64 	[param1], %rd1;
	.param .b32 retval0;
	call.uni (retval0), 
	vprintf, 
	(
	param0, 
	param1
	);
	ld.param.b32 	%r94, [retval0];
	} // callseq 30
	and.b32  	%r96, %r84, 255;
	st.local.u32 	[%rd46], %r96;
	{ // callseq 31, 0
	.param .b64 param0;
	st.param.b64 	[param0], %rd64;
	.param .b64 param1;
	st.param.b64 	[param1], %rd1;
	.param .b32 retval0;
	call.uni (retval0), 
	vprintf, 
	(
	param0, 
	param1
	);
	ld.param.b32 	%r97, [retval0];
	} // callseq 31
	{ // callseq 32, 0
	.param .b64 param0;
	st.param.b64 	[param0], %rd68;
	.param .b64 param1;
	st.param.b64 	[param1], 0;
	.param .b32 retval0;
	call.uni (retval0), 
	vprintf, 
	(
	param0, 
	param1
	);
	ld.param.b32 	%r99, [retval0];
	} // callseq 32
	mov.u64 	%rd75, $str$8;
	cvta.global.u64 	%rd76, %rd75;
	{ // callseq 33, 0
	.param .b64 param0;
	st.param.b64 	[param0], %rd76;
	.param .b64 param1;
	st.param.b64 	[param1], 0;
	.param .b32 retval0;
	call.uni (retval0), 
	vprintf, 
	(
	param0, 
	param1
	);
	ld.param.b32 	%r101, [retval0];
	} // callseq 33
	cvt.rz.f32.f64 	%f4, %fd1;
	{ // callseq 34, 0
	.param .b64 param0;
	st.param.b64 	[param0], %rd58;
	.param .b64 param1;
	st.param.b64 	[param1], 0;
	.param .b32 retval0;
	call.uni (retval0), 
	vprintf, 
	(
	param0, 
	param1
	);
	ld.param.b32 	%r103, [retval0];
	} // callseq 34
	mov.b32 	%r105, %f4;
	shr.u32 	%r106, %r105, 24;
	st.local.u32 	[%rd44], %r106;
	{ // callseq 35, 0
	.param .b64 param0;
	st.param.b64 	[param0], %rd64;
	.param .b64 param1;
	st.param.b64 	[param1], %rd1;
	.param .b32 retval0;
	call.uni (retval0), 
	vprintf, 
	(
	param0, 
	param1
	);
	ld.param.b32 	%r107, [retval0];
	} // callseq 35
	shr.u32 	%r109, %r105, 16;
	and.b32  	%r110, %r109, 255;
	st.local.u32 	[%rd44], %r110;
	{ // callseq 36, 0
	.param .b64 param0;
	st.param.b64 	[param0], %rd64;
	.param .b64 param1;
	st.param.b64 	[param1], %rd1;
	.param .b32 retval0;
	call.uni (retval0), 
	vprintf, 
	(
	param0, 
	param1
	);
	ld.param.b32 	%r111, [retval0];
	} // callseq 36
	shr.u32 	%r113, %r105, 8;
	and.b32  	%r114, %r113, 255;
	st.local.u32 	[%rd44], %r114;
	{ // callseq 37, 0
	.param .b64 param0;
	st.param.b64 	[param0], %rd64;
	.param .b64 param1;
	st.param.b64 	[param1], %rd1;
	.param .b32 retval0;
	call.uni (retval0), 
	vprintf, 
	(
	param0, 
	param1
	);
	ld.param.b32 	%r115, [retval0];
	} // callseq 37
	and.b32  	%r117, %r105, 255;
	st.local.u32 	[%rd44], %r117;
	{ // callseq 38, 0
	.param .b64 param0;
	st.param.b64 	[param0], %rd64;
	.param .b64 param1;
	st.param.b64 	[param1], %rd1;
	.param .b32 retval0;
	call.uni (retval0), 
	vprintf, 
	(
	param0, 
	param1
	);
	ld.param.b32 	%r118, [retval0];
	} // callseq 38
	{ // callseq 39, 0
	.param .b64 param0;
	st.param.b64 	[param0], %rd68;
	.param .b64 param1;
	st.param.b64 	[param1], 0;
	.param .b32 retval0;
	call.uni (retval0), 
	vprintf, 
	(
	param0, 
	param1
	);
	ld.param.b32 	%r120, [retval0];
	} // callseq 39
	mov.u64 	%rd77, $str$9;
	cvta.global.u64 	%rd78, %rd77;
	{ // callseq 40, 0
	.param .b64 param0;
	st.param.b64 	[param0], %rd78;
	.param .b64 param1;
	st.param.b64 	[param1], 0;
	.param .b32 retval0;
	call.uni (retval0), 
	vprintf, 
	(
	param0, 
	param1
	);
	ld.param.b32 	%r122, [retval0];
	} // callseq 40
	{
	.reg .b32 %temp; 
	mov.b64 	{%temp, %r124}, %fd1;
	}
	shr.u32 	%r125, %r124, 8;
	shr.u32 	%r126, %r124, 16;
	shr.u32 	%r127, %r124, 24;
	{ // callseq 41, 0
	.param .b64 param0;
	st.param.b64 	[param0], %rd58;
	.param .b64 param1;
	st.param.b64 	[param1], 0;
	.param .b32 retval0;
	call.uni (retval0), 
	vprintf, 
	(
	param0, 
	param1
	);
	ld.param.b32 	%r128, [retval0];
	} // callseq 41
	st.local.u32 	[%rd42], %r127;
	{ // callseq 42, 0
	.param .b64 param0;
	st.param.b64 	[param0], %rd64;
	.param .b64 param1;
	st.param.b64 	[param1], %rd1;
	.param .b32 retval0;
	call.uni (retval0), 
	vprintf, 
	(
	param0, 
	param1
	);
	ld.param.b32 	%r130, [retval0];
	} // callseq 42
	and.b32  	%r132, %r126, 255;
	st.local.u32 	[%rd42], %r132;
	{ // callseq 43, 0
	.param .b64 param0;
	st.param.b64 	[param0], %rd64;
	.param .b64 param1;
	st.param.b64 	[param1], %rd1;
	.param .b32 retval0;
	call.uni (retval0), 
	vprintf, 
	(
	param0, 
	param1
	);
	ld.param.b32 	%r133, [retval0];
	} // callseq 43
	and.b32  	%r135, %r125, 255;
	st.local.u32 	[%rd42], %r135;
	{ // callseq 44, 0
	.param .b64 param0;
	st.param.b64 	[param0], %rd64;
	.param .b64 param1;
	st.param.b64 	[param1], %rd1;
	.param .b32 retval0;
	call.uni (retval0), 
	vprintf, 
	(
	param0, 
	param1
	);
	ld.param.b32 	%r136, [retval0];
	} // callseq 44
	and.b32  	%r138, %r124, 255;
	st.local.u32 	[%rd42], %r138;
	{ // callseq 45, 0
	.param .b64 param0;
	st.param.b64 	[param0], %rd64;
	.param .b64 param1;
	st.param.b64 	[param1], %rd1;
	.param .b32 retval0;
	call.uni (retval0), 
	vprintf, 
	(
	param0, 
	param1
	);
	ld.param.b32 	%r139, [retval0];
	} // callseq 45
	{ // callseq 46, 0
	.param .b64 param0;
	st.param.b64 	[param0], %rd68;
	.param .b64 param1;
	st.param.b64 	[param1], 0;
	.param .b32 retval0;
	call.uni (retval0), 
	vprintf, 
	(
	param0, 
	param1
	);
	ld.param.b32 	%r141, [retval0];
	} // callseq 46
	mov.u64 	%rd79, $str$10;
	cvta.global.u64 	%rd80, %rd79;
	{ // callseq 47, 0
	.param .b64 param0;
	st.param.b64 	[param0], %rd80;
	.param .b64 param1;
	st.param.b64 	[param1], 0;
	.param .b32 retval0;
	call.uni (retval0), 
	vprintf, 
	(
	param0, 
	param1
	);
	ld.param.b32 	%r143, [retval0];
	} // callseq 47
	cvt.rmi.s32.f64 	%r145, %fd1;
	shr.u32 	%r146, %r145, 8;
	shr.u32 	%r147, %r145, 16;
	shr.u32 	%r148, %r145, 24;
	{ // callseq 48, 0
	.param .b64 param0;
	st.param.b64 	[param0], %rd58;
	.param .b64 param1;
	st.param.b64 	[param1], 0;
	.param .b32 retval0;
	call.uni (retval0), 
	vprintf, 
	(
	param0, 
	param1
	);
	ld.param.b32 	%r149, [retval0];
	} // callseq 48
	st.local.u32 	[%rd40], %r148;
	{ // callseq 49, 0
	.param .b64 param0;
	st.param.b64 	[param0], %rd64;
	.param .b64 param1;
	st.param.b64 	[param1], %rd1;
	.param .b32 retval0;
	call.uni (retval0), 
	vprintf, 
	(
	param0, 
	param1
	);
	ld.param.b32 	%r151, [retval0];
	} // callseq 49
	and.b32  	%r153, %r147, 255;
	st.local.u32 	[%rd40], %r153;
	{ // callseq 50, 0
	.param .b64 param0;
	st.param.b64 	[param0], %rd64;
	.param .b64 param1;
	st.param.b64 	[param1], %rd1;
	.param .b32 retval0;
	call.uni (retval0), 
	vprintf, 
	(
	param0, 
	param1
	);
	ld.param.b32 	%r154, [retval0];
	} // callseq 50
	and.b32  	%r156, %r146, 255;
	st.local.u32 	[%rd40], %r156;
	{ // callseq 51, 0
	.param .b64 param0;
	st.param.b64 	[param0], %rd64;
	.param .b64 param1;
	st.param.b64 	[param1], %rd1;
	.param .b32 retval0;
	call.uni (retval0), 
	vprintf, 
	(
	param0, 
	param1
	);
	ld.param.b32 	%r157, [retval0];
	} // callseq 51
	and.b32  	%r159, %r145, 255;
	st.local.u32 	[%rd40], %r159;
	{ // callseq 52, 0
	.param .b64 param0;
	st.param.b64 	[param0], %rd64;
	.param .b64 param1;
	st.param.b64 	[param1], %rd1;
	.param .b32 retval0;
	call.uni (retval0), 
	vprintf, 
	(
	param0, 
	param1
	);
	ld.param.b32 	%r160, [retval0];
	} // callseq 52
	{ // callseq 53, 0
	.param .b64 param0;
	st.param.b64 	[param0], %rd68;
	.param .b64 param1;
	st.param.b64 	[param1], 0;
	.param .b32 retval0;
	call.uni (retval0), 
	vprintf, 
	(
	param0, 
	param1
	);
	ld.param.b32 	%r162, [retval0];
	} // callseq 53
	mov.u64 	%rd81, $str$11;
	cvta.global.u64 	%rd82, %rd81;
	{ // callseq 54, 0
	.param .b64 param0;
	st.param.b64 	[param0], %rd82;
	.param .b64 param1;
	st.param.b64 	[param1], 0;
	.param .b32 retval0;
	call.uni (retval0), 
	vprintf, 
	(
	param0, 
	param1
	);
	ld.param.b32 	%r164, [retval0];
	} // callseq 54
	cvt.rni.s32.f64 	%r166, %fd1;
	shr.u32 	%r167, %r166, 8;
	shr.u32 	%r168, %r166, 16;
	shr.u32 	%r169, %r166, 24;
	{ // callseq 55, 0
	.param .b64 param0;
	st.param.b64 	[param0], %rd58;
	.param .b64 param1;
	st.param.b64 	[param1], 0;
	.param .b32 retval0;
	call.uni (retval0), 
	vprintf, 
	(
	param0, 
	param1
	);
	ld.param.b32 	%r170, [retval0];
	} // callseq 55
	st.local.u32 	[%rd38], %r169;
	{ // callseq 56, 0
	.param .b64 param0;
	st.param.b64 	[param0], %rd64;
	.param .b64 param1;
	st.param.b64 	[param1], %rd1;
	.param .b32 retval0;
	call.uni (retval0), 
	vprintf, 
	(
	param0, 
	param1
	);
	ld.param.b32 	%r172, [retval0];
	} // callseq 56
	and.b32  	%r174, %r168, 255;
	st.local.u32 	[%rd38], %r174;
	{ // callseq 57, 0
	.param .b64 param0;
	st.param.b64 	[param0], %rd64;
	.param .b64 param1;
	st.param.b64 	[param1], %rd1;
	.param .b32 retval0;
	call.uni (retval0), 
	vprintf, 
	(
	param0, 
	param1
	);
	ld.param.b32 	%r175, [retval0];
	} // callseq 57
	and.b32  	%r177, %r167, 255;
	st.local.u32 	[%rd38], %r177;
	{ // callseq 58, 0
	.param .b64 param0;
	st.param.b64 	[param0], %rd64;
	.param .b64 param1;
	st.param.b64 	[param1], %rd1;
	.param .b32 retval0;
	call.uni (retval0), 
	vprintf, 
	(
	param0, 
	param1
	);
	ld.param.b32 	%r178, [retval0];
	} // callseq 58
	and.b32  	%r180, %r166, 255;
	st.local.u32 	[%rd38], %r180;
	{ // callseq 59, 0
	.param .b64 param0;
	st.param.b64 	[param0], %rd64;
	.param .b64 param1;
	st.param.b64 	[param1], %rd1;
	.param .b32 retval0;
	call.uni (retval0), 
	vprintf, 
	(
	param0, 
	param1
	);
	ld.param.b32 	%r181, [retval0];
	} // callseq 59
	{ // callseq 60, 0
	.param .b64 param0;
	st.param.b64 	[param0], %rd68;
	.param .b64 param1;
	st.param.b64 	[param1], 0;
	.param .b32 retval0;
	call.uni (retval0), 
	vprintf, 
	(
	param0, 
	param1
	);
	ld.param.b32 	%r183, [retval0];
	} // callseq 60
	mov.u64 	%rd83, $str$12;
	cvta.global.u64 	%rd84, %rd83;
	{ // callseq 61, 0
	.param .b64 param0;
	st.param.b64 	[param0], %rd84;
	.param .b64 param1;
	st.param.b64 	[param1], 0;
	.param .b32 retval0;
	call.uni (retval0), 
	vprintf, 
	(
	param0, 
	param1
	);
	ld.param.b32 	%r185, [retval0];
	} // callseq 61
	cvt.rpi.s32.f64 	%r187, %fd1;
	shr.u32 	%r188, %r187, 8;
	shr.u32 	%r189, %r187, 16;
	shr.u32 	%r190, %r187, 24;
	{ // callseq 62, 0
	.param .b64 param0;
	st.param.b64 	[param0], %rd58;
	.param .b64 param1;
	st.param.b64 	[param1], 0;
	.param .b32 retval0;
	call.uni (retval0), 
	vprintf, 
	(
	param0, 
	param1
	);
	ld.param.b32 	%r191, [retval0];
	} // callseq 62
	st.local.u32 	[%rd36], %r190;
	{ // callseq 63, 0
	.param .b64 param0;
	st.param.b64 	[param0], %rd64;
	.param .b64 param1;
	st.param.b64 	[param1], %rd1;
	.param .b32 retval0;
	call.uni (retval0), 
	vprintf, 
	(
	param0, 
	param1
	);
	ld.param.b32 	%r193, [retval0];
	} // callseq 63
	and.b32  	%r195, %r189, 255;
	st.local.u32 	[%rd36], %r195;
	{ // callseq 64, 0
	.param .b64 param0;
	st.param.b64 	[param0], %rd64;
	.param .b64 param1;
	st.param.b64 	[param1], %rd1;
	.param .b32 retval0;
	call.uni (retval0), 
	vprintf, 
	(
	param0, 
	param1
	);
	ld.param.b32 	%r196, [retval0];
	} // callseq 64
	and.b32  	%r198, %r188, 255;
	st.local.u32 	[%rd36], %r198;
	{ // callseq 65, 0
	.param .b64 param0;
	st.param.b64 	[param0], %rd64;
	.param .b64 param1;
	st.param.b64 	[param1], %rd1;
	.param .b32 retval0;
	call.uni (retval0), 
	vprintf, 
	(
	param0, 
	param1
	);
	ld.param.b32 	%r199, [retval0];
	} // callseq 65
	and.b32  	%r201, %r187, 255;
	st.local.u32 	[%rd36], %r201;
	{ // callseq 66, 0
	.param .b64 param0;
	st.param.b64 	[param0], %rd64;
	.param .b64 param1;
	st.param.b64 	[param1], %rd1;
	.param .b32 retval0;
	call.uni (retval0), 
	vprintf, 
	(
	param0, 
	param1
	);
	ld.param.b32 	%r202, [retval0];
	} // callseq 66
	{ // callseq 67, 0
	.param .b64 param0;
	st.param.b64 	[param0], %rd68;
	.param .b64 param1;
	st.param.b64 	[param1], 0;
	.param .b32 retval0;
	call.uni (retval0), 
	vprintf, 
	(
	param0, 
	param1
	);
	ld.param.b32 	%r204, [retval0];
	} // callseq 67
	mov.u64 	%rd85, $str$13;
	cvta.global.u64 	%rd86, %rd85;
	{ // callseq 68, 0
	.param .b64 param0;
	st.param.b64 	[param0], %rd86;
	.param .b64 param1;
	st.param.b64 	[param1], 0;
	.param .b32 retval0;
	call.uni (retval0), 
	vprintf, 
	(
	param0, 
	param1
	);
	ld.param.b32 	%r206, [retval0];
	} // callseq 68
	cvt.rzi.s32.f64 	%r208, %fd1;
	shr.u32 	%r209, %r208, 8;
	shr.u32 	%r210, %r208, 16;
	shr.u32 	%r211, %r208, 24;
	{ // callseq 69, 0
	.param .b64 param0;
	st.param.b64 	[param0], %rd58;
	.param .b64 param1;
	st.param.b64 	[param1], 0;
	.param .b32 retval0;
	call.uni (retval0), 
	vprintf, 
	(
	param0, 
	param1
	);
	ld.param.b32 	%r212, [retval0];
	} // callseq 69
	st.local.u32 	[%rd34], %r211;
	{ // callseq 70, 0
	.param .b64 param0;
	st.param.b64 	[param0], %rd64;
	.param .b64 param1;
	st.param.b64 	[param1], %rd1;
	.param .b32 retval0;
	call.uni (retval0), 
	vprintf, 
	(
	param0, 
	param1
	);
	ld.param.b32 	%r214, [retval0];
	} // callseq 70
	and.b32  	%r216, %r210, 255;
	st.local.u32 	[%rd34], %r216;
	{ // callseq 71, 0
	.param .b64 param0;
	st.param.b64 	[param0], %rd64;
	.param .b64 param1;
	st.param.b64 	[param1], %rd1;
	.param .b32 retval0;
	call.uni (retval0), 
	vprintf, 
	(
	param0, 
	param1
	);
	ld.param.b32 	%r217, [retval0];
	} // callseq 71
	and.b32  	%r219, %r209, 255;
	st.local.u32 	[%rd34], %r219;
	{ // callseq 72, 0
	.param .b64 param0;
	st.param.b64 	[param0], %rd64;
	.param .b64 param1;
	st.param.b64 	[param1], %rd1;
	.param .b32 retval0;
	call.uni (retval0), 
	vprintf, 
	(
	param0, 
	param1
	);
	ld.param.b32 	%r220, [retval0];
	} // callseq 72
	and.b32  	%r222, %r208, 255;
	st.local.u32 	[%rd34], %r222;
	{ // callseq 73, 0
	.param .b64 param0;
	st.param.b64 	[param0], %rd64;
	.param .b64 param1;
	st.param.b64 	[param1], %rd1;
	.param .b32 retval0;
	call.uni (retval0), 
	vprintf, 
	(
	param0, 
	param1
	);
	ld.param.b32 	%r223, [retval0];
	} // callseq 73
	{ // callseq 74, 0
	.param .b64 param0;
	st.param.b64 	[param0], %rd68;
	.param .b64 param1;
	st.param.b64 	[param1], 0;
	.param .b32 retval0;
	call.uni (retval0), 
	vprintf, 
	(
	param0, 
	param1
	);
	ld.param.b32 	%r225, [retval0];
	} // callseq 74
	mov.u64 	%rd87, $str$14;
	cvta.global.u64 	%rd88, %rd87;
	{ // callseq 75, 0
	.param .b64 param0;
	st.param.b64 	[param0], %rd88;
	.param .b64 param1;
	st.param.b64 	[param1], 0;
	.param .b32 retval0;
	call.uni (retval0), 
	vprintf, 
	(
	param0, 
	param1
	);
	ld.param.b32 	%r227, [retval0];
	} // callseq 75
	cvt.rmi.s64.f64 	%rd89, %fd1;
	cvt.u32.u64 	%r229, %rd89;
	shr.u32 	%r230, %r229, 8;
	shr.u32 	%r231, %r229, 16;
	shr.u32 	%r232, %r229, 24;
	{ .reg .b32 tmp; mov.b64 {tmp, %r233}, %rd89; }
	shr.u64 	%rd90, %rd89, 40;
	cvt.u32.u64 	%r234, %rd90;
	shr.u64 	%rd91, %rd89, 48;
	cvt.u32.u64 	%r235, %rd91;
	shr.u64 	%rd92, %rd89, 56;
	cvt.u32.u64 	%r236, %rd92;
	{ // callseq 76, 0
	.param .b64 param0;
	st.param.b64 	[param0], %rd58;
	.param .b64 param1;
	st.param.b64 	[param1], 0;
	.param .b32 retval0;
	call.uni (retval0), 
	vprintf, 
	(
	param0, 
	param1
	);
	ld.param.b32 	%r237, [retval0];
	} // callseq 76
	st.local.u32 	[%rd32], %r236;
	{ // callseq 77, 0
	.param .b64 param0;
	st.param.b64 	[param0], %rd64;
	.param .b64 param1;
	st.param.b64 	[param1], %rd1;
	.param .b32 retval0;
	call.uni (retval0), 
	vprintf, 
	(
	param0, 
	param1
	);
	ld.param.b32 	%r239, [retval0];
	} // callseq 77
	and.b32  	%r241, %r235, 255;
	st.local.u32 	[%rd32], %r241;
	{ // callseq 78, 0
	.param .b64 param0;
	st.param.b64 	[param0], %rd64;
	.param .b64 param1;
	st.param.b64 	[param1], %rd1;
	.param .b32 retval0;
	call.uni (retval0), 
	vprintf, 
	(
	param0, 
	param1
	);
	ld.param.b32 	%r242, [retval0];
	} // callseq 78
	and.b32  	%r244, %r234, 255;
	st.local.u32 	[%rd32], %r244;
	{ // callseq 79, 0
	.param .b64 param0;
	st.param.b64 	[param0], %rd64;
	.param .b64 param1;
	st.param.b64 	[param1], %rd1;
	.param .b32 retval0;
	call.uni (retval0), 
	vprintf, 
	(
	param0, 
	param1
	);
	ld.param.b32 	%r245, [retval0];
	} // callseq 79
	and.b32  	%r247, %r233, 255;
	st.local.u32 	[%rd32], %r247;
	{ // callseq 80, 0
	.param .b64 param0;
	st.param.b64 	[param0], %rd64;
	.param .b64 param1;
	st.param.b64 	[param1], %rd1;
	.param .b32 retval0;
	call.uni (retval0), 
	vprintf, 
	(
	param0, 
	param1
	);
	ld.param.b32 	%r248, [retval0];
	} // callseq 80
	st.local.u32 	[%rd32], %r232;
	{ // callseq 81, 0
	.param .b64 param0;
	st.param.b64 	[param0], %rd64;
	.param .b64 param1;
	st.param.b64 	[param1], %rd1;
	.param .b32 retval0;
	call.uni (retval0), 
	vprintf, 
	(
	param0, 
	param1
	);
	ld.param.b32 	%r250, [retval0];
	} // callseq 81
	and.b32  	%r252, %r231, 255;
	st.local.u32 	[%rd32], %r252;
	{ // callseq 82, 0
	.param .b64 param0;
	st.param.b64 	[param0], %rd64;
	.param .b64 param1;
	st.param.b64 	[param1], %rd1;
	.param .b32 retval0;
	call.uni (retval0), 
	vprintf, 
	(
	param0, 
	param1
	);
	ld.param.b32 	%r253, [retval0];
	} // callseq 82
	and.b32  	%r255, %r230, 255;
	st.local.u32 	[%rd32], %r255;
	{ // callseq 83, 0
	.param .b64 param0;
	st.param.b64 	[param0], %rd64;
	.param .b64 param1;
	st.param.b64 	[param1], %rd1;
	.param .b32 retval0;
	call.uni (retval0), 
	vprintf, 
	(
	param0, 
	param1
	);
	ld.param.b32 	%r256, [retval0];
	} // callseq 83
	and.b32  	%r258, %r229, 255;
	st.local.u32 	[%rd32], %r258;
	{ // callseq 84, 0
	.param .b64 param0;
	st.param.b64 	[param0], %rd64;
	.param .b64 param1;
	st.param.b64 	[param1], %rd1;
	.param .b32 retval0;
	call.uni (retval0), 
	vprintf, 
	(
	param0, 
	param1
	);
	ld.param.b32 	%r259, [retval0];
	} // callseq 84
	{ // callseq 85, 0
	.param .b64 param0;
	st.param.b64 	[param0], %rd68;
	.param .b64 param1;
	st.param.b64 	[param1], 0;
	.param .b32 retval0;
	call.uni (retval0), 
	vprintf, 
	(
	param0, 
	param1
	);
	ld.param.b32 	%r261, [retval0];
	} // callseq 85
	mov.u64 	%rd93, $str$15;
	cvta.global.u64 	%rd94, %rd93;
	{ // callseq 86, 0
	.param .b64 param0;
	st.param.b64 	[param0], %rd94;
	.param .b64 param1;
	st.param.b64 	[param1], 0;
	.param .b32 retval0;
	call.uni (retval0), 
	vprintf, 
	(
	param0, 
	param1
	);
	ld.param.b32 	%r263, [retval0];
	} // callseq 86
	cvt.rni.s64.f64 	%rd95, %fd1;
	cvt.u32.u64 	%r265, %rd95;
	shr.u32 	%r266, %r265, 8;
	shr.u32 	%r267, %r265, 16;
	shr.u32 	%r268, %r265, 24;
	{ .reg .b32 tmp; mov.b64 {tmp, %r269}, %rd95; }
	shr.u64 	%rd96, %rd95, 40;
	cvt.u32.u64 	%r270, %rd96;
	shr.u64 	%rd97, %rd95, 48;
	cvt.u32.u64 	%r271, %rd97;
	shr.u64 	%rd98, %rd95, 56;
	cvt.u32.u64 	%r272, %rd98;
	{ // callseq 87, 0
	.param .b64 param0;
	st.param.b64 	[param0], %rd58;
	.param .b64 param1;
	st.param.b64 	[param1], 0;
	.param .b32 retval0;
	call.uni (retval0), 
	vprintf, 
	(
	param0, 
	param1
	);
	ld.param.b32 	%r273, [retval0];
	} // callseq 87
	st.local.u32 	[%rd30], %r272;
	{ // callseq 88, 0
	.param .b64 param0;
	st.param.b64 	[param0], %rd64;
	.param .b64 param1;
	st.param.b64 	[param1], %rd1;
	.param .b32 retval0;
	call.uni (retval0), 
	vprintf, 
	(
	param0, 
	param1
	);
	ld.param.b32 	%r275, [retval0];
	} // callseq 88
	and.b32  	%r277, %r271, 255;
	st.local.u32 	[%rd30], %r277;
	{ // callseq 89, 0
	.param .b64 param0;
	st.param.b64 	[param0], %rd64;
	.param .b64 param1;
	st.param.b64 	[param1], %rd1;
	.param .b32 retval0;
	call.uni (retval0), 
	vprintf, 
	(
	param0, 
	param1
	);
	ld.param.b32 	%r278, [retval0];
	} // callseq 89
	and.b32  	%r280, %r270, 255;
	st.local.u32 	[%rd30], %r280;
	{ // callseq 90, 0
	.param .b64 param0;
	st.param.b64 	[param0], %rd64;
	.param .b64 param1;
	st.param.b64 	[param1], %rd1;
	.param .b32 retval0;
	call.uni (retval0), 
	vprintf, 
	(
	param0, 
	param1
	);
	ld.param.b32 	%r281, [retval0];
	} // callseq 90
	and.b32  	%r283, %r269, 255;
	st.local.u32 	[%rd30], %r283;
	{ // callseq 91, 0
	.param .b64 param0;
	st.param.b64 	[param0], %rd64;
	.param .b64 param1;
	st.param.b64 	[param1], %rd1;
	.param .b32 retval0;
	call.uni (retval0), 
	vprintf, 
	(
	param0, 
	param1
	);
	ld.param.b32 	%r284, [retval0];
	} // callseq 91
	st.local.u32 	[%rd30], %r268;
	{ // callseq 92, 0
	.param .b64 param0;
	st.param.b64 	[param0], %rd64;
	.param .b64 param1;
	st.param.b64 	[param1], %rd1;
	.param .b32 retval0;
	call.uni (retval0), 
	vprintf, 
	(
	param0, 
	param1
	);
	ld.param.b32 	%r286, [retval0];
	} // callseq 92
	and.b32  	%r288, %r267, 255;
	st.local.u32 	[%rd30], %r288;
	{ // callseq 93, 0
	.param .b64 param0;
	st.param.b64 	[param0], %rd64;
	.param .b64 param1;
	st.param.b64 	[param1], %rd1;
	.param .b32 retval0;
	call.uni (retval0), 
	vprintf, 
	(
	param0, 
	param1
	);
	ld.param.b32 	%r289, [retval0];
	} // callseq 93
	and.b32  	%r291, %r266, 255;
	st.local.u32 	[%rd30], %r291;
	{ // callseq 94, 0
	.param .b64 param0;
	st.param.b64 	[param0], %rd64;
	.param .b64 param1;
	st.param.b64 	[param1], %rd1;
	.param .b32 retval0;
	call.uni (retval0), 
	vprintf, 
	(
	param0, 
	param1
	);
	ld.param.b32 	%r292, [retval0];
	} // callseq 94
	and.b32  	%r294, %r265, 255;
	st.local.u32 	[%rd30], %r294;
	{ // callseq 95, 0
	.param .b64 param0;
	st.param.b64 	[param0], %rd64;
	.param .b64 param1;
	st.param.b64 	[param1], %rd1;
	.param .b32 retval0;
	call.uni (retval0), 
	vprintf, 
	(
	param0, 
	param1
	);
	ld.param.b32 	%r295, [retval0];
	} // callseq 95
	{ // callseq 96, 0
	.param .b64 param0;
	st.param.b64 	[param0], %rd68;
	.param .b64 param1;
	st.param.b64 	[param1], 0;
	.param .b32 retval0;
	call.uni (retval0), 
	vprintf, 
	(
	param0, 
	param1
	);
	ld.param.b32 	%r297, [retval0];
	} // callseq 96
	mov.u64 	%rd99, $str$16;
	cvta.global.u64 	%rd100, %rd99;
	{ // callseq 97, 0
	.param .b64 param0;
	st.param.b64 	[param0], %rd100;
	.param .b64 param1;
	st.param.b64 	[param1], 0;
	.param .b32 retval0;
	call.uni (retval0), 
	vprintf, 
	(
	param0, 
	param1
	);
	ld.param.b32 	%r299, [retval0];
	} // callseq 97
	cvt.rpi.s64.f64 	%rd101, %fd1;
	cvt.u32.u64 	%r301, %rd101;
	shr.u32 	%r302, %r301, 8;
	shr.u32 	%r303, %r301, 16;
	shr.u32 	%r304, %r301, 24;
	{ .reg .b32 tmp; mov.b64 {tmp, %r305}, %rd101; }
	shr.u64 	%rd102, %rd101, 40;
	cvt.u32.u64 	%r306, %rd102;
	shr.u64 	%rd103, %rd101, 48;
	cvt.u32.u64 	%r307, %rd103;
	shr.u64 	%rd104, %rd101, 56;
	cvt.u32.u64 	%r308, %rd104;
	{ // callseq 98, 0
	.param .b64 param0;
	st.param.b64 	[param0], %rd58;
	.param .b64 param1;
	st.param.b64 	[param1], 0;
	.param .b32 retval0;
	call.uni (retval0), 
	vprintf, 
	(
	param0, 
	param1
	);
	ld.param.b32 	%r309, [retval0];
	} // callseq 98
	st.local.u32 	[%rd28], %r308;
	{ // callseq 99, 0
	.param .b64 param0;
	st.param.b64 	[param0], %rd64;
	.param .b64 param1;
	st.param.b64 	[param1], %rd1;
	.param .b32 retval0;
	call.uni (retval0), 
	vprintf, 
	(
	param0, 
	param1
	);
	ld.param.b32 	%r311, [retval0];
	} // callseq 99
	and.b32  	%r313, %r307, 255;
	st.local.u32 	[%rd28], %r313;
	{ // callseq 100, 0
	.param .b64 param0;
	st.param.b64 	[param0], %rd64;
	.param .b64 param1;
	st.param.b64 	[param1], %rd1;
	.param .b32 retval0;
	call.uni (retval0), 
	vprintf, 
	(
	param0, 
	param1
	);
	ld.param.b32 	%r314, [retval0];
	} // callseq 100
	and.b32  	%r316, %r306, 255;
	st.local.u32 	[%rd28], %r316;
	{ // callseq 101, 0
	.param .b64 param0;
	st.param.b64 	[param0], %rd64;
	.param .b64 param1;
	st.param.b64 	[param1], %rd1;
	.param .b32 retval0;
	call.uni (retval0), 
	vprintf, 
	(
	param0, 
	param1
	);
	ld.param.b32 	%r317, [retval0];
	} // callseq 101
	and.b32  	%r319, %r305, 255;
	st.local.u32 	[%rd28], %r319;
	{ // callseq 102, 0
	.param .b64 param0;
	st.param.b64 	[param0], %rd64;
	.param .b64 param1;
	st.param.b64 	[param1], %rd1;
	.param .b32 retval0;
	call.uni (retval0), 
	vprintf, 
	(
	param0, 
	param1
	);
	ld.param.b32 	%r320, [retval0];
	} // callseq 102
	st.local.u32 	[%rd28], %r304;
	{ // callseq 103, 0
	.param .b64 param0;
	st.param.b64 	[param0], %rd64;
	.param .b64 param1;
	st.param.b64 	[param1], %rd1;
	.param .b32 retval0;
	call.uni (retval0), 
	vprintf, 
	(
	param0, 
	param1
	);
	ld.param.b32 	%r322, [retval0];
	} // callseq 103
	and.b32  	%r324, %r303, 255;
	st.local.u32 	[%rd28], %r324;
	{ // callseq 104, 0
	.param .b64 param0;
	st.param.b64 	[param0], %rd64;
	.param .b64 param1;
	st.param.b64 	[param1], %rd1;
	.param .b32 retval0;
	call.uni (retval0), 
	vprintf, 
	(
	param0, 
	param1
	);
	ld.param.b32 	%r325, [retval0];
	} // callseq 104
	and.b32  	%r327, %r302, 255;
	st.local.u32 	[%rd28], %r327;
	{ // callseq 105, 0
	.param .b64 param0;
	st.param.b64 	[param0], %rd64;
	.param .b64 param1;
	st.param.b64 	[param1], %rd1;
	.param .b32 retval0;
	call.uni (retval0), 
	vprintf, 
	(
	param0, 
	param1
	);
	ld.param.b32 	%r328, [retval0];
	} // callseq 105
	and.b32  	%r330, %r301, 255;
	st.local.u32 	[%rd28], %r330;
	{ // callseq 106, 0
	.param .b64 param0;
	st.param.b64 	[param0], %rd64;
	.param .b64 param1;
	st.param.b64 	[param1], %rd1;
	.param .b32 retval0;
	call.uni (retval0), 
	vprintf, 
	(
	param0, 
	param1
	);
	ld.param.b32 	%r331, [retval0];
	} // callseq 106
	{ // callseq 107, 0
	.param .b64 param0;
	st.param.b64 	[param0], %rd68;
	.param .b64 param1;
	st.param.b64 	[param1], 0;
	.param .b32 retval0;
	call.uni (retval0), 
	vprintf, 
	(
	param0, 
	param1
	);
	ld.param.b32 	%r333, [retval0];
	} // callseq 107
	mov.u64 	%rd105, $str$17;
	cvta.global.u64 	%rd106, %rd105;
	{ // callseq 108, 0
	.param .b64 param0;
	st.param.b64 	[param0], %rd106;
	.param .b64 param1;
	st.param.b64 	[param1], 0;
	.param .b32 retval0;
	call.uni (retval0), 
	vprintf, 
	(
	param0, 
	param1
	);
	ld.param.b32 	%r335, [retval0];
	} // callseq 108
	cvt.rzi.s64.f64 	%rd107, %fd1;
	cvt.u32.u64 	%r337, %rd107;
	shr.u32 	%r338, %r337, 8;
	shr.u32 	%r339, %r337, 16;
	shr.u32 	%r340, %r337, 24;
	{ .reg .b32 tmp; mov.b64 {tmp, %r341}, %rd107; }
	shr.u64 	%rd108, %rd107, 40;
	cvt.u32.u64 	%r342, %rd108;
	shr.u64 	%rd109, %rd107, 48;
	cvt.u32.u64 	%r343, %rd109;
	shr.u64 	%rd110, %rd107, 56;
	cvt.u32.u64 	%r344, %rd110;
	{ // callseq 109, 0
	.param .b64 param0;
	st.param.b64 	[param0], %rd58;
	.param .b64 param1;
	st.param.b64 	[param1], 0;
	.param .b32 retval0;
	call.uni (retval0), 
	vprintf, 
	(
	param0, 
	param1
	);
	ld.param.b32 	%r345, [retval0];
	} // callseq 109
	st.local.u32 	[%rd26], %r344;
	{ // callseq 110, 0
	.param .b64 param0;
	st.param.b64 	[param0], %rd64;
	.param .b64 param1;
	st.param.b64 	[param1], %rd1;
	.param .b32 retval0;
	call.uni (retval0), 
	vprintf, 
	(
	param0, 
	param1
	);
	ld.param.b32 	%r347, [retval0];
	} // callseq 110
	and.b32  	%r349, %r343, 255;
	st.local.u32 	[%rd26], %r349;
	{ // callseq 111, 0
	.param .b64 param0;
	st.param.b64 	[param0], %rd64;
	.param .b64 param1;
	st.param.b64 	[param1], %rd1;
	.param .b32 retval0;
	call.uni (retval0), 
	vprintf, 
	(
	param0, 
	param1
	);
	ld.param.b32 	%r350, [retval0];
	} // callseq 111
	and.b32  	%r352, %r342, 255;
	st.local.u32 	[%rd26], %r352;
	{ // callseq 112, 0
	.param .b64 param0;
	st.param.b64 	[param0], %rd64;
	.param .b64 param1;
	st.param.b64 	[param1], %rd1;
	.param .b32 retval0;
	call.uni (retval0), 
	vprintf, 
	(
	param0, 
	param1
	);
	ld.param.b32 	%r353, [retval0];
	} // callseq 112
	and.b32  	%r355, %r341, 255;
	st.local.u32 	[%rd26], %r355;
	{ // callseq 113, 0
	.param .b64 param0;
	st.param.b64 	[param0], %rd64;
	.param .b64 param1;
	st.param.b64 	[param1], %rd1;
	.param .b32 retval0;
	call.uni (retval0), 
	vprintf, 
	(
	param0, 
	param1
	);
	ld.param.b32 	%r356, [retval0];
	} // callseq 113
	st.local.u32 	[%rd26], %r340;
	{ // callseq 114, 0
	.param .b64 param0;
	st.param.b64 	[param0], %rd64;
	.param .b64 param1;
	st.param.b64 	[param1], %rd1;
	.param .b32 retval0;
	call.uni (retval0), 
	vprintf, 
	(
	param0, 
	param1
	);
	ld.param.b32 	%r358, [retval0];
	} // callseq 114
	and.b32  	%r360, %r339, 255;
	st.local.u32 	[%rd26], %r360;
	{ // callseq 115, 0
	.param .b64 param0;
	st.param.b64 	[param0], %rd64;
	.param .b64 param1;
	st.param.b64 	[param1], %rd1;
	.param .b32 retval0;
	call.uni (retval0), 
	vprintf, 
	(
	param0, 
	param1
	);
	ld.param.b32 	%r361, [retval0];
	} // callseq 115
	and.b32  	%r363, %r338, 255;
	st.local.u32 	[%rd26], %r363;
	{ // callseq 116, 0
	.param .b64 param0;
	st.param.b64 	[param0], %rd64;
	.param .b64 param1;
	st.param.b64 	[param1], %rd1;
	.param .b32 retval0;
	call.uni (retval0), 
	vprintf, 
	(
	param0, 
	param1
	);
	ld.param.b32 	%r364, [retval0];
	} // callseq 116
	and.b32  	%r366, %r337, 255;
	st.local.u32 	[%rd26], %r366;
	{ // callseq 117, 0
	.param .b64 param0;
	st.param.b64 	[param0], %rd64;
	.param .b64 param1;
	st.param.b64 	[param1], %rd1;
	.param .b32 retval0;
	call.uni (retval0), 
	vprintf, 
	(
	param0, 
	param1
	);
	ld.param.b32 	%r367, [retval0];
	} // callseq 117
	{ // callseq 118, 0
	.param .b64 param0;
	st.param.b64 	[param0], %rd68;
	.param .b64 param1;
	st.param.b64 	[param1], 0;
	.param .b32 retval0;
	call.uni (retval0), 
	vprintf, 
	(
	param0, 
	param1
	);
	ld.param.b32 	%r369, [retval0];
	} // callseq 118
	mov.u64 	%rd111, $str$18;
	cvta.global.u64 	%rd112, %rd111;
	{ // callseq 119, 0
	.param .b64 param0;
	st.param.b64 	[param0], %rd112;
	.param .b64 param1;
	st.param.b64 	[param1], 0;
	.param .b32 retval0;
	call.uni (retval0), 
	vprintf, 
	(
	param0, 
	param1
	);
	ld.param.b32 	%r371, [retval0];
	} // callseq 119
	{
	.reg .b32 %temp; 
	mov.b64 	{%r373, %temp}, %fd1;
	}
	shr.u32 	%r374, %r373, 8;
	shr.u32 	%r375, %r373, 16;
	shr.u32 	%r376, %r373, 24;
	{ // callseq 120, 0
	.param .b64 param0;
	st.param.b64 	[param0], %rd58;
	.param .b64 param1;
	st.param.b64 	[param1], 0;
	.param .b32 retval0;
	call.uni (retval0), 
	vprintf, 
	(
	param0, 
	param1
	);
	ld.param.b32 	%r377, [retval0];
	} // callseq 120
	{ // callseq 121, 0
	.param .b64 param0;
	st.param.b64 	[param0], %rd64;
	.param .b64 param1;
	st.param.b64 	[param1], %rd1;
	.param .b32 retval0;
	call.uni (retval0), 
	vprintf, 
	(
	param0, 
	param1
	);
	ld.param.b32 	%r379, [retval0];
	} // callseq 121
	{ // callseq 122, 0
	.param .b64 param0;
	st.param.b64 	[param0], %rd64;
	.param .b64 param1;
	st.param.b64 	[param1], %rd1;
	.param .b32 retval0;
	call.uni (retval0), 
	vprintf, 
	(
	param0, 
	param1
	);
	ld.param.b32 	%r381, [retval0];
	} // callseq 122
	{ // callseq 123, 0
	.param .b64 param0;
	st.param.b64 	[param0], %rd64;
	.param .b64 param1;
	st.param.b64 	[param1], %rd1;
	.param .b32 retval0;
	call.uni (retval0), 
	vprintf, 
	(
	param0, 
	param1
	);
	ld.param.b32 	%r383, [retval0];
	} // callseq 123
	{ // callseq 124, 0
	.param .b64 param0;
	st.param.b64 	[param0], %rd64;
	.param .b64 param1;
	st.param.b64 	[param1], %rd1;
	.param .b32 retval0;
	call.uni (retval0), 
	vprintf, 
	(
	param0, 
	param1
	);
	ld.param.b32 	%r385, [retval0];
	} // callseq 124
	st.local.u32 	[%rd24], %r376;
	{ // callseq 125, 0
	.param .b64 param0;
	st.param.b64 	[param0], %rd64;
	.param .b64 param1;
	st.param.b64 	[param1], %rd1;
	.param .b32 retval0;
	call.uni (retval0), 
	vprintf, 
	(
	param0, 
	param1
	);
	ld.param.b32 	%r387, [retval0];
	} // callseq 125
	and.b32  	%r389, %r375, 255;
	st.local.u32 	[%rd24], %r389;
	{ // callseq 126, 0
	.param .b64 param0;
	st.param.b64 	[param0], %rd64;
	.param .b64 param1;
	st.param.b64 	[param1], %rd1;
	.param .b32 retval0;
	call.uni (retval0), 
	vprintf, 
	(
	param0, 
	param1
	);
	ld.param.b32 	%r390, [retval0];
	} // callseq 126
	and.b32  	%r392, %r374, 255;
	st.local.u32 	[%rd24], %r392;
	{ // callseq 127, 0
	.param .b64 param0;
	st.param.b64 	[param0], %rd64;
	.param .b64 param1;
	st.param.b64 	[param1], %rd1;
	.param .b32 retval0;
	call.uni (retval0), 
	vprintf, 
	(
	param0, 
	param1
	);
	ld.param.b32 	%r393, [retval0];
	} // callseq 127
	and.b32  	%r395, %r373, 255;
	st.local.u32 	[%rd24], %r395;
	{ // callseq 128, 0
	.param .b64 param0;
	st.param.b64 	[param0], %rd64;
	.param .b64 param1;
	st.param.b64 	[param1], %rd1;
	.param .b32 retval0;
	call.uni (retval0), 
	vprintf, 
	(
	param0, 
	param1
	);
	ld.param.b32 	%r396, [retval0];
	} // callseq 128
	{ // callseq 129, 0
	.param .b64 param0;
	st.param.b64 	[param0], %rd68;
	.param .b64 param1;
	st.param.b64 	[param1], 0;
	.param .b32 retval0;
	call.uni (retval0), 
	vprintf, 
	(
	param0, 
	param1
	);
	ld.param.b32 	%r398, [retval0];
	} // callseq 129
	{ // callseq 130, 0
	.param .b64 param0;
	st.param.b64 	[param0], %rd88;
	.param .b64 param1;
	st.param.b64 	[param1], 0;
	.param .b32 retval0;
	call.uni (retval0), 
	vprintf, 
	(
	param0, 
	param1
	);
	ld.param.b32 	%r400, [retval0];
	} // callseq 130
	{ // callseq 131, 0
	.param .b64 param0;
	st.param.b64 	[param0], %rd58;
	.param .b64 param1;
	st.param.b64 	[param1], 0;
	.param .b32 retval0;
	call.uni (retval0), 
	vprintf, 
	(
	param0, 
	param1
	);
	ld.param.b32 	%r402, [retval0];
	} // callseq 131
	st.local.u32 	[%rd22], %r236;
	{ // callseq 132, 0
	.param .b64 param0;
	st.param.b64 	[param0], %rd64;
	.param .b64 param1;
	st.param.b64 	[param1], %rd1;
	.param .b32 retval0;
	call.uni (retval0), 
	vprintf, 
	(
	param0, 
	param1
	);
	ld.param.b32 	%r404, [retval0];
	} // callseq 132
	st.local.u32 	[%rd22], %r241;
	{ // callseq 133, 0
	.param .b64 param0;
	st.param.b64 	[param0], %rd64;
	.param .b64 param1;
	st.param.b64 	[param1], %rd1;
	.param .b32 retval0;
	call.uni (retval0), 
	vprintf, 
	(
	param0, 
	param1
	);
	ld.param.b32 	%r406, [retval0];
	} // callseq 133
	st.local.u32 	[%rd22], %r244;
	{ // callseq 134, 0
	.param .b64 param0;
	st.param.b64 	[param0], %rd64;
	.param .b64 param1;
	st.param.b64 	[param1], %rd1;
	.param .b32 retval0;
	call.uni (retval0), 
	vprintf, 
	(
	param0, 
	param1
	);
	ld.param.b32 	%r408, [retval0];
	} // callseq 134
	st.local.u32 	[%rd22], %r247;
	{ // callseq 135, 0
	.param .b64 param0;
	st.param.b64 	[param0], %rd64;
	.param .b64 param1;
	st.param.b64 	[param1], %rd1;
	.param .b32 retval0;
	call.uni (retval0), 
	vprintf, 
	(
	param0, 
	param1
	);
	ld.param.b32 	%r410, [retval0];
	} // callseq 135
	st.local.u32 	[%rd22], %r232;
	{ // callseq 136, 0
	.param .b64 param0;
	st.param.b64 	[param0], %rd64;
	.param .b64 param1;
	st.param.b64 	[param1], %rd1;
	.param .b32 retval0;
	call.uni (retval0), 
	vprintf, 
	(
	param0, 
	param1
	);
	ld.param.b32 	%r412, [retval0];
	} // callseq 136
	st.local.u32 	[%rd22], %r252;
	{ // callseq 137, 0
	.param .b64 param0;
	st.param.b64 	[param0], %rd64;
	.param .b64 param1;
	st.param.b64 	[param1], %rd1;
	.param .b32 retval0;
	call.uni (retval0), 
	vprintf, 
	(
	param0, 
	param1
	);
	ld.param.b32 	%r414, [retval0];
	} // callseq 137
	st.local.u32 	[%rd22], %r255;
	{ // callseq 138, 0
	.param .b64 param0;
	st.param.b64 	[param0], %rd64;
	.param .b64 param1;
	st.param.b64 	[param1], %rd1;
	.param .b32 retval0;
	call.uni (retval0), 
	vprintf, 
	(
	param0, 
	param1
	);
	ld.param.b32 	%r416, [retval0];
	} // callseq 138
	st.local.u32 	[%rd22], %r258;
	{ // callseq 139, 0
	.param .b64 param0;
	st.param.b64 	[param0], %rd64;
	.param .b64 param1;
	st.param.b64 	[param1], %rd1;
	.param .b32 retval0;
	call.uni (retval0), 
	vprintf, 
	(
	param0, 
	param1
	);
	ld.param.b32 	%r418, [retval0];
	} // callseq 139
	{ // callseq 140, 0
	.param .b64 param0;
	st.param.b64 	[param0], %rd68;
	.param .b64 param1;
	st.param.b64 	[param1], 0;
	.param .b32 retval0;
	call.uni (retval0), 
	vprintf, 
	(
	param0, 
	param1
	);
	ld.param.b32 	%r420, [retval0];
	} // callseq 140
	{ // callseq 141, 0
	.param .b64 param0;
	st.param.b64 	[param0], %rd94;
	.param .b64 param1;
	st.param.b64 	[param1], 0;
	.param .b32 retval0;
	call.uni (retval0), 
	vprintf, 
	(
	param0, 
	param1
	);
	ld.param.b32 	%r422, [retval0];
	} // callseq 141
	{ // callseq 142, 0
	.param .b64 param0;
	st.param.b64 	[param0], %rd58;
	.param .b64 param1;
	st.param.b64 	[param1], 0;
	.param .b32 retval0;
	call.uni (retval0), 
	vprintf, 
	(
	param0, 
	param1
	);
	ld.param.b32 	%r424, [retval0];
	} // callseq 142
	st.local.u32 	[%rd20], %r272;
	{ // callseq 143, 0
	.param .b64 param0;
	st.param.b64 	[param0], %rd64;
	.param .b64 param1;
	st.param.b64 	[param1], %rd1;
	.param .b32 retval0;
	call.uni (retval0), 
	vprintf, 
	(
	param0, 
	param1
	);
	ld.param.b32 	%r426, [retval0];
	} // callseq 143
	st.local.u32 	[%rd20], %r277;
	{ // callseq 144, 0
	.param .b64 param0;
	st.param.b64 	[param0], %rd64;
	.param .b64 param1;
	st.param.b64 	[param1], %rd1;
	.param .b32 retval0;
	call.uni (retval0), 
	vprintf, 
	(
	param0, 
	param1
	);
	ld.param.b32 	%r428, [retval0];
	} // callseq 144
	st.local.u32 	[%rd20], %r280;
	{ // callseq 145, 0
	.param .b64 param0;
	st.param.b64 	[param0], %rd64;
	.param .b64 param1;
	st.param.b64 	[param1], %rd1;
	.param .b32 retval0;
	call.uni (retval0), 
	vprintf, 
	(
	param0, 
	param1
	);
	ld.param.b32 	%r430, [retval0];
	} // callseq 145
	st.local.u32 	[%rd20], %r283;
	{ // callseq 146, 0
	.param .b64 param0;
	st.param.b64 	[param0], %rd64;
	.param .b64 param1;
	st.param.b64 	[param1], %rd1;
	.param .b32 retval0;
	call.uni (retval0), 
	vprintf, 
	(
	param0, 
	param1
	);
	ld.param.b32 	%r432, [retval0];
	} // callseq 146
	st.local.u32 	[%rd20], %r268;
	{ // callseq 147, 0
	.param .b64 param0;
	st.param.b64 	[param0], %rd64;
	.param .b64 param1;
	st.param.b64 	[param1], %rd1;
	.param .b32 retval0;
	call.uni (retval0), 
	vprintf, 
	(
	param0, 
	param1
	);
	ld.param.b32 	%r434, [retval0];
	} // callseq 147
	st.local.u32 	[%rd20], %r288;
	{ // callseq 148, 0
	.param .b64 param0;
	st.param.b64 	[param0], %rd64;
	.param .b64 param1;
	st.param.b64 	[param1], %rd1;
	.param .b32 retval0;
	call.uni (retval0), 
	vprintf, 
	(
	param0, 
	param1
	);
	ld.param.b32 	%r436, [retval0];
	} // callseq 148
	st.local.u32 	[%rd20], %r291;
	{ // callseq 149, 0
	.param .b64 param0;
	st.param.b64 	[param0], %rd64;
	.param .b64 param1;
	st.param.b64 	[param1], %rd1;
	.param .b32 retval0;
	call.uni (retval0), 
	vprintf, 
	(
	param0, 
	param1
	);
	ld.param.b32 	%r438, [retval0];
	} // callseq 149
	st.local.u32 	[%rd20], %r294;
	{ // callseq 150, 0
	.param .b64 param0;
	st.param.b64 	[param0], %rd64;
	.param .b64 param1;
	st.param.b64 	[param1], %rd1;
	.param .b32 retval0;
	call.uni (retval0), 
	vprintf, 
	(
	param0, 
	param1
	);
	ld.param.b32 	%r440, [retval0];
	} // callseq 150
	{ // callseq 151, 0
	.param .b64 param0;
	st.param.b64 	[param0], %rd68;
	.param .b64 param1;
	st.param.b64 	[param1], 0;
	.param .b32 retval0;
	call.uni (retval0), 
	vprintf, 
	(
	param0, 
	param1
	);
	ld.param.b32 	%r442, [retval0];
	} // callseq 151
	{ // callseq 152, 0
	.param .b64 param0;
	st.param.b64 	[param0], %rd100;
	.param .b64 param1;
	st.param.b64 	[param1], 0;
	.param .b32 retval0;
	call.uni (retval0), 
	vprintf, 
	(
	param0, 
	param1
	);
	ld.param.b32 	%r444, [retval0];
	} // callseq 152
	{ // callseq 153, 0
	.param .b64 param0;
	st.param.b64 	[param0], %rd58;
	.param .b64 param1;
	st.param.b64 	[param1], 0;
	.param .b32 retval0;
	call.uni (retval0), 
	vprintf, 
	(
	param0, 
	param1
	);
	ld.param.b32 	%r446, [retval0];
	} // callseq 153
	st.local.u32 	[%rd18], %r308;
	{ // callseq 154, 0
	.param .b64 param0;
	st.param.b64 	[param0], %rd64;
	.param .b64 param1;
	st.param.b64 	[param1], %rd1;
	.param .b32 retval0;
	call.uni (retval0), 
	vprintf, 
	(
	param0, 
	param1
	);
	ld.param.b32 	%r448, [retval0];
	} // callseq 154
	st.local.u32 	[%rd18], %r313;
	{ // callseq 155, 0
	.param .b64 param0;
	st.param.b64 	[param0], %rd64;
	.param .b64 param1;
	st.param.b64 	[param1], %rd1;
	.param .b32 retval0;
	call.uni (retval0), 
	vprintf, 
	(
	param0, 
	param1
	);
	ld.param.b32 	%r450, [retval0];
	} // callseq 155
	st.local.u32 	[%rd18], %r316;
	{ // callseq 156, 0
	.param .b64 param0;
	st.param.b64 	[param0], %rd64;
	.param .b64 param1;
	st.param.b64 	[param1], %rd1;
	.param .b32 retval0;
	call.uni (retval0), 
	vprintf, 
	(
	param0, 
	param1
	);
	ld.param.b32 	%r452, [retval0];
	} // callseq 156
	st.local.u32 	[%rd18], %r319;
	{ // callseq 157, 0
	.param .b64 param0;
	st.param.b64 	[param0], %rd64;
	.param .b64 param1;
	st.param.b64 	[param1], %rd1;
	.param .b32 retval0;
	call.uni (retval0), 
	vprintf, 
	(
	param0, 
	param1
	);
	ld.param.b32 	%r454, [retval0];
	} // callseq 157
	st.local.u32 	[%rd18], %r304;
	{ // callseq 158, 0
	.param .b64 param0;
	st.param.b64 	[param0], %rd64;
	.param .b64 param1;
	st.param.b64 	[param1], %rd1;
	.param .b32 retval0;
	call.uni (retval0), 
	vprintf, 
	(
	param0, 
	param1
	);
	ld.param.b32 	%r456, [retval0];
	} // callseq 158
	st.local.u32 	[%rd18], %r324;
	{ // callseq 159, 0
	.param .b64 param0;
	st.param.b64 	[param0], %rd64;
	.param .b64 param1;
	st.param.b64 	[param1], %rd1;
	.param .b32 retval0;
	call.uni (retval0), 
	vprintf, 
	(
	param0, 
	param1
	);
	ld.param.b32 	%r458, [retval0];
	} // callseq 159
	st.local.u32 	[%rd18], %r327;
	{ // callseq 160, 0
	.param .b64 param0;
	st.param.b64 	[param0], %rd64;
	.param .b64 param1;
	st.param.b64 	[param1], %rd1;
	.param .b32 retval0;
	call.uni (retval0), 
	vprintf, 
	(
	param0, 
	param1
	);
	ld.param.b32 	%r460, [retval0];
	} // callseq 160
	st.local.u32 	[%rd18], %r330;
	{ // callseq 161, 0
	.param .b64 param0;
	st.param.b64 	[param0], %rd64;
	.param .b64 param1;
	st.param.b64 	[param1], %rd1;
	.param .b32 retval0;
	call.uni (retval0), 
	vprintf, 
	(
	param0, 
	param1
	);
	ld.param.b32 	%r462, [retval0];
	} // callseq 161
	{ // callseq 162, 0
	.param .b64 param0;
	st.param.b64 	[param0], %rd68;
	.param .b64 param1;
	st.param.b64 	[param1], 0;
	.param .b32 retval0;
	call.uni (retval0), 
	vprintf, 
	(
	param0, 
	param1
	);
	ld.param.b32 	%r464, [retval0];
	} // callseq 162
	{ // callseq 163, 0
	.param .b64 param0;
	st.param.b64 	[param0], %rd106;
	.param .b64 param1;
	st.param.b64 	[param1], 0;
	.param .b32 retval0;
	call.uni (retval0), 
	vprintf, 
	(
	param0, 
	param1
	);
	ld.param.b32 	%r466, [retval0];
	} // callseq 163
	{ // callseq 164, 0
	.param .b64 param0;
	st.param.b64 	[param0], %rd58;
	.param .b64 param1;
	st.param.b64 	[param1], 0;
	.param .b32 retval0;
	call.uni (retval0), 
	vprintf, 
	(
	param0, 
	param1
	);
	ld.param.b32 	%r468, [retval0];
	} // callseq 164
	st.local.u32 	[%rd16], %r344;
	{ // callseq 165, 0
	.param .b64 param0;
	st.param.b64 	[param0], %rd64;
	.param .b64 param1;
	st.param.b64 	[param1], %rd1;
	.param .b32 retval0;
	call.uni (retval0), 
	vprintf, 
	(
	param0, 
	param1
	);
	ld.param.b32 	%r470, [retval0];
	} // callseq 165
	st.local.u32 	[%rd16], %r349;
	{ // callseq 166, 0
	.param .b64 param0;
	st.param.b64 	[param0], %rd64;
	.param .b64 param1;
	st.param.b64 	[param1], %rd1;
	.param .b32 retval0;
	call.uni (retval0), 
	vprintf, 
	(
	param0, 
	param1
	);
	ld.param.b32 	%r472, [retval0];
	} // callseq 166
	st.local.u32 	[%rd16], %r352;
	{ // callseq 167, 0
	.param .b64 param0;
	st.param.b64 	[param0], %rd64;
	.param .b64 param1;
	st.param.b64 	[param1], %rd1;
	.param .b32 retval0;
	call.uni (retval0), 
	vprintf, 
	(
	param0, 
	param1
	);
	ld.param.b32 	%r474, [retval0];
	} // callseq 167
	st.local.u32 	[%rd16], %r355;
	{ // callseq 168, 0
	.param .b64 param0;
	st.param.b64 	[param0], %rd64;
	.param .b64 param1;
	st.param.b64 	[param1], %rd1;
	.param .b32 retval0;
	call.uni (retval0), 
	vprintf, 
	(
	param0, 
	param1
	);
	ld.param.b32 	%r476, [retval0];
	} // callseq 168
	st.local.u32 	[%rd16], %r340;
	{ // callseq 169, 0
	.param .b64 param0;
	st.param.b64 	[param0], %rd64;
	.param .b64 param1;
	st.param.b64 	[param1], %rd1;
	.param .b32 retval0;
	call.uni (retval0), 
	vprintf, 
	(
	param0, 
	param1
	);
	ld.param.b32 	%r478, [retval0];
	} // callseq 169
	st.local.u32 	[%rd16], %r360;
	{ // callseq 170, 0
	.param .b64 param0;
	st.param.b64 	[param0], %rd64;
	.param .b64 param1;
	st.param.b64 	[param1], %rd1;
	.param .b32 retval0;
	call.uni (retval0), 
	vprintf, 
	(
	param0, 
	param1
	);
	ld.param.b32 	%r480, [retval0];
	} // callseq 170
	st.local.u32 	[%rd16], %r363;
	{ // callseq 171, 0
	.param .b64 param0;
	st.param.b64 	[param0], %rd64;
	.param .b64 param1;
	st.param.b64 	[param1], %rd1;
	.param .b32 retval0;
	call.uni (retval0), 
	vprintf, 
	(
	param0, 
	param1
	);
	ld.param.b32 	%r482, [retval0];
	} // callseq 171
	st.local.u32 	[%rd16], %r366;
	{ // callseq 172, 0
	.param .b64 param0;
	st.param.b64 	[param0], %rd64;
	.param .b64 param1;
	st.param.b64 	[param1], %rd1;
	.param .b32 retval0;
	call.uni (retval0), 
	vprintf, 
	(
	param0, 
	param1
	);
	ld.param.b32 	%r484, [retval0];
	} // callseq 172
	{ // callseq 173, 0
	.param .b64 param0;
	st.param.b64 	[param0], %rd68;
	.param .b64 param1;
	st.param.b64 	[param1], 0;
	.param .b32 retval0;
	call.uni (retval0), 
	vprintf, 
	(
	param0, 
	param1
	);
	ld.param.b32 	%r486, [retval0];
	} // callseq 173
	mov.u64 	%rd113, $str$19;
	cvta.global.u64 	%rd114, %rd113;
	{ // callseq 174, 0
	.param .b64 param0;
	st.param.b64 	[param0], %rd114;
	.param .b64 param1;
	st.param.b64 	[param1], 0;
	.param .b32 retval0;
	call.uni (retval0), 
	vprintf, 
	(
	param0, 
	param1
	);
	ld.param.b32 	%r488, [retval0];
	} // callseq 174
	cvt.rmi.u32.f64 	%r490, %fd1;
	shr.u32 	%r491, %r490, 8;
	shr.u32 	%r492, %r490, 16;
	shr.u32 	%r493, %r490, 24;
	{ // callseq 175, 0
	.param .b64 param0;
	st.param.b64 	[param0], %rd58;
	.param .b64 param1;
	st.param.b64 	[param1], 0;
	.param .b32 retval0;
	call.uni (retval0), 
	vprintf, 
	(
	param0, 
	param1
	);
	ld.param.b32 	%r494, [retval0];
	} // callseq 175
	st.local.u32 	[%rd14], %r493;
	{ // callseq 176, 0
	.param .b64 param0;
	st.param.b64 	[param0], %rd64;
	.param .b64 param1;
	st.param.b64 	[param1], %rd1;
	.param .b32 retval0;
	call.uni (retval0), 
	vprintf, 
	(
	param0, 
	param1
	);
	ld.param.b32 	%r496, [retval0];
	} // callseq 176
	and.b32  	%r498, %r492, 255;
	st.local.u32 	[%rd14], %r498;
	{ // callseq 177, 0
	.param .b64 param0;
	st.param.b64 	[param0], %rd64;
	.param .b64 param1;
	st.param.b64 	[param1], %rd1;
	.param .b32 retval0;
	call.uni (retval0), 
	vprintf, 
	(
	param0, 
	param1
	);
	ld.param.b32 	%r499, [retval0];
	} // callseq 177
	and.b32  	%r501, %r491, 255;
	st.local.u32 	[%rd14], %r501;
	{ // callseq 178, 0
	.param .b64 param0;
	st.param.b64 	[param0], %rd64;
	.param .b64 param1;
	st.param.b64 	[param1], %rd1;
	.param .b32 retval0;
	call.uni (retval0), 
	vprintf, 
	(
	param0, 
	param1
	);
	ld.param.b32 	%r502, [retval0];
	} // callseq 178
	and.b32  	%r504, %r490, 255;
	st.local.u32 	[%rd14], %r504;
	{ // callseq 179, 0
	.param .b64 param0;
	st.param.b64 	[param0], %rd64;
	.param .b64 param1;
	st.param.b64 	[param1], %rd1;
	.param .b32 retval0;
	call.uni (retval0), 
	vprintf, 
	(
	param0, 
	param1
	);
	ld.param.b32 	%r505, [retval0];
	} // callseq 179
	{ // callseq 180, 0
	.param .b64 param0;
	st.param.b64 	[param0], %rd68;
	.param .b64 param1;
	st.param.b64 	[param1], 0;
	.param .b32 retval0;
	call.uni (retval0), 
	vprintf, 
	(
	param0, 
	param1
	);
	ld.param.b32 	%r507, [retval0];
	} // callseq 180
	mov.u64 	%rd115, $str$20;
	cvta.global.u64 	%rd116, %rd115;
	{ // callseq 181, 0
	.param .b64 param0;
	st.param.b64 	[param0], %rd116;
	.param .b64 param1;
	st.param.b64 	[param1], 0;
	.param .b32 retval0;
	call.uni (retval0), 
	vprintf, 
	(
	param0, 
	param1
	);
	ld.param.b32 	%r509, [retval0];
	} // callseq 181
	cvt.rni.u32.f64 	%r511, %fd1;
	shr.u32 	%r512, %r511, 8;
	shr.u32 	%r513, %r511, 16;
	shr.u32 	%r514, %r511, 24;
	{ // callseq 182, 0
	.param .b64 param0;
	st.param.b64 	[param0], %rd58;
	.param .b64 param1;
	st.param.b64 	[param1], 0;
	.param .b32 retval0;
	call.uni (retval0), 
	vprintf, 
	(
	param0, 
	param1
	);
	ld.param.b32 	%r515, [retval0];
	} // callseq 182
	st.local.u32 	[%rd12], %r514;
	{ // callseq 183, 0
	.param .b64 param0;
	st.param.b64 	[param0], %rd64;
	.param .b64 param1;
	st.param.b64 	[param1], %rd1;
	.param .b32 retval0;
	call.uni (retval0), 
	vprintf, 
	(
	param0, 
	param1
	);
	ld.param.b32 	%r517, [retval0];
	} // callseq 183
	and.b32  	%r519, %r513, 255;
	st.local.u32 	[%rd12], %r519;
	{ // callseq 184, 0
	.param .b64 param0;
	st.param.b64 	[param0], %rd64;
	.param .b64 param1;
	st.param.b64 	[param1], %rd1;
	.param .b32 retval0;
	call.uni (retval0), 
	vprintf, 
	(
	param0, 
	param1
	);
	ld.param.b32 	%r520, [retval0];
	} // callseq 184
	and.b32  	%r522, %r512, 255;
	st.local.u32 	[%rd12], %r522;
	{ // callseq 185, 0
	.param .b64 param0;
	st.param.b64 	[param0], %rd64;
	.param .b64 param1;
	st.param.b64 	[param1], %rd1;
	.param .b32 retval0;
	call.uni (retval0), 
	vprintf, 
	(
	param0, 
	param1
	);
	ld.param.b32 	%r523, [retval0];
	} // callseq 185
	and.b32  	%r525, %r511, 255;
	st.local.u32 	[%rd12], %r525;
	{ // callseq 186, 0
	.param .b64 param0;
	st.param.b64 	[param0], %rd64;
	.param .b64 param1;
	st.param.b64 	[param1], %rd1;
	.param .b32 retval0;
	call.uni (retval0), 
	vprintf, 
	(
	param0, 
	param1
	);
	ld.param.b32 	%r526, [retval0];
	} // callseq 186
	{ // callseq 187, 0
	.param .b64 param0;
	st.param.b64 	[param0], %rd68;
	.param .b64 param1;
	st.param.b64 	[param1], 0;
	.param .b32 retval0;
	call.uni (retval0), 
	vprintf, 
	(
	param0, 
	param1
	);
	ld.param.b32 	%r528, [retval0];
	} // callseq 187
	mov.u64 	%rd117, $str$21;
	cvta.global.u64 	%rd118, %rd117;
	{ // callseq 188, 0
	.param .b64 param0;
	st.param.b64 	[param0], %rd118;
	.param .b64 param1;
	st.param.b64 	[param1], 0;
	.param .b32 retval0;
	call.uni (retval0), 
	vprintf, 
	(
	param0, 
	param1
	);
	ld.param.b32 	%r530, [retval0];
	} // callseq 188
	cvt.rpi.u32.f64 	%r532, %fd1;
	shr.u32 	%r533, %r532, 8;
	shr.u32 	%r534, %r532, 16;
	shr.u32 	%r535, %r532, 24;
	{ // callseq 189, 0
	.param .b64 param0;
	st.param.b64 	[param0], %rd58;
	.param .b64 param1;
	st.param.b64 	[param1], 0;
	.param .b32 retval0;
	call.uni (retval0), 
	vprintf, 
	(
	param0, 
	param1
	);
	ld.param.b32 	%r536, [retval0];
	} // callseq 189
	st.local.u32 	[%rd10], %r535;
	{ // callseq 190, 0
	.param .b64 param0;
	st.param.b64 	[param0], %rd64;
	.param .b64 param1;
	st.param.b64 	[param1], %rd1;
	.param .b32 retval0;
	call.uni (retval0), 
	vprintf, 
	(
	param0, 
	param1
	);
	ld.param.b32 	%r538, [retval0];
	} // callseq 190
	and.b32  	%r540, %r534, 255;
	st.local.u32 	[%rd10], %r540;
	{ // callseq 191, 0
	.param .b64 param0;
	st.param.b64 	[param0], %rd64;
	.param .b64 param1;
	st.param.b64 	[param1], %rd1;
	.param .b32 retval0;
	call.uni (retval0), 
	vprintf, 
	(
	param0, 
	param1
	);
	ld.param.b32 	%r541, [retval0];
	} // callseq 191
	and.b32  	%r543, %r533, 255;
	st.local.u32 	[%rd10], %r543;
	{ // callseq 192, 0
	.param .b64 param0;
	st.param.b64 	[param0], %rd64;
	.param .b64 param1;
	st.param.b64 	[param1], %rd1;
	.param .b32 retval0;
	call.uni (retval0), 
	vprintf, 
	(
	param0, 
	param1
	);
	ld.param.b32 	%r544, [retval0];
	} // callseq 192
	and.b32  	%r546, %r532, 255;
	st.local.u32 	[%rd10], %r546;
	{ // callseq 193, 0
	.param .b64 param0;
	st.param.b64 	[param0], %rd64;
	.param .b64 param1;
	st.param.b64 	[param1], %rd1;
	.param .b32 retval0;
	call.uni (retval0), 
	vprintf, 
	(
	param0, 
	param1
	);
	ld.param.b32 	%r547, [retval0];
	} // callseq 193
	{ // callseq 194, 0
	.param .b64 param0;
	st.param.b64 	[param0], %rd68;
	.param .b64 param1;
	st.param.b64 	[param1], 0;
	.param .b32 retval0;
	call.uni (retval0), 
	vprintf, 
	(
	param0, 
	param1
	);
	ld.param.b32 	%r549, [retval0];
	} // callseq 194
	mov.u64 	%rd119, $str$22;
	cvta.global.u64 	%rd120, %rd119;
	{ // callseq 195, 0
	.param .b64 param0;
	st.param.b64 	[param0], %rd120;
	.param .b64 param1;
	st.param.b64 	[param1], 0;
	.param .b32 retval0;
	call.uni (retval0), 
	vprintf, 
	(
	param0, 
	param1
	);
	ld.param.b32 	%r551, [retval0];
	} // callseq 195
	cvt.rzi.u32.f64 	%r553, %fd1;
	shr.u32 	%r554, %r553, 8;
	shr.u32 	%r555, %r553, 16;
	shr.u32 	%r556, %r553, 24;
	{ // callseq 196, 0
	.param .b64 param0;
	st.param.b64 	[param0], %rd58;
	.param .b64 param1;
	st.param.b64 	[param1], 0;
	.param .b32 retval0;
	call.uni (retval0), 
	vprintf, 
	(
	param0, 
	param1
	);
	ld.param.b32 	%r557, [retval0];
	} // callseq 196
	st.local.u32 	[%rd8], %r556;
	{ // callseq 197, 0
	.param .b64 param0;
	st.param.b64 	[param0], %rd64;
	.param .b64 param1;
	st.param.b64 	[param1], %rd1;
	.param .b32 retval0;
	call.uni (retval0), 
	vprintf, 
	(
	param0, 
	param1
	);
	ld.param.b32 	%r559, [retval0];
	} // callseq 197
	and.b32  	%r561, %r555, 255;
	st.local.u32 	[%rd8], %r561;
	{ // callseq 198, 0
	.param .b64 param0;
	st.param.b64 	[param0], %rd64;
	.param .b64 param1;
	st.param.b64 	[param1], %rd1;
	.param .b32 retval0;
	call.uni (retval0), 
	vprintf, 
	(
	param0, 
	param1
	);
	ld.param.b32 	%r562, [retval0];
	} // callseq 198
	and.b32  	%r564, %r554, 255;
	st.local.u32 	[%rd8], %r564;
	{ // callseq 199, 0
	.param .b64 param0;
	st.param.b64 	[param0], %rd64;
	.param .b64 param1;
	st.param.b64 	[param1], %rd1;
	.param .b32 retval0;
	call.uni (retval0), 
	vprintf, 
	(
	param0, 
	param1
	);
	ld.param.b32 	%r565, [retval0];
	} // callseq 199
	and.b32  	%r567, %r553, 255;
	st.local.u32 	[%rd8], %r567;
	{ // callseq 200, 0
	.param .b64 param0;
	st.param.b64 	[param0], %rd64;
	.param .b64 param1;
	st.param.b64 	[param1], %rd1;
	.param .b32 retval0;
	call.uni (retval0), 
	vprintf, 
	(
	param0, 
	param1
	);
	ld.param.b32 	%r568, [retval0];
	} // callseq 200
	{ // callseq 201, 0
	.param .b64 param0;
	st.param.b64 	[param0], %rd68;
	.param .b64 param1;
	st.param.b64 	[param1], 0;
	.param .b32 retval0;
	call.uni (retval0), 
	vprintf, 
	(
	param0, 
	param1
	);
	ld.param.b32 	%r570, [retval0];
	} // callseq 201
	mov.u64 	%rd121, $str$23;
	cvta.global.u64 	%rd122, %rd121;
	{ // callseq 202, 0
	.param .b64 param0;
	st.param.b64 	[param0], %rd122;
	.param .b64 param1;
	st.param.b64 	[param1], 0;
	.param .b32 retval0;
	call.uni (retval0), 
	vprintf, 
	(
	param0, 
	param1
	);
	ld.param.b32 	%r572, [retval0];
	} // callseq 202
	cvt.rmi.u64.f64 	%rd123, %fd1;
	cvt.u32.u64 	%r574, %rd123;
	shr.u32 	%r575, %r574, 8;
	shr.u32 	%r576, %r574, 16;
	shr.u32 	%r577, %r574, 24;
	{ .reg .b32 tmp; mov.b64 {tmp, %r578}, %rd123; }
	shr.u64 	%rd124, %rd123, 40;
	cvt.u32.u64 	%r579, %rd124;
	shr.u64 	%rd125, %rd123, 48;
	cvt.u32.u64 	%r580, %rd125;
	shr.u64 	%rd126, %rd123, 56;
	{ // callseq 203, 0
	.param .b64 param0;
	st.param.b64 	[param0], %rd58;
	.param .b64 param1;
	st.param.b64 	[param1], 0;
	.param .b32 retval0;
	call.uni (retval0), 
	vprintf, 
	(
	param0, 
	param1
	);
	ld.param.b32 	%r581, [retval0];
	} // callseq 203
	st.local.u32 	[%rd6], %rd126;
	{ // callseq 204, 0
	.param .b64 param0;
	st.param.b64 	[param0], %rd64;
	.param .b64 param1;
	st.param.b64 	[param1], %rd1;
	.param .b32 retval0;
	call.uni (retval0), 
	vprintf, 
	(
	param0, 
	param1
	);
	ld.param.b32 	%r583, [retval0];
	} // callseq 204
	and.b32  	%r585, %r580, 255;
	st.local.u32 	[%rd6], %r585;
	{ // callseq 205, 0
	.param .b64 param0;
	st.param.b64 	[param0], %rd64;
	.param .b64 param1;
	st.param.b64 	[param1], %rd1;
	.param .b32 retval0;
	call.uni (retval0), 
	vprintf, 
	(
	param0, 
	param1
	);
	ld.param.b32 	%r586, [retval0];
	} // callseq 205
	and.b32  	%r588, %r579, 255;
	st.local.u32 	[%rd6], %r588;
	{ // callseq 206, 0
	.param .b64 param0;
	st.param.b64 	[param0], %rd64;
	.param .b64 param1;
	st.param.b64 	[param1], %rd1;
	.param .b32 retval0;
	call.uni (retval0), 
	vprintf, 
	(
	param0, 
	param1
	);
	ld.param.b32 	%r589, [retval0];
	} // callseq 206
	and.b32  	%r591, %r578, 255;
	st.local.u32 	[%rd6], %r591;
	{ // callseq 207, 0
	.param .b64 param0;
	st.param.b64 	[param0], %rd64;
	.param .b64 param1;
	st.param.b64 	[param1], %rd1;
	.param .b32 retval0;
	call.uni (retval0), 
	vprintf, 
	(
	param0, 
	param1
	);
	ld.param.b32 	%r592, [retval0];
	} // callseq 207
	st.local.u32 	[%rd6], %r577;
	{ // callseq 208, 0
	.param .b64 param0;
	st.param.b64 	[param0], %rd64;
	.param .b64 param1;
	st.param.b64 	[param1], %rd1;
	.param .b32 retval0;
	call.uni (retval0), 
	vprintf, 
	(
	param0, 
	param1
	);
	ld.param.b32 	%r594, [retval0];
	} // callseq 208
	and.b32  	%r596, %r576, 255;
	st.local.u32 	[%rd6], %r596;
	{ // callseq 209, 0
	.param .b64 param0;
	st.param.b64 	[param0], %rd64;
	.param .b64 param1;
	st.param.b64 	[param1], %rd1;
	.param .b32 retval0;
	call.uni (retval0), 
	vprintf, 
	(
	param0, 
	param1
	);
	ld.param.b32 	%r597, [retval0];
	} // callseq 209
	and.b32  	%r599, %r575, 255;
	st.local.u32 	[%rd6], %r599;
	{ // callseq 210, 0
	.param .b64 param0;
	st.param.b64 	[param0], %rd64;
	.param .b64 param1;
	st.param.b64 	[param1], %rd1;
	.param .b32 retval0;
	call.uni (retval0), 
	vprintf, 
	(
	param0, 
	param1
	);
	ld.param.b32 	%r600, [retval0];
	} // callseq 210
	and.b32  	%r602, %r574, 255;
	st.local.u32 	[%rd6], %r602;
	{ // callseq 211, 0
	.param .b64 param0;
	st.param.b64 	[param0], %rd64;
	.param .b64 param1;
	st.param.b64 	[param1], %rd1;
	.param .b32 retval0;
	call.uni (retval0), 
	vprintf, 
	(
	param0, 
	param1
	);
	ld.param.b32 	%r603, [retval0];
	} // callseq 211
	{ // callseq 212, 0
	.param .b64 param0;
	st.param.b64 	[param0], %rd68;
	.param .b64 param1;
	st.param.b64 	[param1], 0;
	.param .b32 retval0;
	call.uni (retval0), 
	vprintf, 
	(
	param0, 
	param1
	);
	ld.param.b32 	%r605, [retval0];
	} // callseq 212
	mov.u64 	%rd127, $str$24;
	cvta.global.u64 	%rd128, %rd127;
	{ // callseq 213, 0
	.param .b64 param0;
	st.param.b64 	[param0], %rd128;
	.param .b64 param1;
	st.param.b64 	[param1], 0;
	.param .b32 retval0;
	call.uni (retval0), 
	vprintf, 
	(
	param0, 
	param1
	);
	ld.param.b32 	%r607, [retval0];
	} // callseq 213
	cvt.rni.u64.f64 	%rd129, %fd1;
	cvt.u32.u64 	%r609, %rd129;
	shr.u32 	%r610, %r609, 8;
	shr.u32 	%r611, %r609, 16;
	shr.u32 	%r612, %r609, 24;
	{ .reg .b32 tmp; mov.b64 {tmp, %r613}, %rd129; }
	shr.u64 	%rd130, %rd129, 40;
	cvt.u32.u64 	%r614, %rd130;
	shr.u64 	%rd131, %rd129, 48;
	cvt.u32.u64 	%r615, %rd131;
	shr.u64 	%rd132, %rd129, 56;
	{ // callseq 214, 0
	.param .b64 param0;
	st.param.b64 	[param0], %rd58;
	.param .b64 param1;
	st.param.b64 	[param1], 0;
	.param .b32 retval0;
	call.uni (retval0), 
	vprintf, 
	(
	param0, 
	param1
	);
	ld.param.b32 	%r616, [retval0];
	} // callseq 214
	st.local.u32 	[%rd4], %rd132;
	{ // callseq 215, 0
	.param .b64 param0;
	st.param.b64 	[param0], %rd64;
	.param .b64 param1;
	st.param.b64 	[param1], %rd1;
	.param .b32 retval0;
	call.uni (retval0), 
	vprintf, 
	(
	param0, 
	param1
	);
	ld.param.b32 	%r618, [retval0];
	} // callseq 215
	and.b32  	%r620, %r615, 255;
	st.local.u32 	[%rd4], %r620;
	{ // callseq 216, 0
	.param .b64 param0;
	st.param.b64 	[param0], %rd64;
	.param .b64 param1;
	st.param.b64 	[param1], %rd1;
	.param .b32 retval0;
	call.uni (retval0), 
	vprintf, 
	(
	param0, 
	param1
	);
	ld.param.b32 	%r621, [retval0];
	} // callseq 216
	and.b32  	%r623, %r614, 255;
	st.local.u32 	[%rd4], %r623;
	{ // callseq 217, 0
	.param .b64 param0;
	st.param.b64 	[param0], %rd64;
	.param .b64 param1;
	st.param.b64 	[param1], %rd1;
	.param .b32 retval0;
	call.uni (retval0), 
	vprintf, 
	(
	param0, 
	param1
	);
	ld.param.b32 	%r624, [retval0];
	} // callseq 217
	and.b32  	%r626, %r613, 255;
	st.local.u32 	[%rd4], %r626;
	{ // callseq 218, 0
	.param .b64 param0;
	st.param.b64 	[param0], %rd64;
	.param .b64 param1;
	st.param.b64 	[param1], %rd1;
	.param .b32 retval0;
	call.uni (retval0), 
	vprintf, 
	(
	param0, 
	param1
	);
	ld.param.b32 	%r627, [retval0];
	} // callseq 218
	st.local.u32 	[%rd4], %r612;
	{ // callseq 219, 0
	.param .b64 param0;
	st.param.b64 	[param0], %rd64;
	.param .b64 param1;
	st.param.b64 	[param1], %rd1;
	.param .b32 retval0;
	call.uni (retval0), 
	vprintf, 
	(
	param0, 
	param1
	);
	ld.param.b32 	%r629, [retval0];
	} // callseq 219
	and.b32  	%r631, %r611, 255;
	st.local.u32 	[%rd4], %r631;
	{ // callseq 220, 0
	.param .b64 param0;
	st.param.b64 	[param0], %rd64;
	.param .b64 param1;
	st.param.b64 	[param1], %rd1;
	.param .b32 retval0;
	call.uni (retval0), 
	vprintf, 
	(
	param0, 
	param1
	);
	ld.param.b32 	%r632, [retval0];
	} // callseq 220
	and.b32  	%r634, %r610, 255;
	st.local.u32 	[%rd4], %r634;
	{ // callseq 221, 0
	.param .b64 param0;
	st.param.b64 	[param0], %rd64;
	.param .b64 param1;
	st.param.b64 	[param1], %rd1;
	.param .b32 retval0;
	call.uni (retval0), 
	vprintf, 
	(
	param0, 
	param1
	);
	ld.param.b32 	%r635, [retval0];
	} // callseq 221
	and.b32  	%r637, %r609, 255;
	st.local.u32 	[%rd4], %r637;
	{ // callseq 222, 0
	.param .b64 param0;
	st.param.b64 	[param0], %rd64;
	.param .b64 param1;
	st.param.b64 	[param1], %rd1;
	.param .b32 retval0;
	call.uni (retval0), 
	vprintf, 
	(
	param0, 
	param1
	);
	ld.param.b32 	%r638, [retval0];
	} // callseq 222
	{ // callseq 223, 0
	.param .b64 param0;
	st.param.b64 	[param0], %rd68;
	.param .b64 param1;
	st.param.b64 	[param1], 0;
	.param .b32 retval0;
	call.uni (retval0), 
	vprintf, 
	(
	param0, 
	param1
	);
	ld.param.b32 	%r640, [retval0];
	} // callseq 223
	mov.u64 	%rd133, $str$25;
	cvta.global.u64 	%rd134, %rd133;
	{ // callseq 224, 0
	.param .b64 param0;
	st.param.b64 	[param0], %rd134;
	.param .b64 param1;
	st.param.b64 	[param1], 0;
	.param .b32 retval0;
	call.uni (retval0), 
	vprintf, 
	(
	param0, 
	param1
	);
	ld.param.b32 	%r642, [retval0];
	} // callseq 224
	cvt.rpi.u64.f64 	%rd135, %fd1;
	cvt.u32.u64 	%r644, %rd135;
	shr.u32 	%r645, %r644, 8;
	shr.u32 	%r646, %r644, 16;
	shr.u32 	%r647, %r644, 24;
	{ .reg .b32 tmp; mov.b64 {tmp, %r648}, %rd135; }
	shr.u64 	%rd136, %rd135, 40;
	cvt.u32.u64 	%r649, %rd136;
	shr.u64 	%rd137, %rd135, 48;
	cvt.u32.u64 	%r650, %rd137;
	shr.u64 	%rd138, %rd135, 56;
	{ // callseq 225, 0
	.param .b64 param0;
	st.param.b64 	[param0], %rd58;
	.param .b64 param1;
	st.param.b64 	[param1], 0;
	.param .b32 retval0;
	call.uni (retval0), 
	vprintf, 
	(
	param0, 
	param1
	);
	ld.param.b32 	%r651, [retval0];
	} // callseq 225
	st.local.u32 	[%rd2], %rd138;
	{ // callseq 226, 0
	.param .b64 param0;
	st.param.b64 	[param0], %rd64;
	.param .b64 param1;
	st.param.b64 	[param1], %rd1;
	.param .b32 retval0;
	call.uni (retval0), 
	vprintf, 
	(
	param0, 
	param1
	);
	ld.param.b32 	%r653, [retval0];
	} // callseq 226
	and.b32  	%r655, %r650, 255;
	st.local.u32 	[%rd2], %r655;
	{ // callseq 227, 0
	.param .b64 param0;
	st.param.b64 	[param0], %rd64;
	.param .b64 param1;
	st.param.b64 	[param1], %rd1;
	.param .b32 retval0;
	call.uni (retval0), 
	vprintf, 
	(
	param0, 
	param1
	);
	ld.param.b32 	%r656, [retval0];
	} // callseq 227
	and.b32  	%r658, %r649, 255;
	st.local.u32 	[%rd2], %r658;
	{ // callseq 228, 0
	.param .b64 param0;
	st.param.b64 	[param0], %rd64;
	.param .b64 param1;
	st.param.b64 	[param1], %rd1;
	.param .b32 retval0;
	call.uni (retval0), 
	vprintf, 
	(
	param0, 
	param1
	);
	ld.param.b32 	%r659, [retval0];
	} // callseq 228
	and.b32  	%r661, %r648, 255;
	st.local.u32 	[%rd2], %r661;
	{ // callseq 229, 0
	.param .b64 param0;
	st.param.b64 	[param0], %rd64;
	.param .b64 param1;
	st.param.b64 	[param1], %rd1;
	.param .b32 retval0;
	call.uni (retval0), 
	vprintf, 
	(
	param0, 
	param1
	);
	ld.param.b32 	%r662, [retval0];
	} // callseq 229
	st.local.u32 	[%rd2], %r647;
	{ // callseq 230, 0
	.param .b64 param0;
	st.param.b64 	[param0], %rd64;
	.param .b64 param1;
	st.param.b64 	[param1], %rd1;
	.param .b32 retval0;
	call.uni (retval0), 
	vprintf, 
	(
	param0, 
	param1
	);
	ld.param.b32 	%r664, [retval0];
	} // callseq 230
	and.b32  	%r666, %r646, 255;
	st.local.u32 	[%rd2], %r666;
	{ // callseq 231, 0
	.param .b64 param0;
	st.param.b64 	[param0], %rd64;
	.param .b64 param1;
	st.param.b64 	[param1], %rd1;
	.param .b32 retval0;
	call.uni (retval0), 
	vprintf, 
	(
	param0, 
	param1
	);
	ld.param.b32 	%r667, [retval0];
	} // callseq 231
	and.b32  	%r669, %r645, 255;
	st.local.u32 	[%rd2], %r669;
	{ // callseq 232, 0
	.param .b64 param0;
	st.param.b64 	[param0], %rd64;
	.param .b64 param1;
	st.param.b64 	[param1], %rd1;
	.param .b32 retval0;
	call.uni (retval0), 
	vprintf, 
	(
	param0, 
	param1
	);
	ld.param.b32 	%r670, [retval0];
	} // callseq 232
	and.b32  	%r672, %r644, 255;
	st.local.u32 	[%rd2], %r672;
	{ // callseq 233, 0
	.param .b64 param0;
	st.param.b64 	[param0], %rd64;
	.param .b64 param1;
	st.param.b64 	[param1], %rd1;
	.param .b32 retval0;
	call.uni (retval0), 
	vprintf, 
	(
	param0, 
	param1
	);
	ld.param.b32 	%r673, [retval0];
	} // callseq 233
	{ // callseq 234, 0
	.param .b64 param0;
	st.param.b64 	[param0], %rd68;
	.param .b64 param1;
	st.param.b64 	[param1], 0;
	.param .b32 retval0;
	call.uni (retval0), 
	vprintf, 
	(
	param0, 
	param1
	);
	ld.param.b32 	%r675, [retval0];
	} // callseq 234
	mov.u64 	%rd139, $str$26;
	cvta.global.u64 	%rd140, %rd139;
	{ // callseq 235, 0
	.param .b64 param0;
	st.param.b64 	[param0], %rd140;
	.param .b64 param1;
	st.param.b64 	[param1], 0;
	.param .b32 retval0;
	call.uni (retval0), 
	vprintf, 
	(
	param0, 
	param1
	);
	ld.param.b32 	%r677, [retval0];
	} // callseq 235
	cvt.rzi.u64.f64 	%rd141, %fd1;
	cvt.u32.u64 	%r679, %rd141;
	shr.u32 	%r680, %r679, 8;
	shr.u32 	%r681, %r679, 16;
	shr.u32 	%r682, %r679, 24;
	{ .reg .b32 tmp; mov.b64 {tmp, %r683}, %rd141; }
	shr.u64 	%rd142, %rd141, 40;
	cvt.u32.u64 	%r684, %rd142;
	shr.u64 	%rd143, %rd141, 48;
	cvt.u32.u64 	%r685, %rd143;
	shr.u64 	%rd144, %rd141, 56;
	{ // callseq 236, 0
	.param .b64 param0;
	st.param.b64 	[param0], %rd58;
	.param .b64 param1;
	st.param.b64 	[param1], 0;
	.param .b32 retval0;
	call.uni (retval0), 
	vprintf, 
	(
	param0, 
	param1
	);
	ld.param.b32 	%r686, [retval0];
	} // callseq 236
	add.u64 	%rd146, %SPL, 0;
	st.local.u32 	[%rd146], %rd144;
	{ // callseq 237, 0
	.param .b64 param0;
	st.param.b64 	[param0], %rd64;
	.param .b64 param1;
	st.param.b64 	[param1], %rd59;
	.param .b32 retval0;
	call.uni (retval0), 
	vprintf, 
	(
	param0, 
	param1
	);
	ld.param.b32 	%r688, [retval0];
	} // callseq 237
	and.b32  	%r690, %r685, 255;
	st.local.u32 	[%rd146], %r690;
	{ // callseq 238, 0
	.param .b64 param0;
	st.param.b64 	[param0], %rd64;
	.param .b64 param1;
	st.param.b64 	[param1], %rd59;
	.param .b32 retval0;
	call.uni (retval0), 
	vprintf, 
	(
	param0, 
	param1
	);
	ld.param.b32 	%r691, [retval0];
	} // callseq 238
	and.b32  	%r693, %r684, 255;
	st.local.u32 	[%rd146], %r693;
	{ // callseq 239, 0
	.param .b64 param0;
	st.param.b64 	[param0], %rd64;
	.param .b64 param1;
	st.param.b64 	[param1], %rd59;
	.param .b32 retval0;
	call.uni (retval0), 
	vprintf, 
	(
	param0, 
	param1
	);
	ld.param.b32 	%r694, [retval0];
	} // callseq 239
	and.b32  	%r696, %r683, 255;
	st.local.u32 	[%rd146], %r696;
	{ // callseq 240, 0
	.param .b64 param0;
	st.param.b64 	[param0], %rd64;
	.param .b64 param1;
	st.param.b64 	[param1], %rd59;
	.param .b32 retval0;
	call.uni (retval0), 
	vprintf, 
	(
	param0, 
	param1
	);
	ld.param.b32 	%r697, [retval0];
	} // callseq 240
	st.local.u32 	[%rd146], %r682;
	{ // callseq 241, 0
	.param .b64 param0;
	st.param.b64 	[param0], %rd64;
	.param .b64 param1;
	st.param.b64 	[param1], %rd59;
	.param .b32 retval0;
	call.uni (retval0), 
	vprintf, 
	(
	param0, 
	param1
	);
	ld.param.b32 	%r699, [retval0];
	} // callseq 241
	and.b32  	%r701, %r681, 255;
	st.local.u32 	[%rd146], %r701;
	{ // callseq 242, 0
	.param .b64 param0;
	st.param.b64 	[param0], %rd64;
	.param .b64 param1;
	st.param.b64 	[param1], %rd59;
	.param .b32 retval0;
	call.uni (retval0), 
	vprintf, 
	(
	param0, 
	param1
	);
	ld.param.b32 	%r702, [retval0];
	} // callseq 242
	and.b32  	%r704, %r680, 255;
	st.local.u32 	[%rd146], %r704;
	{ // callseq 243, 0
	.param .b64 param0;
	st.param.b64 	[param0], %rd64;
	.param .b64 param1;
	st.param.b64 	[param1], %rd59;
	.param .b32 retval0;
	call.uni (retval0), 
	vprintf, 
	(
	param0, 
	param1
	);
	ld.param.b32 	%r705, [retval0];
	} // callseq 243
	and.b32  	%r707, %r679, 255;
	st.local.u32 	[%rd146], %r707;
	{ // callseq 244, 0
	.param .b64 param0;
	st.param.b64 	[param0], %rd64;
	.param .b64 param1;
	st.param.b64 	[param1], %rd59;
	.param .b32 retval0;
	call.uni (retval0), 
	vprintf, 
	(
	param0, 
	param1
	);
	ld.param.b32 	%r708, [retval0];
	} // callseq 244
	{ // callseq 245, 0
	.param .b64 param0;
	st.param.b64 	[param0], %rd68;
	.param .b64 param1;
	st.param.b64 	[param1], 0;
	.param .b32 retval0;
	call.uni (retval0), 
	vprintf, 
	(
	param0, 
	param1
	);
	ld.param.b32 	%r710, [retval0];
	} // callseq 245
	mov.u64 	%rd147, $str$27;
	cvta.global.u64 	%rd148, %rd147;
	{ // callseq 246, 0
	.param .b64 param0;
	st.param.b64 	[param0], %rd148;
	.param .b64 param1;
	st.param.b64 	[param1], 0;
	.param .b32 retval0;
	call.uni (retval0), 
	vprintf, 
	(
	param0, 
	param1
	);
	ld.param.b32 	%r712, [retval0];
	} // callseq 246
	ret;

}
	// .globl	_Z20test_float_type_castf
.visible .entry _Z20test_float_type_castf(
	.param .f32 _Z20test_float_type_castf_param_0
)
{
	.local .align 8 .b8 	__local_depot1[16];
	.reg .b64 	%SP;
	.reg .b64 	%SPL;
	.reg .b32 	%r<775>;
	.reg .b32 	%f<2>;
	.reg .b64 	%rd<141>;

	mov.u64 	%SPL, __local_depot1;
	cvta.local.u64 	%SP, %SPL;
	ld.param.f32 	%f1, [_Z20test_float_type_castf_param_0];
	add.u64 	%rd1, %SP, 8;
	add.u64 	%rd2, %SPL, 8;
	add.u64 	%rd4, %SPL, 8;
	add.u64 	%rd6, %SPL, 8;
	add.u64 	%rd8, %SPL, 8;
	add.u64 	%rd10, %SPL, 8;
	add.u64 	%rd12, %SPL, 8;
	add.u64 	%rd14, %SPL, 8;
	add.u64 	%rd16, %SPL, 8;
	add.u64 	%rd18, %SPL, 8;
	add.u64 	%rd20, %SPL, 8;
	add.u64 	%rd22, %SPL, 8;
	add.u64 	%rd24, %SPL, 8;
	add.u64 	%rd26, %SPL, 8;
	add.u64 	%rd28, %SPL, 8;
	add.u64 	%rd30, %SPL, 8;
	add.u64 	%rd32, %SPL, 8;
	add.u64 	%rd34, %SPL, 8;
	add.u64 	%rd36, %SPL, 8;
	add.u64 	%rd38, %SPL, 8;
	add.u64 	%rd40, %SPL, 8;
	add.u64 	%rd42, %SPL, 8;
	add.u64 	%rd44, %SPL, 8;
	add.u64 	%rd46, %SPL, 8;
	add.u64 	%rd48, %SPL, 8;
	add.u64 	%rd50, %SPL, 8;
	add.u64 	%rd52, %SPL, 8;
	add.u64 	%rd54, %SPL, 8;
	add.u64 	%rd56, %SPL, 8;
	add.u64 	%rd58, %SPL, 8;
	add.u64 	%rd60, %SPL, 8;
	add.u64 	%rd62, %SPL, 8;
	add.u64 	%rd64, %SPL, 8;
	mov.u64 	%rd65, $str$28;
	cvta.global.u64 	%rd66, %rd65;
	{ // callseq 247, 0
	.param .b64 param0;
	st.param.b64 	[param0], %rd66;
	.param .b64 param1;
	st.param.b64 	[param1], 0;
	.param .b32 retval0;
	call.uni (retval0), 
	vprintf, 
	(
	param0, 
	param1
	);
	ld.param.b32 	%r1, [retval0];
	} // callseq 247
	cvt.rmi.s32.f32 	%r3, %f1;
	shr.u32 	%r4, %r3, 8;
	shr.u32 	%r5, %r3, 16;
	shr.u32 	%r6, %r3, 24;
	mov.u64 	%rd67, $str;
	cvta.global.u64 	%rd68, %rd67;
	{ // callseq 248, 0
	.param .b64 param0;
	st.param.b64 	[param0], %rd68;
	.param .b64 param1;
	st.param.b64 	[param1], 0;
	.param .b32 retval0;
	call.uni (retval0), 
	vprintf, 
	(
	param0, 
	param1
	);
	ld.param.b32 	%r7, [retval0];
	} // callseq 248
	add.u64 	%rd69, %SP, 0;
	add.u64 	%rd70, %SPL, 0;
	st.local.u32 	[%rd70], %r6;
	mov.u64 	%rd71, $str$1;
	cvta.global.u64 	%rd72, %rd71;
	{ // callseq 249, 0
	.param .b64 param0;
	st.param.b64 	[param0], %rd72;
	.param .b64 param1;
	st.param.b64 	[param1], %rd69;
	.param .b32 retval0;
	call.uni (retval0), 
	vprintf, 
	(
	param0, 
	param1
	);
	ld.param.b32 	%r9, [retval0];
	} // callseq 249
	and.b32  	%r11, %r5, 255;
	st.local.u32 	[%rd70], %r11;
	{ // callseq 250, 0
	.param .b64 param0;
	st.param.b64 	[param0], %rd72;
	.param .b64 param1;
	st.param.b64 	[param1], %rd69;
	.param .b32 retval0;
	call.uni (retval0), 
	vprintf, 
	(
	param0, 
	param1
	);
	ld.param.b32 	%r12, [retval0];
	} // callseq 250
	and.b32  	%r14, %r4, 255;
	st.local.u32 	[%rd70], %r14;
	{ // callseq 251, 0
	.param .b64 param0;
	st.param.b64 	[param0], %rd72;
	.param .b64 param1;
	st.param.b64 	[param1], %rd69;
	.param .b32 retval0;
	call.uni (retval0), 
	vprintf, 
	(
	param0, 
	param1
	);
	ld.param.b32 	%r15, [retval0];
	} // callseq 251
	and.b32  	%r17, %r3, 255;
	st.local.u32 	[%rd70], %r17;
	{ // callseq 252, 0
	.param .b64 param0;
	st.param.b64 	[param0], %rd72;
	.param .b64 param1;
	st.param.b64 	[param1], %rd69;
	.param .b32 retval0;
	call.uni (retval0), 
	vprintf, 
	(
	param0, 
	param1
	);
	ld.param.b32 	%r18, [retval0];
	} // callseq 252
	mov.u64 	%rd73, $str$2;
	cvta.global.u64 	%rd74, %rd73;
	{ // callseq 253, 0
	.param .b64 param0;
	st.param.b64 	[param0], %rd74;
	.param .b64 param1;
	st.param.b64 	[param1], 0;
	.param .b32 retval0;
	call.uni (retval0), 
	vprintf, 
	(
	param0, 
	param1
	);
	ld.param.b32 	%r20, [retval0];
	} // callseq 253
	mov.u64 	%rd75, $str$29;
	cvta.global.u64 	%rd76, %rd75;
	{ // callseq 254, 0
	.param .b64 param0;
	st.param.b64 	[param0], %rd76;
	.param .b64 param1;
	st.param.b64 	[param1], 0;
	.param .b32 retval0;
	call.uni (retval0), 
	vprintf, 
	(
	param0, 
	param1
	);
	ld.param.b32 	%r22, [retval0];
	} // callseq 254
	cvt.rni.s32.f32 	%r24, %f1;
	shr.u32 	%r25, %r24, 8;
	shr.u32 	%r26, %r24, 16;
	shr.u32 	%r27, %r24, 24;
	{ // callseq 255, 0
	.param .b64 param0;
	st.param.b64 	[param0], %rd68;
	.param .b64 param1;
	st.param.b64 	[param1], 0;
	.param .b32 retval0;
	call.uni (retval0), 
	vprintf, 
	(
	param0, 
	param1
	);
	ld.param.b32 	%r28, [retval0];
	} // callseq 255
	st.local.u32 	[%rd64], %r27;
	{ // callseq 256, 0
	.param .b64 param0;
	st.param.b64 	[param0], %rd72;
	.param .b64 param1;
	st.param.b64 	[param1], %rd1;
	.param .b32 retval0;
	call.uni (retval0), 
	vprintf, 
	(
	param0, 
	param1
	);
	ld.param.b32 	%r30, [retval0];
	} // callseq 256
	and.b32  	%r32, %r26, 255;
	st.local.u32 	[%rd64], %r32;
	{ // callseq 257, 0
	.param .b64 param0;
	st.param.b64 	[param0], %rd72;
	.param .b64 param1;
	st.param.b64 	[param1], %rd1;
	.param .b32 retval0;
	call.uni (retval0), 
	vprintf, 
	(
	param0, 
	param1
	);
	ld.param.b32 	%r33, [retval0];
	} // callseq 257
	and.b32  	%r35, %r25, 255;
	st.local.u32 	[%rd64], %r35;
	{ // callseq 258, 0
	.param .b64 param0;
	st.param.b64 	[param0], %rd72;
	.param .b64 param1;
	st.param.b64 	[param1], %rd1;
	.param .b32 retval0;
	call.uni (retval0), 
	vprintf, 
	(
	param0, 
	param1
	);
	ld.param.b32 	%r36, [retval0];
	} // callseq 258
	and.b32  	%r38, %r24, 255;
	st.local.u32 	[%rd64], %r38;
	{ // callseq 259, 0
	.param .b64 param0;
	st.param.b64 	[param0], %rd72;
	.param .b64 param1;
	st.param.b64 	[param1], %rd1;
	.param .b32 retval0;
	call.uni (retval0), 
	vprintf, 
	(
	param0, 
	param1
	);
	ld.param.b32 	%r39, [retval0];
	} // callseq 259
	{ // callseq 260, 0
	.param .b64 param0;
	st.param.b64 	[param0], %rd74;
	.param .b64 param1;
	st.param.b64 	[param1], 0;
	.param .b32 retval0;
	call.uni (retval0), 
	vprintf, 
	(
	param0, 
	param1
	);
	ld.param.b32 	%r41, [retval0];
	} // callseq 260
	mov.u64 	%rd77, $str$30;
	cvta.global.u64 	%rd78, %rd77;
	{ // callseq 261, 0
	.param .b64 param0;
	st.param.b64 	[param0], %rd78;
	.param .b64 param1;
	st.param.b64 	[param1], 0;
	.param .b32 retval0;
	call.uni (retval0), 
	vprintf, 
	(
	param0, 
	param1
	);
	ld.param.b32 	%r43, [retval0];
	} // callseq 261
	cvt.rpi.s32.f32 	%r45, %f1;
	shr.u32 	%r46, %r45, 8;
	shr.u32 	%r47, %r45, 16;
	shr.u32 	%r48, %r45, 24;
	{ // callseq 262, 0
	.param .b64 param0;
	st.param.b64 	[param0], %rd68;
	.param .b64 param1;
	st.param.b64 	[param1], 0;
	.param .b32 retval0;
	call.uni (retval0), 
	vprintf, 
	(
	param0, 
	param1
	);
	ld.param.b32 	%r49, [retval0];
	} // callseq 262
	st.local.u32 	[%rd62], %r48;
	{ // callseq 263, 0
	.param .b64 param0;
	st.param.b64 	[param0], %rd72;
	.param .b64 param1;
	st.param.b64 	[param1], %rd1;
	.param .b32 retval0;
	call.uni (retval0), 
	vprintf, 
	(
	param0, 
	param1
	);
	ld.param.b32 	%r51, [retval0];
	} // callseq 263
	and.b32  	%r53, %r47, 255;
	st.local.u32 	[%rd62], %r53;
	{ // callseq 264, 0
	.param .b64 param0;
	st.param.b64 	[param0], %rd72;
	.param .b64 param1;
	st.param.b64 	[param1], %rd1;
	.param .b32 retval0;
	call.uni (retval0), 
	vprintf, 
	(
	param0, 
	param1
	);
	ld.param.b32 	%r54, [retval0];
	} // callseq 264
	and.b32  	%r56, %r46, 255;
	st.local.u32 	[%rd62], %r56;
	{ // callseq 265, 0
	.param .b64 param0;
	st.param.b64 	[param0], %rd72;
	.param .b64 param1;
	st.param.b64 	[param1], %rd1;
	.param .b32 retval0;
	call.uni (retval0), 
	vprintf, 
	(
	param0, 
	param1
	);
	ld.param.b32 	%r57, [retval0];
	} // callseq 265
	and.b32  	%r59, %r45, 255;
	st.local.u32 	[%rd62], %r59;
	{ // callseq 266, 0
	.param .b64 param0;
	st.param.b64 	[param0], %rd72;
	.param .b64 param1;
	st.param.b64 	[param1], %rd1;
	.param .b32 retval0;
	call.uni (retval0), 
	vprintf, 
	(
	param0, 
	param1
	);
	ld.param.b32 	%r60, [retval0];
	} // callseq 266
	{ // callseq 267, 0
	.param .b64 param0;
	st.param.b64 	[param0], %rd74;
	.param .b64 param1;
	st.param.b64 	[param1], 0;
	.param .b32 retval0;
	call.uni (retval0), 
	vprintf, 
	(
	param0, 
	param1
	);
	ld.param.b32 	%r62, [retval0];
	} // callseq 267
	mov.u64 	%rd79, $str$31;
	cvta.global.u64 	%rd80, %rd79;
	{ // callseq 268, 0
	.param .b64 param0;
	st.param.b64 	[param0], %rd80;
	.param .b64 param1;
	st.param.b64 	[param1], 0;
	.param .b32 retval0;
	call.uni (retval0), 
	vprintf, 
	(
	param0, 
	param1
	);
	ld.param.b32 	%r64, [retval0];
	} // callseq 268
	cvt.rzi.s32.f32 	%r66, %f1;
	shr.u32 	%r67, %r66, 8;
	shr.u32 	%r68, %r66, 16;
	shr.u32 	%r69, %r66, 24;
	{ // callseq 269, 0
	.param .b64 param0;
	st.param.b64 	[param0], %rd68;
	.param .b64 param1;
	st.param.b64 	[param1], 0;
	.param .b32 retval0;
	call.uni (retval0), 
	vprintf, 
	(
	param0, 
	param1
	);
	ld.param.b32 	%r70, [retval0];
	} // callseq 269
	st.local.u32 	[%rd60], %r69;
	{ // callseq 270, 0
	.param .b64 param0;
	st.param.b64 	[param0], %rd72;
	.param .b64 param1;
	st.param.b64 	[param1], %rd1;
	.param .b32 retval0;
	call.uni (retval0), 
	vprintf, 
	(
	param0, 
	param1
	);
	ld.param.b32 	%r72, [retval0];
	} // callseq 270
	and.b32  	%r74, %r68, 255;
	st.local.u32 	[%rd60], %r74;
	{ // callseq 271, 0
	.param .b64 param0;
	st.param.b64 	[param0], %rd72;
	.param .b64 param1;
	st.param.b64 	[param1], %rd1;
	.param .b32 retval0;
	call.uni (retval0), 
	vprintf, 
	(
	param0, 
	param1
	);
	ld.param.b32 	%r75, [retval0];
	} // callseq 271
	and.b32  	%r77, %r67, 255;
	st.local.u32 	[%rd60], %r77;
	{ // callseq 272, 0
	.param .b64 param0;
	st.param.b64 	[param0], %rd72;
	.param .b64 param1;
	st.param.b64 	[param1], %rd1;
	.param .b32 retval0;
	call.uni (retval0), 
	vprintf, 
	(
	param0, 
	param1
	);
	ld.param.b32 	%r78, [retval0];
	} // callseq 272
	and.b32  	%r80, %r66, 255;
	st.local.u32 	[%rd60], %r80;
	{ // callseq 273, 0
	.param .b64 param0;
	st.param.b64 	[param0], %rd72;
	.param .b64 param1;
	st.param.b64 	[param1], %rd1;
	.param .b32 retval0;
	call.uni (retval0), 
	vprintf, 
	(
	param0, 
	param1
	);
	ld.param.b32 	%r81, [retval0];
	} // callseq 273
	{ // callseq 274, 0
	.param .b64 param0;
	st.param.b64 	[param0], %rd74;
	.param .b64 param1;
	st.param.b64 	[param1], 0;
	.param .b32 retval0;
	call.uni (retval0), 
	vprintf, 
	(
	param0, 
	param1
	);
	ld.param.b32 	%r83, [retval0];
	} // callseq 274
	mov.u64 	%rd81, $str$32;
	cvta.global.u64 	%rd82, %rd81;
	{ // callseq 275, 0
	.param .b64 param0;
	st.param.b64 	[param0], %rd82;
	.param .b64 param1;
	st.param.b64 	[param1], 0;
	.param .b32 retval0;
	call.uni (retval0), 
	vprintf, 
	(
	param0, 
	param1
	);
	ld.param.b32 	%r85, [retval0];
	} // callseq 275
	cvt.rmi.u32.f32 	%r87, %f1;
	shr.u32 	%r88, %r87, 8;
	shr.u32 	%r89, %r87, 16;
	shr.u32 	%r90, %r87, 24;
	{ // callseq 276, 0
	.param .b64 param0;
	st.param.b64 	[param0], %rd68;
	.param .b64 param1;
	st.param.b64 	[param1], 0;
	.param .b32 retval0;
	call.uni (retval0), 
	vprintf, 
	(
	param0, 
	param1
	);
	ld.param.b32 	%r91, [retval0];
	} // callseq 276
	st.local.u32 	[%rd58], %r90;
	{ // callseq 277, 0
	.param .b64 param0;
	st.param.b64 	[param0], %rd72;
	.param .b64 param1;
	st.param.b64 	[param1], %rd1;
	.param .b32 retval0;
	call.uni (retval0), 
	vprintf, 
	(
	param0, 
	param1
	);
	ld.param.b32 	%r93, [retval0];
	} // callseq 277
	and.b32  	%r95, %r89, 255;
	st.local.u32 	[%rd58], %r95;
	{ // callseq 278, 0
	.param .b64 param0;
	st.param.b64 	[param0], %rd72;
	.param .b64 param1;
	st.param.b64 	[param1], %rd1;
	.param .b32 retval0;
	call.uni (retval0), 
	vprintf, 
	(
	param0, 
	param1
	);
	ld.param.b32 	%r96, [retval0];
	} // callseq 278
	and.b32  	%r98, %r88, 255;
	st.local.u32 	[%rd58], %r98;
	{ // callseq 279, 0
	.param .b64 param0;
	st.param.b64 	[param0], %rd72;
	.param .b64 param1;
	st.param.b64 	[param1], %rd1;
	.param .b32 retval0;
	call.uni (retval0), 
	vprintf, 
	(
	param0, 
	param1
	);
	ld.param.b32 	%r99, [retval0];
	} // callseq 279
	and.b32  	%r101, %r87, 255;
	st.local.u32 	[%rd58], %r101;
	{ // callseq 280, 0
	.param .b64 param0;
	st.param.b64 	[param0], %rd72;
	.param .b64 param1;
	st.param.b64 	[param1], %rd1;
	.param .b32 retval0;
	call.uni (retval0), 
	vprintf, 
	(
	param0, 
	param1
	);
	ld.param.b32 	%r102, [retval0];
	} // callseq 280
	{ // callseq 281, 0
	.param .b64 param0;
	st.param.b64 	[param0], %rd74;
	.param .b64 param1;
	st.param.b64 	[param1], 0;
	.param .b32 retval0;
	call.uni (retval0), 
	vprintf, 
	(
	param0, 
	param1
	);
	ld.param.b32 	%r104, [retval0];
	} // callseq 281
	mov.u64 	%rd83, $str$33;
	cvta.global.u64 	%rd84, %rd83;
	{ // callseq 282, 0
	.param .b64 param0;
	st.param.b64 	[param0], %rd84;
	.param .b64 param1;
	st.param.b64 	[param1], 0;
	.param .b32 retval0;
	call.uni (retval0), 
	vprintf, 
	(
	param0, 
	param1
	);
	ld.param.b32 	%r106, [retval0];
	} // callseq 282
	cvt.rni.u32.f32 	%r108, %f1;
	shr.u32 	%r109, %r108, 8;
	shr.u32 	%r110, %r108, 16;
	shr.u32 	%r111, %r108, 24;
	{ // callseq 283, 0
	.param .b64 param0;
	st.param.b64 	[param0], %rd68;
	.param .b64 param1;
	st.param.b64 	[param1], 0;
	.param .b32 retval0;
	call.uni (retval0), 
	vprintf, 
	(
	param0, 
	param1
	);
	ld.param.b32 	%r112, [retval0];
	} // callseq 283
	st.local.u32 	[%rd56], %r111;
	{ // callseq 284, 0
	.param .b64 param0;
	st.param.b64 	[param0], %rd72;
	.param .b64 param1;
	st.param.b64 	[param1], %rd1;
	.param .b32 retval0;
	call.uni (retval0), 
	vprintf, 
	(
	param0, 
	param1
	);
	ld.param.b32 	%r114, [retval0];
	} // callseq 284
	and.b32  	%r116, %r110, 255;
	st.local.u32 	[%rd56], %r116;
	{ // callseq 285, 0
	.param .b64 param0;
	st.param.b64 	[param0], %rd72;
	.param .b64 param1;
	st.param.b64 	[param1], %rd1;
	.param .b32 retval0;
	call.uni (retval0), 
	vprintf, 
	(
	param0, 
	param1
	);
	ld.param.b32 	%r117, [retval0];
	} // callseq 285
	and.b32  	%r119, %r109, 255;
	st.local.u32 	[%rd56], %r119;
	{ // callseq 286, 0
	.param .b64 param0;
	st.param.b64 	[param0], %rd72;
	.param .b64 param1;
	st.param.b64 	[param1], %rd1;
	.param .b32 retval0;
	call.uni (retval0), 
	vprintf, 
	(
	param0, 
	param1
	);
	ld.param.b32 	%r120, [retval0];
	} // callseq 286
	and.b32  	%r122, %r108, 255;
	st.local.u32 	[%rd56], %r122;
	{ // callseq 287, 0
	.param .b64 param0;
	st.param.b64 	[param0], %rd72;
	.param .b64 param1;
	st.param.b64 	[param1], %rd1;
	.param .b32 retval0;
	call.uni (retval0), 
	vprintf, 
	(
	param0, 
	param1
	);
	ld.param.b32 	%r123, [retval0];
	} // callseq 287
	{ // callseq 288, 0
	.param .b64 param0;
	st.param.b64 	[param0], %rd74;
	.param .b64 param1;
	st.param.b64 	[param1], 0;
	.param .b32 retval0;
	call.uni (retval0), 
	vprintf, 
	(
	param0, 
	param1
	);
	ld.param.b32 	%r125, [retval0];
	} // callseq 288
	mov.u64 	%rd85, $str$34;
	cvta.global.u64 	%rd86, %rd85;
	{ // callseq 289, 0
	.param .b64 param0;
	st.param.b64 	[param0], %rd86;
	.param .b64 param1;
	st.param.b64 	[param1], 0;
	.param .b32 retval0;
	call.uni (retval0), 
	vprintf, 
	(
	param0, 
	param1
	);
	ld.param.b32 	%r127, [retval0];
	} // callseq 289
	cvt.rpi.u32.f32 	%r129, %f1;
	shr.u32 	%r130, %r129, 8;
	shr.u32 	%r131, %r129, 16;
	shr.u32 	%r132, %r129, 24;
	{ // callseq 290, 0
	.param .b64 param0;
	st.param.b64 	[param0], %rd68;
	.param .b64 param1;
	st.param.b64 	[param1], 0;
	.param .b32 retval0;
	call.uni (retval0), 
	vprintf, 
	(
	param0, 
	param1
	);
	ld.param.b32 	%r133, [retval0];
	} // callseq 290
	st.local.u32 	[%rd54], %r132;
	{ // callseq 291, 0
	.param .b64 param0;
	st.param.b64 	[param0], %rd72;
	.param .b64 param1;
	st.param.b64 	[param1], %rd1;
	.param .b32 retval0;
	call.uni (retval0), 
	vprintf, 
	(
	param0, 
	param1
	);
	ld.param.b32 	%r135, [retval0];
	} // callseq 291
	and.b32  	%r137, %r131, 255;
	st.local.u32 	[%rd54], %r137;
	{ // callseq 292, 0
	.param .b64 param0;
	st.param.b64 	[param0], %rd72;
	.param .b64 param1;
	st.param.b64 	[param1], %rd1;
	.param .b32 retval0;
	call.uni (retval0), 
	vprintf, 
	(
	param0, 
	param1
	);
	ld.param.b32 	%r138, [retval0];
	} // callseq 292
	and.b32  	%r140, %r130, 255;
	st.local.u32 	[%rd54], %r140;
	{ // callseq 293, 0
	.param .b64 param0;
	st.param.b64 	[param0], %rd72;
	.param .b64 param1;
	st.param.b64 	[param1], %rd1;
	.param .b32 retval0;
	call.uni (retval0), 
	vprintf, 
	(
	param0, 
	param1
	);
	ld.param.b32 	%r141, [retval0];
	} // callseq 293
	and.b32  	%r143, %r129, 255;
	st.local.u32 	[%rd54], %r143;
	{ // callseq 294, 0
	.param .b64 param0;
	st.param.b64 	[param0], %rd72;
	.param .b64 param1;
	st.param.b64 	[param1], %rd1;
	.param .b32 retval0;
	call.uni (retval0), 
	vprintf, 
	(
	param0, 
	param1
	);
	ld.param.b32 	%r144, [retval0];
	} // callseq 294
	{ // callseq 295, 0
	.param .b64 param0;
	st.param.b64 	[param0], %rd74;
	.param .b64 param1;
	st.param.b64 	[param1], 0;
	.param .b32 retval0;
	call.uni (retval0), 
	vprintf, 
	(
	param0, 
	param1
	);
	ld.param.b32 	%r146, [retval0];
	} // callseq 295
	mov.u64 	%rd87, $str$35;
	cvta.global.u64 	%rd88, %rd87;
	{ // callseq 296, 0
	.param .b64 param0;
	st.param.b64 	[param0], %rd88;
	.param .b64 param1;
	st.param.b64 	[param1], 0;
	.param .b32 retval0;
	call.uni (retval0), 
	vprintf, 
	(
	param0, 
	param1
	);
	ld.param.b32 	%r148, [retval0];
	} // callseq 296
	cvt.rzi.u32.f32 	%r150, %f1;
	shr.u32 	%r151, %r150, 8;
	shr.u32 	%r152, %r150, 16;
	shr.u32 	%r153, %r150, 24;
	{ // callseq 297, 0
	.param .b64 param0;
	st.param.b64 	[param0], %rd68;
	.param .b64 param1;
	st.param.b64 	[param1], 0;
	.param .b32 retval0;
	call.uni (retval0), 
	vprintf, 
	(
	param0, 
	param1
	);
	ld.param.b32 	%r154, [retval0];
	} // callseq 297
	st.local.u32 	[%rd52], %r153;
	{ // callseq 298, 0
	.param .b64 param0;
	st.param.b64 	[param0], %rd72;
	.param .b64 param1;
	st.param.b64 	[param1], %rd1;
	.param .b32 retval0;
	call.uni (retval0), 
	vprintf, 
	(
	param0, 
	param1
	);
	ld.param.b32 	%r156, [retval0];
	} // callseq 298
	and.b32  	%r158, %r152, 255;
	st.local.u32 	[%rd52], %r158;
	{ // callseq 299, 0
	.param .b64 param0;
	st.param.b64 	[param0], %rd72;
	.param .b64 param1;
	st.param.b64 	[param1], %rd1;
	.param .b32 retval0;
	call.uni (retval0), 
	vprintf, 
	(
	param0, 
	param1
	);
	ld.param.b32 	%r159, [retval0];
	} // callseq 299
	and.b32  	%r161, %r151, 255;
	st.local.u32 	[%rd52], %r161;
	{ // callseq 300, 0
	.param .b64 param0;
	st.param.b64 	[param0], %rd72;
	.param .b64 param1;
	st.param.b64 	[param1], %rd1;
	.param .b32 retval0;
	call.uni (retval0), 
	vprintf, 
	(
	param0, 
	param1
	);
	ld.param.b32 	%r162, [retval0];
	} // callseq 300
	and.b32  	%r164, %r150, 255;
	st.local.u32 	[%rd52], %r164;
	{ // callseq 301, 0
	.param .b64 param0;
	st.param.b64 	[param0], %rd72;
	.param .b64 param1;
	st.param.b64 	[param1], %rd1;
	.param .b32 retval0;
	call.uni (retval0), 
	vprintf, 
	(
	param0, 
	param1
	);
	ld.param.b32 	%r165, [retval0];
	} // callseq 301
	{ // callseq 302, 0
	.param .b64 param0;
	st.param.b64 	[param0], %rd74;
	.param .b64 param1;
	st.param.b64 	[param1], 0;
	.param .b32 retval0;
	call.uni (retval0), 
	vprintf, 
	(
	param0, 
	param1
	);
	ld.param.b32 	%r167, [retval0];
	} // callseq 302
	mov.u64 	%rd89, $str$36;
	cvta.global.u64 	%rd90, %rd89;
	{ // callseq 303, 0
	.param .b64 param0;
	st.param.b64 	[param0], %rd90;
	.param .b64 param1;
	st.param.b64 	[param1], 0;
	.param .b32 retval0;
	call.uni (retval0), 
	vprintf, 
	(
	param0, 
	param1
	);
	ld.param.b32 	%r169, [retval0];
	} // callseq 303
	cvt.rmi.s64.f32 	%rd91, %f1;
	cvt.u32.u64 	%r171, %rd91;
	shr.u32 	%r172, %r171, 8;
	shr.u32 	%r173, %r171, 16;
	shr.u32 	%r174, %r171, 24;
	{ .reg .b32 tmp; mov.b64 {tmp, %r175}, %rd91; }
	shr.u64 	%rd92, %rd91, 40;
	cvt.u32.u64 	%r176, %rd92;
	shr.u64 	%rd93, %rd91, 48;
	cvt.u32.u64 	%r177, %rd93;
	shr.u64 	%rd94, %rd91, 56;
	cvt.u32.u64 	%r178, %rd94;
	{ // callseq 304, 0
	.param .b64 param0;
	st.param.b64 	[param0], %rd68;
	.param .b64 param1;
	st.param.b64 	[param1], 0;
	.param .b32 retval0;
	call.uni (retval0), 
	vprintf, 
	(
	param0, 
	param1
	);
	ld.param.b32 	%r179, [retval0];
	} // callseq 304
	st.local.u32 	[%rd50], %r178;
	{ // callseq 305, 0
	.param .b64 param0;
	st.param.b64 	[param0], %rd72;
	.param .b64 param1;
	st.param.b64 	[param1], %rd1;
	.param .b32 retval0;
	call.uni (retval0), 
	vprintf, 
	(
	param0, 
	param1
	);
	ld.param.b32 	%r181, [retval0];
	} // callseq 305
	and.b32  	%r183, %r177, 255;
	st.local.u32 	[%rd50], %r183;
	{ // callseq 306, 0
	.param .b64 param0;
	st.param.b64 	[param0], %rd72;
	.param .b64 param1;
	st.param.b64 	[param1], %rd1;
	.param .b32 retval0;
	call.uni (retval0), 
	vprintf, 
	(
	param0, 
	param1
	);
	ld.param.b32 	%r184, [retval0];
	} // callseq 306
	and.b32  	%r186, %r176, 255;
	st.local.u32 	[%rd50], %r186;
	{ // callseq 307, 0
	.param .b64 param0;
	st.param.b64 	[param0], %rd72;
	.param .b64 param1;
	st.param.b64 	[param1], %rd1;
	.param .b32 retval0;
	call.uni (retval0), 
	vprintf, 
	(
	param0, 
	param1
	);
	ld.param.b32 	%r187, [retval0];
	} // callseq 307
	and.b32  	%r189, %r175, 255;
	st.local.u32 	[%rd50], %r189;
	{ // callseq 308, 0
	.param .b64 param0;
	st.param.b64 	[param0], %rd72;
	.param .b64 param1;
	st.param.b64 	[param1], %rd1;
	.param .b32 retval0;
	call.uni (retval0), 
	vprintf, 
	(
	param0, 
	param1
	);
	ld.param.b32 	%r190, [retval0];
	} // callseq 308
	st.local.u32 	[%rd50], %r174;
	{ // callseq 309, 0
	.param .b64 param0;
	st.param.b64 	[param0], %rd72;
	.param .b64 param1;
	st.param.b64 	[param1], %rd1;
	.param .b32 retval0;
	call.uni (retval0), 
	vprintf, 
	(
	param0, 
	param1
	);
	ld.param.b32 	%r192, [retval0];
	} // callseq 309
	and.b32  	%r194, %r173, 255;
	st.local.u32 	[%rd50], %r194;
	{ // callseq 310, 0
	.param .b64 param0;
	st.param.b64 	[param0], %rd72;
	.param .b64 param1;
	st.param.b64 	[param1], %rd1;
	.param .b32 retval0;
	call.uni (retval0), 
	vprintf, 
	(
	param0, 
	param1
	);
	ld.param.b32 	%r195, [retval0];
	} // callseq 310
	and.b32  	%r197, %r172, 255;
	st.local.u32 	[%rd50], %r197;
	{ // callseq 311, 0
	.param .b64 param0;
	st.param.b64 	[param0], %rd72;
	.param .b64 param1;
	st.param.b64 	[param1], %rd1;
	.param .b32 retval0;
	call.uni (retval0), 
	vprintf, 
	(
	param0, 
	param1
	);
	ld.param.b32 	%r198, [retval0];
	} // callseq 311
	and.b32  	%r200, %r171, 255;
	st.local.u32 	[%rd50], %r200;
	{ // callseq 312, 0
	.param .b64 param0;
	st.param.b64 	[param0], %rd72;
	.param .b64 param1;
	st.param.b64 	[param1], %rd1;
	.param .b32 retval0;
	call.uni (retval0), 
	vprintf, 
	(
	param0, 
	param1
	);
	ld.param.b32 	%r201, [retval0];
	} // callseq 312
	{ // callseq 313, 0
	.param .b64 param0;
	st.param.b64 	[param0], %rd74;
	.param .b64 param1;
	st.param.b64 	[param1], 0;
	.param .b32 retval0;
	call.uni (retval0), 
	vprintf, 
	(
	param0, 
	param1
	);
	ld.param.b32 	%r203, [retval0];
	} // callseq 313
	mov.u64 	%rd95, $str$37;
	cvta.global.u64 	%rd96, %rd95;
	{ // callseq 314, 0
	.param .b64 param0;
	st.param.b64 	[param0], %rd96;
	.param .b64 param1;
	st.param.b64 	[param1], 0;
	.param .b32 retval0;
	call.uni (retval0), 
	vprintf, 
	(
	param0, 
	param1
	);
	ld.param.b32 	%r205, [retval0];
	} // callseq 314
	cvt.rni.s64.f32 	%rd97, %f1;
	cvt.u32.u64 	%r207, %rd97;
	shr.u32 	%r208, %r207, 8;
	shr.u32 	%r209, %r207, 16;
	shr.u32 	%r210, %r207, 24;
	{ .reg .b32 tmp; mov.b64 {tmp, %r211}, %rd97; }
	shr.u64 	%rd98, %rd97, 40;
	cvt.u32.u64 	%r212, %rd98;
	shr.u64 	%rd99, %rd97, 48;
	cvt.u32.u64 	%r213, %rd99;
	shr.u64 	%rd100, %rd97, 56;
	cvt.u32.u64 	%r214, %rd100;
	{ // callseq 315, 0
	.param .b64 param0;
	st.param.b64 	[param0], %rd68;
	.param .b64 param1;
	st.param.b64 	[param1], 0;
	.param .b32 retval0;
	call.uni (retval0), 
	vprintf, 
	(
	param0, 
	param1
	);
	ld.param.b32 	%r215, [retval0];
	} // callseq 315
	st.local.u32 	[%rd48], %r214;
	{ // callseq 316, 0
	.param .b64 param0;
	st.param.b64 	[param0], %rd72;
	.param .b64 param1;
	st.param.b64 	[param1], %rd1;
	.param .b32 retval0;
	call.uni (retval0), 
	vprintf, 
	(
	param0, 
	param1
	);
	ld.param.b32 	%r217, [retval0];
	} // callseq 316
	and.b32  	%r219, %r213, 255;
	st.local.u32 	[%rd48], %r219;
	{ // callseq 317, 0
	.param .b64 param0;
	st.param.b64 	[param0], %rd72;
	.param .b64 param1;
	st.param.b64 	[param1], %rd1;
	.param .b32 retval0;
	call.uni (retval0), 
	vprintf, 
	(
	param0, 
	param1
	);
	ld.param.b32 	%r220, [retval0];
	} // callseq 317
	and.b32  	%r222, %r212, 255;
	st.local.u32 	[%rd48], %r222;
	{ // callseq 318, 0
	.param .b64 param0;
	st.param.b64 	[param0], %rd72;
	.param .b64 param1;
	st.param.b64 	[param1], %rd1;
	.param .b32 retval0;
	call.uni (retval0), 
	vprintf, 
	(
	param0, 
	param1
	);
	ld.param.b32 	%r223, [retval0];
	} // callseq 318
	and.b32  	%r225, %r211, 255;
	st.local.u32 	[%rd48], %r225;
	{ // callseq 319, 0
	.param .b64 param0;
	st.param.b64 	[param0], %rd72;
	.param .b64 param1;
	st.param.b64 	[param1], %rd1;
	.param .b32 retval0;
	call.uni (retval0), 
	vprintf, 
	(
	param0, 
	param1
	);
	ld.param.b32 	%r226, [retval0];
	} // callseq 319
	st.local.u32 	[%rd48], %r210;
	{ // callseq 320, 0
	.param .b64 param0;
	st.param.b64 	[param0], %rd72;
	.param .b64 param1;
	st.param.b64 	[param1], %rd1;
	.param .b32 retval0;
	call.uni (retval0), 
	vprintf, 
	(
	param0, 
	param1
	);
	ld.param.b32 	%r228, [retval0];
	} // callseq 320
	and.b32  	%r230, %r209, 255;
	st.local.u32 	[%rd48], %r230;
	{ // callseq 321, 0
	.param .b64 param0;
	st.param.b64 	[param0], %rd72;
	.param .b64 param1;
	st.param.b64 	[param1], %rd1;
	.param .b32 retval0;
	call.uni (retval0), 
	vprintf, 
	(
	param0, 
	param1
	);
	ld.param.b32 	%r231, [retval0];
	} // callseq 321
	and.b32  	%r233, %r208, 255;
	st.local.u32 	[%rd48], %r233;
	{ // callseq 322, 0
	.param .b64 param0;
	st.param.b64 	[param0], %rd72;
	.param .b64 param1;
	st.param.b64 	[param1], %rd1;
	.param .b32 retval0;
	call.uni (retval0), 
	vprintf, 
	(
	param0, 
	param1
	);
	ld.param.b32 	%r234, [retval0];
	} // callseq 322
	and.b32  	%r236, %r207, 255;
	st.local.u32 	[%rd48], %r236;
	{ // callseq 323, 0
	.param .b64 param0;
	st.param.b64 	[param0], %rd72;
	.param .b64 param1;
	st.param.b64 	[param1], %rd1;
	.param .b32 retval0;
	call.uni (retval0), 
	vprintf, 
	(
	param0, 
	param1
	);
	ld.param.b32 	%r237, [retval0];
	} // callseq 323
	{ // callseq 324, 0
	.param .b64 param0;
	st.param.b64 	[param0], %rd74;
	.param .b64 param1;
	st.param.b64 	[param1], 0;
	.param .b32 retval0;
	call.uni (retval0), 
	vprintf, 
	(
	param0, 
	param1
	);
	ld.param.b32 	%r239, [retval0];
	} // callseq 324
	mov.u64 	%rd101, $str$38;
	cvta.global.u64 	%rd102, %rd101;
	{ // callseq 325, 0
	.param .b64 param0;
	st.param.b64 	[param0], %rd102;
	.param .b64 param1;
	st.param.b64 	[param1], 0;
	.param .b32 retval0;
	call.uni (retval0), 
	vprintf, 
	(
	param0, 
	param1
	);
	ld.param.b32 	%r241, [retval0];
	} // callseq 325
	cvt.rpi.s64.f32 	%rd103, %f1;
	cvt.u32.u64 	%r243, %rd103;
	shr.u32 	%r244, %r243, 8;
	shr.u32 	%r245, %r243, 16;
	shr.u32 	%r246, %r243, 24;
	{ .reg .b32 tmp; mov.b64 {tmp, %r247}, %rd103; }
	shr.u64 	%rd104, %rd103, 40;
	cvt.u32.u64 	%r248, %rd104;
	shr.u64 	%rd105, %rd103, 48;
	cvt.u32.u64 	%r249, %rd105;
	shr.u64 	%rd106, %rd103, 56;
	cvt.u32.u64 	%r250, %rd106;
	{ // callseq 326, 0
	.param .b64 param0;
	st.param.b64 	[param0], %rd68;
	.param .b64 param1;
	st.param.b64 	[param1], 0;
	.param .b32 retval0;
	call.uni (retval0), 
	vprintf, 
	(
	param0, 
	param1
	);
	ld.param.b32 	%r251, [retval0];
	} // callseq 326
	st.local.u32 	[%rd46], %r250;
	{ // callseq 327, 0
	.param .b64 param0;
	st.param.b64 	[param0], %rd72;
	.param .b64 param1;
	st.param.b64 	[param1], %rd1;
	.param .b32 retval0;
	call.uni (retval0), 
	vprintf, 
	(
	param0, 
	param1
	);
	ld.param.b32 	%r253, [retval0];
	} // callseq 327
	and.b32  	%r255, %r249, 255;
	st.local.u32 	[%rd46], %r255;
	{ // callseq 328, 0
	.param .b64 param0;
	st.param.b64 	[param0], %rd72;
	.param .b64 param1;
	st.param.b64 	[param1], %rd1;
	.param .b32 retval0;
	call.uni (retval0), 
	vprintf, 
	(
	param0, 
	param1
	);
	ld.param.b32 	%r256, [retval0];
	} // callseq 328
	and.b32  	%r258, %r248, 255;
	st.local.u32 	[%rd46], %r258;
	{ // callseq 329, 0
	.param .b64 param0;
	st.param.b64 	[param0], %rd72;
	.param .b64 param1;
	st.param.b64 	[param1], %rd1;
	.param .b32 retval0;
	call.uni (retval0), 
	vprintf, 
	(
	param0, 
	param1
	);
	ld.param.b32 	%r259, [retval0];
	} // callseq 329
	and.b32  	%r261, %r247, 255;
	st.local.u32 	[%rd46], %r261;
	{ // callseq 330, 0
	.param .b64 param0;
	st.param.b64 	[param0], %rd72;
	.param .b64 param1;
	st.param.b64 	[param1], %rd1;
	.param .b32 retval0;
	call.uni (retval0), 
	vprintf, 
	(
	param0, 
	param1
	);
	ld.param.b32 	%r262, [retval0];
	} // callseq 330
	st.local.u32 	[%rd46], %r246;
	{ // callseq 331, 0
	.param .b64 param0;
	st.param.b64 	[param0], %rd72;
	.param .b64 param1;
	st.param.b64 	[param1], %rd1;
	.param .b32 retval0;
	call.uni (retval0), 
	vprintf, 
	(
	param0, 
	param1
	);
	ld.param.b32 	%r264, [retval0];
	} // callseq 331
	and.b32  	%r266, %r245, 255;
	st.local.u32 	[%rd46], %r266;
	{ // callseq 332, 0
	.param .b64 param0;
	st.param.b64 	[param0], %rd72;
	.param .b64 param1;
	st.param.b64 	[param1], %rd1;
	.param .b32 retval0;
	call.uni (retval0), 
	vprintf, 
	(
	param0, 
	param1
	);
	ld.param.b32 	%r267, [retval0];
	} // callseq 332
	and.b32  	%r269, %r244, 255;
	st.local.u32 	[%rd46], %r269;
	{ // callseq 333, 0
	.param .b64 param0;
	st.param.b64 	[param0], %rd72;
	.param .b64 param1;
	st.param.b64 	[param1], %rd1;
	.param .b32 retval0;
	call.uni (retval0), 
	vprintf, 
	(
	param0, 
	param1
	);
	ld.param.b32 	%r270, [retval0];
	} // callseq 333
	and.b32  	%r272, %r243, 255;
	st.local.u32 	[%rd46], %r272;
	{ // callseq 334, 0
	.param .b64 param0;
	st.param.b64 	[param0], %rd72;
	.param .b64 param1;
	st.param.b64 	[param1], %rd1;
	.param .b32 retval0;
	call.uni (retval0), 
	vprintf, 
	(
	param0, 
	param1
	);
	ld.param.b32 	%r273, [retval0];
	} // callseq 334
	{ // callseq 335, 0
	.param .b64 param0;
	st.param.b64 	[param0], %rd74;
	.param .b64 param1;
	st.param.b64 	[param1], 0;
	.param .b32 retval0;
	call.uni (retval0), 
	vprintf, 
	(
	param0, 
	param1
	);
	ld.param.b32 	%r275, [retval0];
	} // callseq 335
	mov.u64 	%rd107, $str$39;
	cvta.global.u64 	%rd108, %rd107;
	{ // callseq 336, 0
	.param .b64 param0;
	st.param.b64 	[param0], %rd108;
	.param .b64 param1;
	st.param.b64 	[param1], 0;
	.param .b32 retval0;
	call.uni (retval0), 
	vprintf, 
	(
	param0, 
	param1
	);
	ld.param.b32 	%r277, [retval0];
	} // callseq 336
	cvt.rzi.s64.f32 	%rd109, %f1;
	cvt.u32.u64 	%r279, %rd109;
	shr.u32 	%r280, %r279, 8;
	shr.u32 	%r281, %r279, 16;
	shr.u32 	%r282, %r279, 24;
	{ .reg .b32 tmp; mov.b64 {tmp, %r283}, %rd109; }
	shr.u64 	%rd110, %rd109, 40;
	cvt.u32.u64 	%r284, %rd110;
	shr.u64 	%rd111, %rd109, 48;
	cvt.u32.u64 	%r285, %rd111;
	shr.u64 	%rd112, %rd109, 56;
	cvt.u32.u64 	%r286, %rd112;
	{ // callseq 337, 0
	.param .b64 param0;
	st.param.b64 	[param0], %rd68;
	.param .b64 param1;
	st.param.b64 	[param1], 0;
	.param .b32 retval0;
	call.uni (retval0), 
	vprintf, 
	(
	param0, 
	param1
	);
	ld.param.b32 	%r287, [retval0];
	} // callseq 337
	st.local.u32 	[%rd44], %r286;
	{ // callseq 338, 0
	.param .b64 param0;
	st.param.b64 	[param0], %rd72;
	.param .b64 param1;
	st.param.b64 	[param1], %rd1;
	.param .b32 retval0;
	call.uni (retval0), 
	vprintf, 
	(
	param0, 
	param1
	);
	ld.param.b32 	%r289, [retval0];
	} // callseq 338
	and.b32  	%r291, %r285, 255;
	st.local.u32 	[%rd44], %r291;
	{ // callseq 339, 0
	.param .b64 param0;
	st.param.b64 	[param0], %rd72;
	.param .b64 param1;
	st.param.b64 	[param1], %rd1;
	.param .b32 retval0;
	call.uni (retval0), 
	vprintf, 
	(
	param0, 
	param1
	);
	ld.param.b32 	%r292, [retval0];
	} // callseq 339
	and.b32  	%r294, %r284, 255;
	st.local.u32 	[%rd44], %r294;
	{ // callseq 340, 0
	.param .b64 param0;
	st.param.b64 	[param0], %rd72;
	.param .b64 param1;
	st.param.b64 	[param1], %rd1;
	.param .b32 retval0;
	call.uni (retval0), 
	vprintf, 
	(
	param0, 
	param1
	);
	ld.param.b32 	%r295, [retval0];
	} // callseq 340
	and.b32  	%r297, %r283, 255;
	st.local.u32 	[%rd44], %r297;
	{ // callseq 341, 0
	.param .b64 param0;
	st.param.b64 	[param0], %rd72;
	.param .b64 param1;
	st.param.b64 	[param1], %rd1;
	.param .b32 retval0;
	call.uni (retval0), 
	vprintf, 
	(
	param0, 
	param1
	);
	ld.param.b32 	%r298, [retval0];
	} // callseq 341
	st.local.u32 	[%rd44], %r282;
	{ // callseq 342, 0
	.param .b64 param0;
	st.param.b64 	[param0], %rd72;
	.param .b64 param1;
	st.param.b64 	[param1], %rd1;
	.param .b32 retval0;
	call.uni (retval0), 
	vprintf, 
	(
	param0, 
	param1
	);
	ld.param.b32 	%r300, [retval0];
	} // callseq 342
	and.b32  	%r302, %r281, 255;
	st.local.u32 	[%rd44], %r302;
	{ // callseq 343, 0
	.param .b64 param0;
	st.param.b64 	[param0], %rd72;
	.param .b64 param1;
	st.param.b64 	[param1], %rd1;
	.param .b32 retval0;
	call.uni (retval0), 
	vprintf, 
	(
	param0, 
	param1
	);
	ld.param.b32 	%r303, [retval0];
	} // callseq 343
	and.b32  	%r305, %r280, 255;
	st.local.u32 	[%rd44], %r305;
	{ // callseq 344, 0
	.param .b64 param0;
	st.param.b64 	[param0], %rd72;
	.param .b64 param1;
	st.param.b64 	[param1], %rd1;
	.param .b32 retval0;
	call.uni (retval0), 
	vprintf, 
	(
	param0, 
	param1
	);
	ld.param.b32 	%r306, [retval0];
	} // callseq 344
	and.b32  	%r308, %r279, 255;
	st.local.u32 	[%rd44], %r308;
	{ // callseq 345, 0
	.param .b64 param0;
	st.param.b64 	[param0], %rd72;
	.param .b64 param1;
	st.param.b64 	[param1], %rd1;
	.param .b32 retval0;
	call.uni (retval0), 
	vprintf, 
	(
	param0, 
	param1
	);
	ld.param.b32 	%r309, [retval0];
	} // callseq 345
	{ // callseq 346, 0
	.param .b64 param0;
	st.param.b64 	[param0], %rd74;
	.param .b64 param1;
	st.param.b64 	[param1], 0;
	.param .b32 retval0;
	call.uni (retval0), 
	vprintf, 
	(
	param0, 
	param1
	);
	ld.param.b32 	%r311, [retval0];
	} // callseq 346
	mov.u64 	%rd113, $str$40;
	cvta.global.u64 	%rd114, %rd113;
	{ // callseq 347, 0
	.param .b64 param0;
	st.param.b64 	[param0], %rd114;
	.param .b64 param1;
	st.param.b64 	[param1], 0;
	.param .b32 retval0;
	call.uni (retval0), 
	vprintf, 
	(
	param0, 
	param1
	);
	ld.param.b32 	%r313, [retval0];
	} // callseq 347
	cvt.rmi.u64.f32 	%rd115, %f1;
	cvt.u32.u64 	%r315, %rd115;
	shr.u32 	%r316, %r315, 8;
	shr.u32 	%r317, %r315, 16;
	shr.u32 	%r318, %r315, 24;
	{ .reg .b32 tmp; mov.b64 {tmp, %r319}, %rd115; }
	shr.u64 	%rd116, %rd115, 40;
	cvt.u32.u64 	%r320, %rd116;
	shr.u64 	%rd117, %rd115, 48;
	cvt.u32.u64 	%r321, %rd117;
	shr.u64 	%rd118, %rd115, 56;
	cvt.u32.u64 	%r322, %rd118;
	{ // callseq 348, 0
	.param .b64 param0;
	st.param.b64 	[param0], %rd68;
	.param .b64 param1;
	st.param.b64 	[param1], 0;
	.param .b32 retval0;
	call.uni (retval0), 
	vprintf, 
	(
	param0, 
	param1
	);
	ld.param.b32 	%r323, [retval0];
	} // callseq 348
	st.local.u32 	[%rd42], %r322;
	{ // callseq 349, 0
	.param .b64 param0;
	st.param.b64 	[param0], %rd72;
	.param .b64 param1;
	st.param.b64 	[param1], %rd1;
	.param .b32 retval0;
	call.uni (retval0), 
	vprintf, 
	(
	param0, 
	param1
	);
	ld.param.b32 	%r325, [retval0];
	} // callseq 349
	and.b32  	%r327, %r321, 255;
	st.local.u32 	[%rd42], %r327;
	{ // callseq 350, 0
	.param .b64 param0;
	st.param.b64 	[param0], %rd72;
	.param .b64 param1;
	st.param.b64 	[param1], %rd1;
	.param .b32 retval0;
	call.uni (retval0), 
	vprintf, 
	(
	param0, 
	param1
	);
	ld.param.b32 	%r328, [retval0];
	} // callseq 350
	and.b32  	%r330, %r320, 255;
	st.local.u32 	[%rd42], %r330;
	{ // callseq 351, 0
	.param .b64 param0;
	st.param.b64 	[param0], %rd72;
	.param .b64 param1;
	st.param.b64 	[param1], %rd1;
	.param .b32 retval0;
	call.uni (retval0), 
	vprintf, 
	(
	param0, 
	param1
	);
	ld.param.b32 	%r331, [retval0];
	} // callseq 351
	and.b32  	%r333, %r319, 255;
	st.local.u32 	[%rd42], %r333;
	{ // callseq 352, 0
	.param .b64 param0;
	st.param.b64 	[param0], %rd72;
	.param .b64 param1;
	st.param.b64 	[param1], %rd1;
	.param .b32 retval0;
	call.uni (retval0), 
	vprintf, 
	(
	param0, 
	param1
	);
	ld.param.b32 	%r334, [retval0];
	} // callseq 352
	st.local.u32 	[%rd42], %r318;
	{ // callseq 353, 0
	.param .b64 param0;
	st.param.b64 	[param0], %rd72;
	.param .b64 param1;
	st.param.b64 	[param1], %rd1;
	.param .b32 retval0;
	call.uni (retval0), 
	vprintf, 
	(
	param0, 
	param1
	);
	ld.param.b32 	%r336, [retval0];
	} // callseq 353
	and.b32  	%r338, %r317, 255;
	st.local.u32 	[%rd42], %r338;
	{ // callseq 354, 0
	.param .b64 param0;
	st.param.b64 	[param0], %rd72;
	.param .b64 param1;
	st.param.b64 	[param1], %rd1;
	.param .b32 retval0;
	call.uni (retval0), 
	vprintf, 
	(
	param0, 
	param1
	);
	ld.param.b32 	%r339, [retval0];
	} // callseq 354
	and.b32  	%r341, %r316, 255;
	st.local.u32 	[%rd42], %r341;
	{ // callseq 355, 0
	.param .b64 param0;
	st.param.b64 	[param0], %rd72;
	.param .b64 param1;
	st.param.b64 	[param1], %rd1;
	.param .b32 retval0;
	call.uni (retval0), 
	vprintf, 
	(
	param0, 
	param1
	);
	ld.param.b32 	%r342, [retval0];
	} // callseq 355
	and.b32  	%r344, %r315, 255;
	st.local.u32 	[%rd42], %r344;
	{ // callseq 356, 0
	.param .b64 param0;
	st.param.b64 	[param0], %rd72;
	.param .b64 param1;
	st.param.b64 	[param1], %rd1;
	.param .b32 retval0;
	call.uni (retval0), 
	vprintf, 
	(
	param0, 
	param1
	);
	ld.param.b32 	%r345, [retval0];
	} // callseq 356
	{ // callseq 357, 0
	.param .b64 param0;
	st.param.b64 	[param0], %rd74;
	.param .b64 param1;
	st.param.b64 	[param1], 0;
	.param .b32 retval0;
	call.uni (retval0), 
	vprintf, 
	(
	param0, 
	param1
	);
	ld.param.b32 	%r347, [retval0];
	} // callseq 357
	mov.u64 	%rd119, $str$41;
	cvta.global.u64 	%rd120, %rd119;
	{ // callseq 358, 0
	.param .b64 param0;
	st.param.b64 	[param0], %rd120;
	.param .b64 param1;
	st.param.b64 	[param1], 0;
	.param .b32 retval0;
	call.uni (retval0), 
	vprintf, 
	(
	param0, 
	param1
	);
	ld.param.b32 	%r349, [retval0];
	} // callseq 358
	cvt.rni.u64.f32 	%rd121, %f1;
	cvt.u32.u64 	%r351, %rd121;
	shr.u32 	%r352, %r351, 8;
	shr.u32 	%r353, %r351, 16;
	shr.u32 	%r354, %r351, 24;
	{ .reg .b32 tmp; mov.b64 {tmp, %r355}, %rd121; }
	shr.u64 	%rd122, %rd121, 40;
	cvt.u32.u64 	%r356, %rd122;
	shr.u64 	%rd123, %rd121, 48;
	cvt.u32.u64 	%r357, %rd123;
	shr.u64 	%rd124, %rd121, 56;
	cvt.u32.u64 	%r358, %rd124;
	{ // callseq 359, 0
	.param .b64 param0;
	st.param.b64 	[param0], %rd68;
	.param .b64 param1;
	st.param.b64 	[param1], 0;
	.param .b32 retval0;
	call.uni (retval0), 
	vprintf, 
	(
	param0, 
	param1
	);
	ld.param.b32 	%r359, [retval0];
	} // callseq 359
	st.local.u32 	[%rd40], %r358;
	{ // callseq 360, 0
	.param .b64 param0;
	st.param.b64 	[param0], %rd72;
	.param .b64 param1;
	st.param.b64 	[param1], %rd1;
	.param .b32 retval0;
	call.uni (retval0), 
	vprintf, 
	(
	param0, 
	param1
	);
	ld.param.b32 	%r361, [retval0];
	} // callseq 360
	and.b32  	%r363, %r357, 255;
	st.local.u32 	[%rd40], %r363;
	{ // callseq 361, 0
	.param .b64 param0;
	st.param.b64 	[param0], %rd72;
	.param .b64 param1;
	st.param.b64 	[param1], %rd1;
	.param .b32 retval0;
	call.uni (retval0), 
	vprintf, 
	(
	param0, 
	param1
	);
	ld.param.b32 	%r364, [retval0];
	} // callseq 361
	and.b32  	%r366, %r356, 255;
	st.local.u32 	[%rd40], %r366;
	{ // callseq 362, 0
	.param .b64 param0;
	st.param.b64 	[param0], %rd72;
	.param .b64 param1;
	st.param.b64 	[param1], %rd1;
	.param .b32 retval0;
	call.uni (retval0), 
	vprintf, 
	(
	param0, 
	param1
	);
	ld.param.b32 	%r367, [retval0];
	} // callseq 362
	and.b32  	%r369, %r355, 255;
	st.local.u32 	[%rd40], %r369;
	{ // callseq 363, 0
	.param .b64 param0;
	st.param.b64 	[param0], %rd72;
	.param .b64 param1;
	st.param.b64 	[param1], %rd1;
	.param .b32 retval0;
	call.uni (retval0), 
	vprintf, 
	(
	param0, 
	param1
	);
	ld.param.b32 	%r370, [retval0];
	} // callseq 363
	st.local.u32 	[%rd40], %r354;
	{ // callseq 364, 0
	.param .b64 param0;
	st.param.b64 	[param0], %rd72;
	.param .b64 param1;
	st.param.b64 	[param1], %rd1;
	.param .b32 retval0;
	call.uni (retval0), 
	vprintf, 
	(
	param0, 
	param1
	);
	ld.param.b32 	%r372, [retval0];
	} // callseq 364
	and.b32  	%r374, %r353, 255;
	st.local.u32 	[%rd40], %r374;
	{ // callseq 365, 0
	.param .b64 param0;
	st.param.b64 	[param0], %rd72;
	.param .b64 param1;
	st.param.b64 	[param1], %rd1;
	.param .b32 retval0;
	call.uni (retval0), 
	vprintf, 
	(
	param0, 
	param1
	);
	ld.param.b32 	%r375, [retval0];
	} // callseq 365
	and.b32  	%r377, %r352, 255;
	st.local.u32 	[%rd40], %r377;
	{ // callseq 366, 0
	.param .b64 param0;
	st.param.b64 	[param0], %rd72;
	.param .b64 param1;
	st.param.b64 	[param1], %rd1;
	.param .b32 retval0;
	call.uni (retval0), 
	vprintf, 
	(
	param0, 
	param1
	);
	ld.param.b32 	%r378, [retval0];
	} // callseq 366
	and.b32  	%r380, %r351, 255;
	st.local.u32 	[%rd40], %r380;
	{ // callseq 367, 0
	.param .b64 param0;
	st.param.b64 	[param0], %rd72;
	.param .b64 param1;
	st.param.b64 	[param1], %rd1;
	.param .b32 retval0;
	call.uni (retval0), 
	vprintf, 
	(
	param0, 
	param1
	);
	ld.param.b32 	%r381, [retval0];
	} // callseq 367
	{ // callseq 368, 0
	.param .b64 param0;
	st.param.b64 	[param0], %rd74;
	.param .b64 param1;
	st.param.b64 	[param1], 0;
	.param .b32 retval0;
	call.uni (retval0), 
	vprintf, 
	(
	param0, 
	param1
	);
	ld.param.b32 	%r383, [retval0];
	} // callseq 368
	mov.u64 	%rd125, $str$42;
	cvta.global.u64 	%rd126, %rd125;
	{ // callseq 369, 0
	.param .b64 param0;
	st.param.b64 	[param0], %rd126;
	.param .b64 param1;
	st.param.b64 	[param1], 0;
	.param .b32 retval0;
	call.uni (retval0), 
	vprintf, 
	(
	param0, 
	param1
	);
	ld.param.b32 	%r385, [retval0];
	} // callseq 369
	cvt.rpi.u64.f32 	%rd127, %f1;
	cvt.u32.u64 	%r387, %rd127;
	shr.u32 	%r388, %r387, 8;
	shr.u32 	%r389, %r387, 16;
	shr.u32 	%r390, %r387, 24;
	{ .reg .b32 tmp; mov.b64 {tmp, %r391}, %rd127; }
	shr.u64 	%rd128, %rd127, 40;
	cvt.u32.u64 	%r392, %rd128;
	shr.u64 	%rd129, %rd127, 48;
	cvt.u32.u64 	%r393, %rd129;
	shr.u64 	%rd130, %rd127, 56;
	cvt.u32.u64 	%r394, %rd130;
	{ // callseq 370, 0
	.param .b64 param0;
	st.param.b64 	[param0], %rd68;
	.param .b64 param1;
	st.param.b64 	[param1], 0;
	.param .b32 retval0;
	call.uni (retval0), 
	vprintf, 
	(
	param0, 
	param1
	);
	ld.param.b32 	%r395, [retval0];
	} // callseq 370
	st.local.u32 	[%rd38], %r394;
	{ // callseq 371, 0
	.param .b64 param0;
	st.param.b64 	[param0], %rd72;
	.param .b64 param1;
	st.param.b64 	[param1], %rd1;
	.param .b32 retval0;
	call.uni (retval0), 
	vprintf, 
	(
	param0, 
	param1
	);
	ld.param.b32 	%r397, [retval0];
	} // callseq 371
	and.b32  	%r399, %r393, 255;
	st.local.u32 	[%rd38], %r399;
	{ // callseq 372, 0
	.param .b64 param0;
	st.param.b64 	[param0], %rd72;
	.param .b64 param1;
	st.param.b64 	[param1], %rd1;
	.param .b32 retval0;
	call.uni (retval0), 
	vprintf, 
	(
	param0, 
	param1
	);
	ld.param.b32 	%r400, [retval0];
	} // callseq 372
	and.b32  	%r402, %r392, 255;
	st.local.u32 	[%rd38], %r402;
	{ // callseq 373, 0
	.param .b64 param0;
	st.param.b64 	[param0], %rd72;
	.param .b64 param1;
	st.param.b64 	[param1], %rd1;
	.param .b32 retval0;
	call.uni (retval0), 
	vprintf, 
	(
	param0, 
	param1
	);
	ld.param.b32 	%r403, [retval0];
	} // callseq 373
	and.b32  	%r405, %r391, 255;
	st.local.u32 	[%rd38], %r405;
	{ // callseq 374, 0
	.param .b64 param0;
	st.param.b64 	[param0], %rd72;
	.param .b64 param1;
	st.param.b64 	[param1], %rd1;
	.param .b32 retval0;
	call.uni (retval0), 
	vprintf, 
	(
	param0, 
	param1
	);
	ld.param.b32 	%r406, [retval0];
	} // callseq 374
	st.local.u32 	[%rd38], %r390;
	{ // callseq 375, 0
	.param .b64 param0;
	st.param.b64 	[param0], %rd72;
	.param .b64 param1;
	st.param.b64 	[param1], %rd1;
	.param .b32 retval0;
	call.uni (retval0), 
	vprintf, 
	(
	param0, 
	param1
	);
	ld.param.b32 	%r408, [retval0];
	} // callseq 375
	and.b32  	%r410, %r389, 255;
	st.local.u32 	[%rd38], %r410;
	{ // callseq 376, 0
	.param .b64 param0;
	st.param.b64 	[param0], %rd72;
	.param .b64 param1;
	st.param.b64 	[param1], %rd1;
	.param .b32 retval0;
	call.uni (retval0), 
	vprintf, 
	(
	param0, 
	param1
	);
	ld.param.b32 	%r411, [retval0];
	} // callseq 376
	and.b32  	%r413, %r388, 255;
	st.local.u32 	[%rd38], %r413;
	{ // callseq 377, 0
	.param .b64 param0;
	st.param.b64 	[param0], %rd72;
	.param .b64 param1;
	st.param.b64 	[param1], %rd1;
	.param .b32 retval0;
	call.uni (retval0), 
	vprintf, 
	(
	param0, 
	param1
	);
	ld.param.b32 	%r414, [retval0];
	} // callseq 377
	and.b32  	%r416, %r387, 255;
	st.local.u32 	[%rd38], %r416;
	{ // callseq 378, 0
	.param .b64 param0;
	st.param.b64 	[param0], %rd72;
	.param .b64 param1;
	st.param.b64 	[param1], %rd1;
	.param .b32 retval0;
	call.uni (retval0), 
	vprintf, 
	(
	param0, 
	param1
	);
	ld.param.b32 	%r417, [retval0];
	} // callseq 378
	{ // callseq 379, 0
	.param .b64 param0;
	st.param.b64 	[param0], %rd74;
	.param .b64 param1;
	st.param.b64 	[param1], 0;
	.param .b32 retval0;
	call.uni (retval0), 
	vprintf, 
	(
	param0, 
	param1
	);
	ld.param.b32 	%r419, [retval0];
	} // callseq 379
	mov.u64 	%rd131, $str$43;
	cvta.global.u64 	%rd132, %rd131;
	{ // callseq 380, 0
	.param .b64 param0;
	st.param.b64 	[param0], %rd132;
	.param .b64 param1;
	st.param.b64 	[param1], 0;
	.param .b32 retval0;
	call.uni (retval0), 
	vprintf, 
	(
	param0, 
	param1
	);
	ld.param.b32 	%r421, [retval0];
	} // callseq 380
	cvt.rzi.u64.f32 	%rd133, %f1;
	cvt.u32.u64 	%r423, %rd133;
	shr.u32 	%r424, %r423, 8;
	shr.u32 	%r425, %r423, 16;
	shr.u32 	%r426, %r423, 24;
	{ .reg .b32 tmp; mov.b64 {tmp, %r427}, %rd133; }
	shr.u64 	%rd134, %rd133, 40;
	cvt.u32.u64 	%r428, %rd134;
	shr.u64 	%rd135, %rd133, 48;
	cvt.u32.u64 	%r429, %rd135;
	shr.u64 	%rd136, %rd133, 56;
	cvt.u32.u64 	%r430, %rd136;
	{ // callseq 381, 0
	.param .b64 param0;
	st.param.b64 	[param0], %rd68;
	.param .b64 param1;
	st.param.b64 	[param1], 0;
	.param .b32 retval0;
	call.uni (retval0), 
	vprintf, 
	(
	param0, 
	param1
	);
	ld.param.b32 	%r431, [retval0];
	} // callseq 381
	st.local.u32 	[%rd36], %r430;
	{ // callseq 382, 0
	.param .b64 param0;
	st.param.b64 	[param0], %rd72;
	.param .b64 param1;
	st.param.b64 	[param1], %rd1;
	.param .b32 retval0;
	call.uni (retval0), 
	vprintf, 
	(
	param0, 
	param1
	);
	ld.param.b32 	%r433, [retval0];
	} // callseq 382
	and.b32  	%r435, %r429, 255;
	st.local.u32 	[%rd36], %r435;
	{ // callseq 383, 0
	.param .b64 param0;
	st.param.b64 	[param0], %rd72;
	.param .b64 param1;
	st.param.b64 	[param1], %rd1;
	.param .b32 retval0;
	call.uni (retval0), 
	vprintf, 
	(
	param0, 
	param1
	);
	ld.param.b32 	%r436, [retval0];
	} // callseq 383
	and.b32  	%r438, %r428, 255;
	st.local.u32 	[%rd36], %r438;
	{ // callseq 384, 0
	.param .b64 param0;
	st.param.b64 	[param0], %rd72;
	.param .b64 param1;
	st.param.b64 	[param1], %rd1;
	.param .b32 retval0;
	call.uni (retval0), 
	vprintf, 
	(
	param0, 
	param1
	);
	ld.param.b32 	%r439, [retval0];
	} // callseq 384
	and.b32  	%r441, %r427, 255;
	st.local.u32 	[%rd36], %r441;
	{ // callseq 385, 0
	.param .b64 param0;
	st.param.b64 	[param0], %rd72;
	.param .b64 param1;
	st.param.b64 	[param1], %rd1;
	.param .b32 retval0;
	call.uni (retval0), 
	vprintf, 
	(
	param0, 
	param1
	);
	ld.param.b32 	%r442, [retval0];
	} // callseq 385
	st.local.u32 	[%rd36], %r426;
	{ // callseq 386, 0
	.param .b64 param0;
	st.param.b64 	[param0], %rd72;
	.param .b64 param1;
	st.param.b64 	[param1], %rd1;
	.param .b32 retval0;
	call.uni (retval0), 
	vprintf, 
	(
	param0, 
	param1
	);
	ld.param.b32 	%r444, [retval0];
	} // callseq 386
	and.b32  	%r446, %r425, 255;
	st.local.u32 	[%rd36], %r446;
	{ // callseq 387, 0
	.param .b64 param0;
	st.param.b64 	[param0], %rd72;
	.param .b64 param1;
	st.param.b64 	[param1], %rd1;
	.param .b32 retval0;
	call.uni (retval0), 
	vprintf, 
	(
	param0, 
	param1
	);
	ld.param.b32 	%r447, [retval0];
	} // callseq 387
	and.b32  	%r449, %r424, 255;
	st.local.u32 	[%rd36], %r449;
	{ // callseq 388, 0
	.param .b64 param0;
	st.param.b64 	[param0], %rd72;
	.param .b64 param1;
	st.param.b64 	[param1], %rd1;
	.param .b32 retval0;
	call.uni (retval0), 
	vprintf, 
	(
	param0, 
	param1
	);
	ld.param.b32 	%r450, [retval0];
	} // callseq 388
	and.b32  	%r452, %r423, 255;
	st.local.u32 	[%rd36], %r452;
	{ // callseq 389, 0
	.param .b64 param0;
	st.param.b64 	[param0], %rd72;
	.param .b64 param1;
	st.param.b64 	[param1], %rd1;
	.param .b32 retval0;
	call.uni (retval0), 
	vprintf, 
	(
	param0, 
	param1
	);
	ld.param.b32 	%r453, [retval0];
	} // callseq 389
	{ // callseq 390, 0
	.param .b64 param0;
	st.param.b64 	[param0], %rd74;
	.param .b64 param1;
	st.param.b64 	[param1], 0;
	.param .b32 retval0;
	call.uni (retval0), 
	vprintf, 
	(
	param0, 
	param1
	);
	ld.param.b32 	%r455, [retval0];
	} // callseq 390
	{ // callseq 391, 0
	.param .b64 param0;
	st.param.b64 	[param0], %rd80;
	.param .b64 param1;
	st.param.b64 	[param1], 0;
	.param .b32 retval0;
	call.uni (retval0), 
	vprintf, 
	(
	param0, 
	param1
	);
	ld.param.b32 	%r457, [retval0];
	} // callseq 391
	{ // callseq 392, 0
	.param .b64 param0;
	st.param.b64 	[param0], %rd68;
	.param .b64 param1;
	st.param.b64 	[param1], 0;
	.param .b32 retval0;
	call.uni (retval0), 
	vprintf, 
	(
	param0, 
	param1
	);
	ld.param.b32 	%r459, [retval0];
	} // callseq 392
	st.local.u32 	[%rd34], %r69;
	{ // callseq 393, 0
	.param .b64 param0;
	st.param.b64 	[param0], %rd72;
	.param .b64 param1;
	st.param.b64 	[param1], %rd1;
	.param .b32 retval0;
	call.uni (retval0), 
	vprintf, 
	(
	param0, 
	param1
	);
	ld.param.b32 	%r461, [retval0];
	} // callseq 393
	st.local.u32 	[%rd34], %r74;
	{ // callseq 394, 0
	.param .b64 param0;
	st.param.b64 	[param0], %rd72;
	.param .b64 param1;
	st.param.b64 	[param1], %rd1;
	.param .b32 retval0;
	call.uni (retval0), 
	vprintf, 
	(
	param0, 
	param1
	);
	ld.param.b32 	%r463, [retval0];
	} // callseq 394
	st.local.u32 	[%rd34], %r77;
	{ // callseq 395, 0
	.param .b64 param0;
	st.param.b64 	[param0], %rd72;
	.param .b64 param1;
	st.param.b64 	[param1], %rd1;
	.param .b32 retval0;
	call.uni (retval0), 
	vprintf, 
	(
	param0, 
	param1
	);
	ld.param.b32 	%r465, [retval0];
	} // callseq 395
	st.local.u32 	[%rd34], %r80;
	{ // callseq 396, 0
	.param .b64 param0;
	st.param.b64 	[param0], %rd72;
	.param .b64 param1;
	st.param.b64 	[param1], %rd1;
	.param .b32 retval0;
	call.uni (retval0), 
	vprintf, 
	(
	param0, 
	param1
	);
	ld.param.b32 	%r467, [retval0];
	} // callseq 396
	{ // callseq 397, 0
	.param .b64 param0;
	st.param.b64 	[param0], %rd74;
	.param .b64 param1;
	st.param.b64 	[param1], 0;
	.param .b32 retval0;
	call.uni (retval0), 
	vprintf, 
	(
	param0, 
	param1
	);
	ld.param.b32 	%r469, [retval0];
	} // callseq 397
	{ // callseq 398, 0
	.param .b64 param0;
	st.param.b64 	[param0], %rd78;
	.param .b64 param1;
	st.param.b64 	[param1], 0;
	.param .b32 retval0;
	call.uni (retval0), 
	vprintf, 
	(
	param0, 
	param1
	);
	ld.param.b32 	%r471, [retval0];
	} // callseq 398
	{ // callseq 399, 0
	.param .b64 param0;
	st.param.b64 	[param0], %rd68;
	.param .b64 param1;
	st.param.b64 	[param1], 0;
	.param .b32 retval0;
	call.uni (retval0), 
	vprintf, 
	(
	param0, 
	param1
	);
	ld.param.b32 	%r473, [retval0];
	} // callseq 399
	st.local.u32 	[%rd32], %r48;
	{ // callseq 400, 0
	.param .b64 param0;
	st.param.b64 	[param0], %rd72;
	.param .b64 param1;
	st.param.b64 	[param1], %rd1;
	.param .b32 retval0;
	call.uni (retval0), 
	vprintf, 
	(
	param0, 
	param1
	);
	ld.param.b32 	%r475, [retval0];
	} // callseq 400
	st.local.u32 	[%rd32], %r53;
	{ // callseq 401, 0
	.param .b64 param0;
	st.param.b64 	[param0], %rd72;
	.param .b64 param1;
	st.param.b64 	[param1], %rd1;
	.param .b32 retval0;
	call.uni (retval0), 
	vprintf, 
	(
	param0, 
	param1
	);
	ld.param.b32 	%r477, [retval0];
	} // callseq 401
	st.local.u32 	[%rd32], %r56;
	{ // callseq 402, 0
	.param .b64 param0;
	st.param.b64 	[param0], %rd72;
	.param .b64 param1;
	st.param.b64 	[param1], %rd1;
	.param .b32 retval0;
	call.uni (retval0), 
	vprintf, 
	(
	param0, 
	param1
	);
	ld.param.b32 	%r479, [retval0];
	} // callseq 402
	st.local.u32 	[%rd32], %r59;
	{ // callseq 403, 0
	.param .b64 param0;
	st.param.b64 	[param0], %rd72;
	.param .b64 param1;
	st.param.b64 	[param1], %rd1;
	.param .b32 retval0;
	call.uni (retval0), 
	vprintf, 
	(
	param0, 
	param1
	);
	ld.param.b32 	%r481, [retval0];
	} // callseq 403
	{ // callseq 404, 0
	.param .b64 param0;
	st.param.b64 	[param0], %rd74;
	.param .b64 param1;
	st.param.b64 	[param1], 0;
	.param .b32 retval0;
	call.uni (retval0), 
	vprintf, 
	(
	param0, 
	param1
	);
	ld.param.b32 	%r483, [retval0];
	} // callseq 404
	{ // callseq 405, 0
	.param .b64 param0;
	st.param.b64 	[param0], %rd76;
	.param .b64 param1;
	st.param.b64 	[param1], 0;
	.param .b32 retval0;
	call.uni (retval0), 
	vprintf, 
	(
	param0, 
	param1
	);
	ld.param.b32 	%r485, [retval0];
	} // callseq 405
	{ // callseq 406, 0
	.param .b64 param0;
	st.param.b64 	[param0], %rd68;
	.param .b64 param1;
	st.param.b64 	[param1], 0;
	.param .b32 retval0;
	call.uni (retval0), 
	vprintf, 
	(
	param0, 
	param1
	);
	ld.param.b32 	%r487, [retval0];
	} // callseq 406
	st.local.u32 	[%rd30], %r27;
	{ // callseq 407, 0
	.param .b64 param0;
	st.param.b64 	[param0], %rd72;
	.param .b64 param1;
	st.param.b64 	[param1], %rd1;
	.param .b32 retval0;
	call.uni (retval0), 
	vprintf, 
	(
	param0, 
	param1
	);
	ld.param.b32 	%r489, [retval0];
	} // callseq 407
	st.local.u32 	[%rd30], %r32;
	{ // callseq 408, 0
	.param .b64 param0;
	st.param.b64 	[param0], %rd72;
	.param .b64 param1;
	st.param.b64 	[param1], %rd1;
	.param .b32 retval0;
	call.uni (retval0), 
	vprintf, 
	(
	param0, 
	param1
	);
	ld.param.b32 	%r491, [retval0];
	} // callseq 408
	st.local.u32 	[%rd30], %r35;
	{ // callseq 409, 0
	.param .b64 param0;
	st.param.b64 	[param0], %rd72;
	.param .b64 param1;
	st.param.b64 	[param1], %rd1;
	.param .b32 retval0;
	call.uni (retval0), 
	vprintf, 
	(
	param0, 
	param1
	);
	ld.param.b32 	%r493, [retval0];
	} // callseq 409
	st.local.u32 	[%rd30], %r38;
	{ // callseq 410, 0
	.param .b64 param0;
	st.param.b64 	[param0], %rd72;
	.param .b64 param1;
	st.param.b64 	[param1], %rd1;
	.param .b32 retval0;
	call.uni (retval0), 
	vprintf, 
	(
	param0, 
	param1
	);
	ld.param.b32 	%r495, [retval0];
	} // callseq 410
	{ // callseq 411, 0
	.param .b64 param0;
	st.param.b64 	[param0], %rd74;
	.param .b64 param1;
	st.param.b64 	[param1], 0;
	.param .b32 retval0;
	call.uni (retval0), 
	vprintf, 
	(
	param0, 
	param1
	);
	ld.param.b32 	%r497, [retval0];
	} // callseq 411
	{ // callseq 412, 0
	.param .b64 param0;
	st.param.b64 	[param0], %rd66;
	.param .b64 param1;
	st.param.b64 	[param1], 0;
	.param .b32 retval0;
	call.uni (retval0), 
	vprintf, 
	(
	param0, 
	param1
	);
	ld.param.b32 	%r499, [retval0];
	} // callseq 412
	{ // callseq 413, 0
	.param .b64 param0;
	st.param.b64 	[param0], %rd68;
	.param .b64 param1;
	st.param.b64 	[param1], 0;
	.param .b32 retval0;
	call.uni (retval0), 
	vprintf, 
	(
	param0, 
	param1
	);
	ld.param.b32 	%r501, [retval0];
	} // callseq 413
	st.local.u32 	[%rd28], %r6;
	{ // callseq 414, 0
	.param .b64 param0;
	st.param.b64 	[param0], %rd72;
	.param .b64 param1;
	st.param.b64 	[param1], %rd1;
	.param .b32 retval0;
	call.uni (retval0), 
	vprintf, 
	(
	param0, 
	param1
	);
	ld.param.b32 	%r503, [retval0];
	} // callseq 414
	st.local.u32 	[%rd28], %r11;
	{ // callseq 415, 0
	.param .b64 param0;
	st.param.b64 	[param0], %rd72;
	.param .b64 param1;
	st.param.b64 	[param1], %rd1;
	.param .b32 retval0;
	call.uni (retval0), 
	vprintf, 
	(
	param0, 
	param1
	);
	ld.param.b32 	%r505, [retval0];
	} // callseq 415
	st.local.u32 	[%rd28], %r14;
	{ // callseq 416, 0
	.param .b64 param0;
	st.param.b64 	[param0], %rd72;
	.param .b64 param1;
	st.param.b64 	[param1], %rd1;
	.param .b32 retval0;
	call.uni (retval0), 
	vprintf, 
	(
	param0, 
	param1
	);
	ld.param.b32 	%r507, [retval0];
	} // callseq 416
	st.local.u32 	[%rd28], %r17;
	{ // callseq 417, 0
	.param .b64 param0;
	st.param.b64 	[param0], %rd72;
	.param .b64 param1;
	st.param.b64 	[param1], %rd1;
	.param .b32 retval0;
	call.uni (retval0), 
	vprintf, 
	(
	param0, 
	param1
	);
	ld.param.b32 	%r509, [retval0];
	} // callseq 417
	{ // callseq 418, 0
	.param .b64 param0;
	st.param.b64 	[param0], %rd74;
	.param .b64 param1;
	st.param.b64 	[param1], 0;
	.param .b32 retval0;
	call.uni (retval0), 
	vprintf, 
	(
	param0, 
	param1
	);
	ld.param.b32 	%r511, [retval0];
	} // callseq 418
	{ // callseq 419, 0
	.param .b64 param0;
	st.param.b64 	[param0], %rd88;
	.param .b64 param1;
	st.param.b64 	[param1], 0;
	.param .b32 retval0;
	call.uni (retval0), 
	vprintf, 
	(
	param0, 
	param1
	);
	ld.param.b32 	%r513, [retval0];
	} // callseq 419
	{ // callseq 420, 0
	.param .b64 param0;
	st.param.b64 	[param0], %rd68;
	.param .b64 param1;
	st.param.b64 	[param1], 0;
	.param .b32 retval0;
	call.uni (retval0), 
	vprintf, 
	(
	param0, 
	param1
	);
	ld.param.b32 	%r515, [retval0];
	} // callseq 420
	st.local.u32 	[%rd26], %r153;
	{ // callseq 421, 0
	.param .b64 param0;
	st.param.b64 	[param0], %rd72;
	.param .b64 param1;
	st.param.b64 	[param1], %rd1;
	.param .b32 retval0;
	call.uni (retval0), 
	vprintf, 
	(
	param0, 
	param1
	);
	ld.param.b32 	%r517, [retval0];
	} // callseq 421
	st.local.u32 	[%rd26], %r158;
	{ // callseq 422, 0
	.param .b64 param0;
	st.param.b64 	[param0], %rd72;
	.param .b64 param1;
	st.param.b64 	[param1], %rd1;
	.param .b32 retval0;
	call.uni (retval0), 
	vprintf, 
	(
	param0, 
	param1
	);
	ld.param.b32 	%r519, [retval0];
	} // callseq 422
	st.local.u32 	[%rd26], %r161;
	{ // callseq 423, 0
	.param .b64 param0;
	st.param.b64 	[param0], %rd72;
	.param .b64 param1;
	st.param.b64 	[param1], %rd1;
	.param .b32 retval0;
	call.uni (retval0), 
	vprintf, 
	(
	param0, 
	param1
	);
	ld.param.b32 	%r521, [retval0];
	} // callseq 423
	st.local.u32 	[%rd26], %r164;
	{ // callseq 424, 0
	.param .b64 param0;
	st.param.b64 	[param0], %rd72;
	.param .b64 param1;
	st.param.b64 	[param1], %rd1;
	.param .b32 retval0;
	call.uni (retval0), 
	vprintf, 
	(
	param0, 
	param1
	);
	ld.param.b32 	%r523, [retval0];
	} // callseq 424
	{ // callseq 425, 0
	.param .b64 param0;
	st.param.b64 	[param0], %rd74;
	.param .b64 param1;
	st.param.b64 	[param1], 0;
	.param .b32 retval0;
	call.uni (retval0), 
	vprintf, 
	(
	param0, 
	param1
	);
	ld.param.b32 	%r525, [retval0];
	} // callseq 425
	{ // callseq 426, 0
	.param .b64 param0;
	st.param.b64 	[param0], %rd86;
	.param .b64 param1;
	st.param.b64 	[param1], 0;
	.param .b32 retval0;
	call.uni (retval0), 
	vprintf, 
	(
	param0, 
	param1
	);
	ld.param.b32 	%r527, [retval0];
	} // callseq 426
	{ // callseq 427, 0
	.param .b64 param0;
	st.param.b64 	[param0], %rd68;
	.param .b64 param1;
	st.param.b64 	[param1], 0;
	.param .b32 retval0;
	call.uni (retval0), 
	vprintf, 
	(
	param0, 
	param1
	);
	ld.param.b32 	%r529, [retval0];
	} // callseq 427
	st.local.u32 	[%rd24], %r132;
	{ // callseq 428, 0
	.param .b64 param0;
	st.param.b64 	[param0], %rd72;
	.param .b64 param1;
	st.param.b64 	[param1], %rd1;
	.param .b32 retval0;
	call.uni (retval0), 
	vprintf, 
	(
	param0, 
	param1
	);
	ld.param.b32 	%r531, [retval0];
	} // callseq 428
	st.local.u32 	[%rd24], %r137;
	{ // callseq 429, 0
	.param .b64 param0;
	st.param.b64 	[param0], %rd72;
	.param .b64 param1;
	st.param.b64 	[param1], %rd1;
	.param .b32 retval0;
	call.uni (retval0), 
	vprintf, 
	(
	param0, 
	param1
	);
	ld.param.b32 	%r533, [retval0];
	} // callseq 429
	st.local.u32 	[%rd24], %r140;
	{ // callseq 430, 0
	.param .b64 param0;
	st.param.b64 	[param0], %rd72;
	.param .b64 param1;
	st.param.b64 	[param1], %rd1;
	.param .b32 retval0;
	call.uni (retval0), 
	vprintf, 
	(
	param0, 
	param1
	);
	ld.param.b32 	%r535, [retval0];
	} // callseq 430
	st.local.u32 	[%rd24], %r143;
	{ // callseq 431, 0
	.param .b64 param0;
	st.param.b64 	[param0], %rd72;
	.param .b64 param1;
	st.param.b64 	[param1], %rd1;
	.param .b32 retval0;
	call.uni (retval0), 
	vprintf, 
	(
	param0, 
	param1
	);
	ld.param.b32 	%r537, [retval0];
	} // callseq 431
	{ // callseq 432, 0
	.param .b64 param0;
	st.param.b64 	[param0], %rd74;
	.param .b64 param1;
	st.param.b64 	[param1], 0;
	.param .b32 retval0;
	call.uni (retval0), 
	vprintf, 
	(
	param0, 
	param1
	);
	ld.param.b32 	%r539, [retval0];
	} // callseq 432
	{ // callseq 433, 0
	.param .b64 param0;
	st.param.b64 	[param0], %rd84;
	.param .b64 param1;
	st.param.b64 	[param1], 0;
	.param .b32 retval0;
	call.uni (retval0), 
	vprintf, 
	(
	param0, 
	param1
	);
	ld.param.b32 	%r541, [retval0];
	} // callseq 433
	{ // callseq 434, 0
	.param .b64 param0;
	st.param.b64 	[param0], %rd68;
	.param .b64 param1;
	st.param.b64 	[param1], 0;
	.param .b32 retval0;
	call.uni (retval0), 
	vprintf, 
	(
	param0, 
	param1
	);
	ld.param.b32 	%r543, [retval0];
	} // callseq 434
	st.local.u32 	[%rd22], %r111;
	{ // callseq 435, 0
	.param .b64 param0;
	st.param.b64 	[param0], %rd72;
	.param .b64 param1;
	st.param.b64 	[param1], %rd1;
	.param .b32 retval0;
	call.uni (retval0), 
	vprintf, 
	(
	param0, 
	param1
	);
	ld.param.b32 	%r545, [retval0];
	} // callseq 435
	st.local.u32 	[%rd22], %r116;
	{ // callseq 436, 0
	.param .b64 param0;
	st.param.b64 	[param0], %rd72;
	.param .b64 param1;
	st.param.b64 	[param1], %rd1;
	.param .b32 retval0;
	call.uni (retval0), 
	vprintf, 
	(
	param0, 
	param1
	);
	ld.param.b32 	%r547, [retval0];
	} // callseq 436
	st.local.u32 	[%rd22], %r119;
	{ // callseq 437, 0
	.param .b64 param0;
	st.param.b64 	[param0], %rd72;
	.param .b64 param1;
	st.param.b64 	[param1], %rd1;
	.param .b32 retval0;
	call.uni (retval0), 
	vprintf, 
	(
	param0, 
	param1
	);
	ld.param.b32 	%r549, [retval0];
	} // callseq 437
	st.local.u32 	[%rd22], %r122;
	{ // callseq 438, 0
	.param .b64 param0;
	st.param.b64 	[param0], %rd72;
	.param .b64 param1;
	st.param.b64 	[param1], %rd1;
	.param .b32 retval0;
	call.uni (retval0), 
	vprintf, 
	(
	param0, 
	param1
	);
	ld.param.b32 	%r551, [retval0];
	} // callseq 438
	{ // callseq 439, 0
	.param .b64 param0;
	st.param.b64 	[param0], %rd74;
	.param .b64 param1;
	st.param.b64 	[param1], 0;
	.param .b32 retval0;
	call.uni (retval0), 
	vprintf, 
	(
	param0, 
	param1
	);
	ld.param.b32 	%r553, [retval0];
	} // callseq 439
	{ // callseq 440, 0
	.param .b64 param0;
	st.param.b64 	[param0], %rd82;
	.param .b64 param1;
	st.param.b64 	[param1], 0;
	.param .b32 retval0;
	call.uni (retval0), 
	vprintf, 
	(
	param0, 
	param1
	);
	ld.param.b32 	%r555, [retval0];
	} // callseq 440
	{ // callseq 441, 0
	.param .b64 param0;
	st.param.b64 	[param0], %rd68;
	.param .b64 param1;
	st.param.b64 	[param1], 0;
	.param .b32 retval0;
	call.uni (retval0), 
	vprintf, 
	(
	param0, 
	param1
	);
	ld.param.b32 	%r557, [retval0];
	} // callseq 441
	st.local.u32 	[%rd20], %r90;
	{ // callseq 442, 0
	.param .b64 param0;
	st.param.b64 	[param0], %rd72;
	.param .b64 param1;
	st.param.b64 	[param1], %rd1;
	.param .b32 retval0;
	call.uni (retval0), 
	vprintf, 
	(
	param0, 
	param1
	);
	ld.param.b32 	%r559, [retval0];
	} // callseq 442
	st.local.u32 	[%rd20], %r95;
	{ // callseq 443, 0
	.param .b64 param0;
	st.param.b64 	[param0], %rd72;
	.param .b64 param1;
	st.param.b64 	[param1], %rd1;
	.param .b32 retval0;
	call.uni (retval0), 
	vprintf, 
	(
	param0, 
	param1
	);
	ld.param.b32 	%r561, [retval0];
	} // callseq 443
	st.local.u32 	[%rd20], %r98;
	{ // callseq 444, 0
	.param .b64 param0;
	st.param.b64 	[param0], %rd72;
	.param .b64 param1;
	st.param.b64 	[param1], %rd1;
	.param .b32 retval0;
	call.uni (retval0), 
	vprintf, 
	(
	param0, 
	param1
	);
	ld.param.b32 	%r563, [retval0];
	} // callseq 444
	st.local.u32 	[%rd20], %r101;
	{ // callseq 445, 0
	.param .b64 param0;
	st.param.b64 	[param0], %rd72;
	.param .b64 param1;
	st.param.b64 	[param1], %rd1;
	.param .b32 retval0;
	call.uni (retval0), 
	vprintf, 
	(
	param0, 
	param1
	);
	ld.param.b32 	%r565, [retval0];
	} // callseq 445
	{ // callseq 446, 0
	.param .b64 param0;
	st.param.b64 	[param0], %rd74;
	.param .b64 param1;
	st.param.b64 	[param1], 0;
	.param .b32 retval0;
	call.uni (retval0), 
	vprintf, 
	(
	param0, 
	param1
	);
	ld.param.b32 	%r567, [retval0];
	} // callseq 446
	{ // callseq 447, 0
	.param .b64 param0;
	st.param.b64 	[param0], %rd108;
	.param .b64 param1;
	st.param.b64 	[param1], 0;
	.param .b32 retval0;
	call.uni (retval0), 
	vprintf, 
	(
	param0, 
	param1
	);
	ld.param.b32 	%r569, [retval0];
	} // callseq 447
	{ // callseq 448, 0
	.param .b64 param0;
	st.param.b64 	[param0], %rd68;
	.param .b64 param1;
	st.param.b64 	[param1], 0;
	.param .b32 retval0;
	call.uni (retval0), 
	vprintf, 
	(
	param0, 
	param1
	);
	ld.param.b32 	%r571, [retval0];
	} // callseq 448
	st.local.u32 	[%rd18], %r286;
	{ // callseq 449, 0
	.param .b64 param0;
	st.param.b64 	[param0], %rd72;
	.param .b64 param1;
	st.param.b64 	[param1], %rd1;
	.param .b32 retval0;
	call.uni (retval0), 
	vprintf, 
	(
	param0, 
	param1
	);
	ld.param.b32 	%r573, [retval0];
	} // callseq 449
	st.local.u32 	[%rd18], %r291;
	{ // callseq 450, 0
	.param .b64 param0;
	st.param.b64 	[param0], %rd72;
	.param .b64 param1;
	st.param.b64 	[param1], %rd1;
	.param .b32 retval0;
	call.uni (retval0), 
	vprintf, 
	(
	param0, 
	param1
	);
	ld.param.b32 	%r575, [retval0];
	} // callseq 450
	st.local.u32 	[%rd18], %r294;
	{ // callseq 451, 0
	.param .b64 param0;
	st.param.b64 	[param0], %rd72;
	.param .b64 param1;
	st.param.b64 	[param1], %rd1;
	.param .b32 retval0;
	call.uni (retval0), 
	vprintf, 
	(
	param0, 
	param1
	);
	ld.param.b32 	%r577, [retval0];
	} // callseq 451
	st.local.u32 	[%rd18], %r297;
	{ // callseq 452, 0
	.param .b64 param0;
	st.param.b64 	[param0], %rd72;
	.param .b64 param1;
	st.param.b64 	[param1], %rd1;
	.param .b32 retval0;
	call.uni (retval0), 
	vprintf, 
	(
	param0, 
	param1
	);
	ld.param.b32 	%r579, [retval0];
	} // callseq 452
	st.local.u32 	[%rd18], %r282;
	{ // callseq 453, 0
	.param .b64 param0;
	st.param.b64 	[param0], %rd72;
	.param .b64 param1;
	st.param.b64 	[param1], %rd1;
	.param .b32 retval0;
	call.uni (retval0), 
	vprintf, 
	(
	param0, 
	param1
	);
	ld.param.b32 	%r581, [retval0];
	} // callseq 453
	st.local.u32 	[%rd18], %r302;
	{ // callseq 454, 0
	.param .b64 param0;
	st.param.b64 	[param0], %rd72;
	.param .b64 param1;
	st.param.b64 	[param1], %rd1;
	.param .b32 retval0;
	call.uni (retval0), 
	vprintf, 
	(
	param0, 
	param1
	);
	ld.param.b32 	%r583, [retval0];
	} // callseq 454
	st.local.u32 	[%rd18], %r305;
	{ // callseq 455, 0
	.param .b64 param0;
	st.param.b64 	[param0], %rd72;
	.param .b64 param1;
	st.param.b64 	[param1], %rd1;
	.param .b32 retval0;
	call.uni (retval0), 
	vprintf, 
	(
	param0, 
	param1
	);
	ld.param.b32 	%r585, [retval0];
	} // callseq 455
	st.local.u32 	[%rd18], %r308;
	{ // callseq 456, 0
	.param .b64 param0;
	st.param.b64 	[param0], %rd72;
	.param .b64 param1;
	st.param.b64 	[param1], %rd1;
	.param .b32 retval0;
	call.uni (retval0), 
	vprintf, 
	(
	param0, 
	param1
	);
	ld.param.b32 	%r587, [retval0];
	} // callseq 456
	{ // callseq 457, 0
	.param .b64 param0;
	st.param.b64 	[param0], %rd74;
	.param .b64 param1;
	st.param.b64 	[param1], 0;
	.param .b32 retval0;
	call.uni (retval0), 
	vprintf, 
	(
	param0, 
	param1
	);
	ld.param.b32 	%r589, [retval0];
	} // callseq 457
	{ // callseq 458, 0
	.param .b64 param0;
	st.param.b64 	[param0], %rd102;
	.param .b64 param1;
	st.param.b64 	[param1], 0;
	.param .b32 retval0;
	call.uni (retval0), 
	vprintf, 
	(
	param0, 
	param1
	);
	ld.param.b32 	%r591, [retval0];
	} // callseq 458
	{ // callseq 459, 0
	.param .b64 param0;
	st.param.b64 	[param0], %rd68;
	.param .b64 param1;
	st.param.b64 	[param1], 0;
	.param .b32 retval0;
	call.uni (retval0), 
	vprintf, 
	(
	param0, 
	param1
	);
	ld.param.b32 	%r593, [retval0];
	} // callseq 459
	st.local.u32 	[%rd16], %r250;
	{ // callseq 460, 0
	.param .b64 param0;
	st.param.b64 	[param0], %rd72;
	.param .b64 param1;
	st.param.b64 	[param1], %rd1;
	.param .b32 retval0;
	call.uni (retval0), 
	vprintf, 
	(
	param0, 
	param1
	);
	ld.param.b32 	%r595, [retval0];
	} // callseq 460
	st.local.u32 	[%rd16], %r255;
	{ // callseq 461, 0
	.param .b64 param0;
	st.param.b64 	[param0], %rd72;
	.param .b64 param1;
	st.param.b64 	[param1], %rd1;
	.param .b32 retval0;
	call.uni (retval0), 
	vprintf, 
	(
	param0, 
	param1
	);
	ld.param.b32 	%r597, [retval0];
	} // callseq 461
	st.local.u32 	[%rd16], %r258;
	{ // callseq 462, 0
	.param .b64 param0;
	st.param.b64 	[param0], %rd72;
	.param .b64 param1;
	st.param.b64 	[param1], %rd1;
	.param .b32 retval0;
	call.uni (retval0), 
	vprintf, 
	(
	param0, 
	param1
	);
	ld.param.b32 	%r599, [retval0];
	} // callseq 462
	st.local.u32 	[%rd16], %r261;
	{ // callseq 463, 0
	.param .b64 param0;
	st.param.b64 	[param0], %rd72;
	.param .b64 param1;
	st.param.b64 	[param1], %rd1;
	.param .b32 retval0;
	call.uni (retval0), 
	vprintf, 
	(
	param0, 
	param1
	);
	ld.param.b32 	%r601, [retval0];
	} // callseq 463
	st.local.u32 	[%rd16], %r246;
	{ // callseq 464, 0
	.param .b64 param0;
	st.param.b64 	[param0], %rd72;
	.param .b64 param1;
	st.param.b64 	[param1], %rd1;
	.param .b32 retval0;
	call.uni (retval0), 
	vprintf, 
	(
	param0, 
	param1
	);
	ld.param.b32 	%r603, [retval0];
	} // callseq 464
	st.local.u32 	[%rd16], %r266;
	{ // callseq 465, 0
	.param .b64 param0;
	st.param.b64 	[param0], %rd72;
	.param .b64 param1;
	st.param.b64 	[param1], %rd1;
	.param .b32 retval0;
	call.uni (retval0), 
	vprintf, 
	(
	param0, 
	param1
	);
	ld.param.b32 	%r605, [retval0];
	} // callseq 465
	st.local.u32 	[%rd16], %r269;
	{ // callseq 466, 0
	.param .b64 param0;
	st.param.b64 	[param0], %rd72;
	.param .b64 param1;
	st.param.b64 	[param1], %rd1;
	.param .b32 retval0;
	call.uni (retval0), 
	vprintf, 
	(
	param0, 
	param1
	);
	ld.param.b32 	%r607, [retval0];
	} // callseq 466
	st.local.u32 	[%rd16], %r272;
	{ // callseq 467, 0
	.param .b64 param0;
	st.param.b64 	[param0], %rd72;
	.param .b64 param1;
	st.param.b64 	[param1], %rd1;
	.param .b32 retval0;
	call.uni (retval0), 
	vprintf, 
	(
	param0, 
	param1
	);
	ld.param.b32 	%r609, [retval0];
	} // callseq 467
	{ // callseq 468, 0
	.param .b64 param0;
	st.param.b64 	[param0], %rd74;
	.param .b64 param1;
	st.param.b64 	[param1], 0;
	.param .b32 retval0;
	call.uni (retval0), 
	vprintf, 
	(
	param0, 
	param1
	);
	ld.param.b32 	%r611, [retval0];
	} // callseq 468
	{ // callseq 469, 0
	.param .b64 param0;
	st.param.b64 	[param0], %rd96;
	.param .b64 param1;
	st.param.b64 	[param1], 0;
	.param .b32 retval0;
	call.uni (retval0), 
	vprintf, 
	(
	param0, 
	param1
	);
	ld.param.b32 	%r613, [retval0];
	} // callseq 469
	{ // callseq 470, 0
	.param .b64 param0;
	st.param.b64 	[param0], %rd68;
	.param .b64 param1;
	st.param.b64 	[param1], 0;
	.param .b32 retval0;
	call.uni (retval0), 
	vprintf, 
	(
	param0, 
	param1
	);
	ld.param.b32 	%r615, [retval0];
	} // callseq 470
	st.local.u32 	[%rd14], %r214;
	{ // callseq 471, 0
	.param .b64 param0;
	st.param.b64 	[param0], %rd72;
	.param .b64 param1;
	st.param.b64 	[param1], %rd1;
	.param .b32 retval0;
	call.uni (retval0), 
	vprintf, 
	(
	param0, 
	param1
	);
	ld.param.b32 	%r617, [retval0];
	} // callseq 471
	st.local.u32 	[%rd14], %r219;
	{ // callseq 472, 0
	.param .b64 param0;
	st.param.b64 	[param0], %rd72;
	.param .b64 param1;
	st.param.b64 	[param1], %rd1;
	.param .b32 retval0;
	call.uni (retval0), 
	vprintf, 
	(
	param0, 
	param1
	);
	ld.param.b32 	%r619, [retval0];
	} // callseq 472
	st.local.u32 	[%rd14], %r222;
	{ // callseq 473, 0
	.param .b64 param0;
	st.param.b64 	[param0], %rd72;
	.param .b64 param1;
	st.param.b64 	[param1], %rd1;
	.param .b32 retval0;
	call.uni (retval0), 
	vprintf, 
	(
	param0, 
	param1
	);
	ld.param.b32 	%r621, [retval0];
	} // callseq 473
	st.local.u32 	[%rd14], %r225;
	{ // callseq 474, 0
	.param .b64 param0;
	st.param.b64 	[param0], %rd72;
	.param .b64 param1;
	st.param.b64 	[param1], %rd1;
	.param .b32 retval0;
	call.uni (retval0), 
	vprintf, 
	(
	param0, 
	param1
	);
	ld.param.b32 	%r623, [retval0];
	} // callseq 474
	st.local.u32 	[%rd14], %r210;
	{ // callseq 475, 0
	.param .b64 param0;
	st.param.b64 	[param0], %rd72;
	.param .b64 param1;
	st.param.b64 	[param1], %rd1;
	.param .b32 retval0;
	call.uni (retval0), 
	vprintf, 
	(
	param0, 
	param1
	);
	ld.param.b32 	%r625, [retval0];
	} // callseq 475
	st.local.u32 	[%rd14], %r230;
	{ // callseq 476, 0
	.param .b64 param0;
	st.param.b64 	[param0], %rd72;
	.param .b64 param1;
	st.param.b64 	[param1], %rd1;
	.param .b32 retval0;
	call.uni (retval0), 
	vprintf, 
	(
	param0, 
	param1
	);
	ld.param.b32 	%r627, [retval0];
	} // callseq 476
	st.local.u32 	[%rd14], %r233;
	{ // callseq 477, 0
	.param .b64 param0;
	st.param.b64 	[param0], %rd72;
	.param .b64 param1;
	st.param.b64 	[param1], %rd1;
	.param .b32 retval0;
	call.uni (retval0), 
	vprintf, 
	(
	param0, 
	param1
	);
	ld.param.b32 	%r629, [retval0];
	} // callseq 477
	st.local.u32 	[%rd14], %r236;
	{ // callseq 478, 0
	.param .b64 param0;
	st.param.b64 	[param0], %rd72;
	.param .b64 param1;
	st.param.b64 	[param1], %rd1;
	.param .b32 retval0;
	call.uni (retval0), 
	vprintf, 
	(
	param0, 
	param1
	);
	ld.param.b32 	%r631, [retval0];
	} // callseq 478
	{ // callseq 479, 0
	.param .b64 param0;
	st.param.b64 	[param0], %rd74;
	.param .b64 param1;
	st.param.b64 	[param1], 0;
	.param .b32 retval0;
	call.uni (retval0), 
	vprintf, 
	(
	param0, 
	param1
	);
	ld.param.b32 	%r633, [retval0];
	} // callseq 479
	{ // callseq 480, 0
	.param .b64 param0;
	st.param.b64 	[param0], %rd90;
	.param .b64 param1;
	st.param.b64 	[param1], 0;
	.param .b32 retval0;
	call.uni (retval0), 
	vprintf, 
	(
	param0, 
	param1
	);
	ld.param.b32 	%r635, [retval0];
	} // callseq 480
	{ // callseq 481, 0
	.param .b64 param0;
	st.param.b64 	[param0], %rd68;
	.param .b64 param1;
	st.param.b64 	[param1], 0;
	.param .b32 retval0;
	call.uni (retval0), 
	vprintf, 
	(
	param0, 
	param1
	);
	ld.param.b32 	%r637, [retval0];
	} // callseq 481
	st.local.u32 	[%rd12], %r178;
	{ // callseq 482, 0
	.param .b64 param0;
	st.param.b64 	[param0], %rd72;
	.param .b64 param1;
	st.param.b64 	[param1], %rd1;
	.param .b32 retval0;
	call.uni (retval0), 
	vprintf, 
	(
	param0, 
	param1
	);
	ld.param.b32 	%r639, [retval0];
	} // callseq 482
	st.local.u32 	[%rd12], %r183;
	{ // callseq 483, 0
	.param .b64 param0;
	st.param.b64 	[param0], %rd72;
	.param .b64 param1;
	st.param.b64 	[param1], %rd1;
	.param .b32 retval0;
	call.uni (retval0), 
	vprintf, 
	(
	param0, 
	param1
	);
	ld.param.b32 	%r641, [retval0];
	} // callseq 483
	st.local.u32 	[%rd12], %r186;
	{ // callseq 484, 0
	.param .b64 param0;
	st.param.b64 	[param0], %rd72;
	.param .b64 param1;
	st.param.b64 	[param1], %rd1;
	.param .b32 retval0;
	call.uni (retval0), 
	vprintf, 
	(
	param0, 
	param1
	);
	ld.param.b32 	%r643, [retval0];
	} // callseq 484
	st.local.u32 	[%rd12], %r189;
	{ // callseq 485, 0
	.param .b64 param0;
	st.param.b64 	[param0], %rd72;
	.param .b64 param1;
	st.param.b64 	[param1], %rd1;
	.param .b32 retval0;
	call.uni (retval0), 
	vprintf, 
	(
	param0, 
	param1
	);
	ld.param.b32 	%r645, [retval0];
	} // callseq 485
	st.local.u32 	[%rd12], %r174;
	{ // callseq 486, 0
	.param .b64 param0;
	st.param.b64 	[param0], %rd72;
	.param .b64 param1;
	st.param.b64 	[param1], %rd1;
	.param .b32 retval0;
	call.uni (retval0), 
	vprintf, 
	(
	param0, 
	param1
	);
	ld.param.b32 	%r647, [retval0];
	} // callseq 486
	st.local.u32 	[%rd12], %r194;
	{ // callseq 487, 0
	.param .b64 param0;
	st.param.b64 	[param0], %rd72;
	.param .b64 param1;
	st.param.b64 	[param1], %rd1;
	.param .b32 retval0;
	call.uni (retval0), 
	vprintf, 
	(
	param0, 
	param1
	);
	ld.param.b32 	%r649, [retval0];
	} // callseq 487
	st.local.u32 	[%rd12], %r197;
	{ // callseq 488, 0
	.param .b64 param0;
	st.param.b64 	[param0], %rd72;
	.param .b64 param1;
	st.param.b64 	[param1], %rd1;
	.param .b32 retval0;
	call.uni (retval0), 
	vprintf, 
	(
	param0, 
	param1
	);
	ld.param.b32 	%r651, [retval0];
	} // callseq 488
	st.local.u32 	[%rd12], %r200;
	{ // callseq 489, 0
	.param .b64 param0;
	st.param.b64 	[param0], %rd72;
	.param .b64 param1;
	st.param.b64 	[param1], %rd1;
	.param .b32 retval0;
	call.uni (retval0), 
	vprintf, 
	(
	param0, 
	param1
	);
	ld.param.b32 	%r653, [retval0];
	} // callseq 489
	{ // callseq 490, 0
	.param .b64 param0;
	st.param.b64 	[param0], %rd74;
	.param .b64 param1;
	st.param.b64 	[param1], 0;
	.param .b32 retval0;
	call.uni (retval0), 
	vprintf, 
	(
	param0, 
	param1
	);
	ld.param.b32 	%r655, [retval0];
	} // callseq 490
	{ // callseq 491, 0
	.param .b64 param0;
	st.param.b64 	[param0], %rd132;
	.param .b64 param1;
	st.param.b64 	[param1], 0;
	.param .b32 retval0;
	call.uni (retval0), 
	vprintf, 
	(
	param0, 
	param1
	);
	ld.param.b32 	%r657, [retval0];
	} // callseq 491
	{ // callseq 492, 0
	.param .b64 param0;
	st.param.b64 	[param0], %rd68;
	.param .b64 param1;
	st.param.b64 	[param1], 0;
	.param .b32 retval0;
	call.uni (retval0), 
	vprintf, 
	(
	param0, 
	param1
	);
	ld.param.b32 	%r659, [retval0];
	} // callseq 492
	st.local.u32 	[%rd10], %r430;
	{ // callseq 493, 0
	.param .b64 param0;
	st.param.b64 	[param0], %rd72;
	.param .b64 param1;
	st.param.b64 	[param1], %rd1;
	.param .b32 retval0;
	call.uni (retval0), 
	vprintf, 
	(
	param0, 
	param1
	);
	ld.param.b32 	%r661, [retval0];
	} // callseq 493
	st.local.u32 	[%rd10], %r435;
	{ // callseq 494, 0
	.param .b64 param0;
	st.param.b64 	[param0], %rd72;
	.param .b64 param1;
	st.param.b64 	[param1], %rd1;
	.param .b32 retval0;
	call.uni (retval0), 
	vprintf, 
	(
	param0, 
	param1
	);
	ld.param.b32 	%r663, [retval0];
	} // callseq 494
	st.local.u32 	[%rd10], %r438;
	{ // callseq 495, 0
	.param .b64 param0;
	st.param.b64 	[param0], %rd72;
	.param .b64 param1;
	st.param.b64 	[param1], %rd1;
	.param .b32 retval0;
	call.uni (retval0), 
	vprintf, 
	(
	param0, 
	param1
	);
	ld.param.b32 	%r665, [retval0];
	} // callseq 495
	st.local.u32 	[%rd10], %r441;
	{ // callseq 496, 0
	.param .b64 param0;
	st.param.b64 	[param0], %rd72;
	.param .b64 param1;
	st.param.b64 	[param1], %rd1;
	.param .b32 retval0;
	call.uni (retval0), 
	vprintf, 
	(
	param0, 
	param1
	);
	ld.param.b32 	%r667, [retval0];
	} // callseq 496
	st.local.u32 	[%rd10], %r426;
	{ // callseq 497, 0
	.param .b64 param0;
	st.param.b64 	[param0], %rd72;
	.param .b64 param1;
	st.param.b64 	[param1], %rd1;
	.param .b32 retval0;
	call.uni (retval0), 
	vprintf, 
	(
	param0, 
	param1
	);
	ld.param.b32 	%r669, [retval0];
	} // callseq 497
	st.local.u32 	[%rd10], %r446;
	{ // callseq 498, 0
	.param .b64 param0;
	st.param.b64 	[param0], %rd72;
	.param .b64 param1;
	st.param.b64 	[param1], %rd1;
	.param .b32 retval0;
	call.uni (retval0), 
	vprintf, 
	(
	param0, 
	param1
	);
	ld.param.b32 	%r671, [retval0];
	} // callseq 498
	st.local.u32 	[%rd10], %r449;
	{ // callseq 499, 0
	.param .b64 param0;
	st.param.b64 	[param0], %rd72;
	.param .b64 param1;
	st.param.b64 	[param1], %rd1;
	.param .b32 retval0;
	call.uni (retval0), 
	vprintf, 
	(
	param0, 
	param1
	);
	ld.param.b32 	%r673, [retval0];
	} // callseq 499
	st.local.u32 	[%rd10], %r452;
	{ // callseq 500, 0
	.param .b64 param0;
	st.param.b64 	[param0], %rd72;
	.param .b64 param1;
	st.param.b64 	[param1], %rd1;
	.param .b32 retval0;
	call.uni (retval0), 
	vprintf, 
	(
	param0, 
	param1
	);
	ld.param.b32 	%r675, [retval0];
	} // callseq 500
	{ // callseq 501, 0
	.param .b64 param0;
	st.param.b64 	[param0], %rd74;
	.param .b64 param1;
	st.param.b64 	[param1], 0;
	.param .b32 retval0;
	call.uni (retval0), 
	vprintf, 
	(
	param0, 
	param1
	);
	ld.param.b32 	%r677, [retval0];
	} // callseq 501
	{ // callseq 502, 0
	.param .b64 param0;
	st.param.b64 	[param0], %rd126;
	.param .b64 param1;
	st.param.b64 	[param1], 0;
	.param .b32 retval0;
	call.uni (retval0), 
	vprintf, 
	(
	param0, 
	param1
	);
	ld.param.b32 	%r679, [retval0];
	} // callseq 502
	{ // callseq 503, 0
	.param .b64 param0;
	st.param.b64 	[param0], %rd68;
	.param .b64 param1;
	st.param.b64 	[param1], 0;
	.param .b32 retval0;
	call.uni (retval0), 
	vprintf, 
	(
	param0, 
	param1
	);
	ld.param.b32 	%r681, [retval0];
	} // callseq 503
	st.local.u32 	[%rd8], %r394;
	{ // callseq 504, 0
	.param .b64 param0;
	st.param.b64 	[param0], %rd72;
	.param .b64 param1;
	st.param.b64 	[param1], %rd1;
	.param .b32 retval0;
	call.uni (retval0), 
	vprintf, 
	(
	param0, 
	param1
	);
	ld.param.b32 	%r683, [retval0];
	} // callseq 504
	st.local.u32 	[%rd8], %r399;
	{ // callseq 505, 0
	.param .b64 param0;
	st.param.b64 	[param0], %rd72;
	.param .b64 param1;
	st.param.b64 	[param1], %rd1;
	.param .b32 retval0;
	call.uni (retval0), 
	vprintf, 
	(
	param0, 
	param1
	);
	ld.param.b32 	%r685, [retval0];
	} // callseq 505
	st.local.u32 	[%rd8], %r402;
	{ // callseq 506, 0
	.param .b64 param0;
	st.param.b64 	[param0], %rd72;
	.param .b64 param1;
	st.param.b64 	[param1], %rd1;
	.param .b32 retval0;
	call.uni (retval0), 
	vprintf, 
	(
	param0, 
	param1
	);
	ld.param.b32 	%r687, [retval0];
	} // callseq 506
	st.local.u32 	[%rd8], %r405;
	{ // callseq 507, 0
	.param .b64 param0;
	st.param.b64 	[param0], %rd72;
	.param .b64 param1;
	st.param.b64 	[param1], %rd1;
	.param .b32 retval0;
	call.uni (retval0), 
	vprintf, 
	(
	param0, 
	param1
	);
	ld.param.b32 	%r689, [retval0];
	} // callseq 507
	st.local.u32 	[%rd8], %r390;
	{ // callseq 508, 0
	.param .b64 param0;
	st.param.b64 	[param0], %rd72;
	.param .b64 param1;
	st.param.b64 	[param1], %rd1;
	.param .b32 retval0;
	call.uni (retval0), 
	vprintf, 
	(
	param0, 
	param1
	);
	ld.param.b32 	%r691, [retval0];
	} // callseq 508
	st.local.u32 	[%rd8], %r410;
	{ // callseq 509, 0
	.param .b64 param0;
	st.param.b64 	[param0], %rd72;
	.param .b64 param1;
	st.param.b64 	[param1], %rd1;
	.param .b32 retval0;
	call.uni (retval0), 
	vprintf, 
	(
	param0, 
	param1
	);
	ld.param.b32 	%r693, [retval0];
	} // callseq 509
	st.local.u32 	[%rd8], %r413;
	{ // callseq 510, 0
	.param .b64 param0;
	st.param.b64 	[param0], %rd72;
	.param .b64 param1;
	st.param.b64 	[param1], %rd1;
	.param .b32 retval0;
	call.uni (retval0), 
	vprintf, 
	(
	param0, 
	param1
	);
	ld.param.b32 	%r695, [retval0];
	} // callseq 510
	st.local.u32 	[%rd8], %r416;
	{ // callseq 511, 0
	.param .b64 param0;
	st.param.b64 	[param0], %rd72;
	.param .b64 param1;
	st.param.b64 	[param1], %rd1;
	.param .b32 retval0;
	call.uni (retval0), 
	vprintf, 
	(
	param0, 
	param1
	);
	ld.param.b32 	%r697, [retval0];
	} // callseq 511
	{ // callseq 512, 0
	.param .b64 param0;
	st.param.b64 	[param0], %rd74;
	.param .b64 param1;
	st.param.b64 	[param1], 0;
	.param .b32 retval0;
	call.uni (retval0), 
	vprintf, 
	(
	param0, 
	param1
	);
	ld.param.b32 	%r699, [retval0];
	} // callseq 512
	{ // callseq 513, 0
	.param .b64 param0;
	st.param.b64 	[param0], %rd120;
	.param .b64 param1;
	st.param.b64 	[param1], 0;
	.param .b32 retval0;
	call.uni (retval0), 
	vprintf, 
	(
	param0, 
	param1
	);
	ld.param.b32 	%r701, [retval0];
	} // callseq 513
	{ // callseq 514, 0
	.param .b64 param0;
	st.param.b64 	[param0], %rd68;
	.param .b64 param1;
	st.param.b64 	[param1], 0;
	.param .b32 retval0;
	call.uni (retval0), 
	vprintf, 
	(
	param0, 
	param1
	);
	ld.param.b32 	%r703, [retval0];
	} // callseq 514
	st.local.u32 	[%rd6], %r358;
	{ // callseq 515, 0
	.param .b64 param0;
	st.param.b64 	[param0], %rd72;
	.param .b64 param1;
	st.param.b64 	[param1], %rd1;
	.param .b32 retval0;
	call.uni (retval0), 
	vprintf, 
	(
	param0, 
	param1
	);
	ld.param.b32 	%r705, [retval0];
	} // callseq 515
	st.local.u32 	[%rd6], %r363;
	{ // callseq 516, 0
	.param .b64 param0;
	st.param.b64 	[param0], %rd72;
	.param .b64 param1;
	st.param.b64 	[param1], %rd1;
	.param .b32 retval0;
	call.uni (retval0), 
	vprintf, 
	(
	param0, 
	param1
	);
	ld.param.b32 	%r707, [retval0];
	} // callseq 516
	st.local.u32 	[%rd6], %r366;
	{ // callseq 517, 0
	.param .b64 param0;
	st.param.b64 	[param0], %rd72;
	.param .b64 param1;
	st.param.b64 	[param1], %rd1;
	.param .b32 retval0;
	call.uni (retval0), 
	vprintf, 
	(
	param0, 
	param1
	);
	ld.param.b32 	%r709, [retval0];
	} // callseq 517
	st.local.u32 	[%rd6], %r369;
	{ // callseq 518, 0
	.param .b64 param0;
	st.param.b64 	[param0], %rd72;
	.param .b64 param1;
	st.param.b64 	[param1], %rd1;
	.param .b32 retval0;
	call.uni (retval0), 
	vprintf, 
	(
	param0, 
	param1
	);
	ld.param.b32 	%r711, [retval0];
	} // callseq 518
	st.local.u32 	[%rd6], %r354;
	{ // callseq 519, 0
	.param .b64 param0;
	st.param.b64 	[param0], %rd72;
	.param .b64 param1;
	st.param.b64 	[param1], %rd1;
	.param .b32 retval0;
	call.uni (retval0), 
	vprintf, 
	(
	param0, 
	param1
	);
	ld.param.b32 	%r713, [retval0];
	} // callseq 519
	st.local.u32 	[%rd6], %r374;
	{ // callseq 520, 0
	.param .b64 param0;
	st.param.b64 	[param0], %rd72;
	.param .b64 param1;
	st.param.b64 	[param1], %rd1;
	.param .b32 retval0;
	call.uni (retval0), 
	vprintf, 
	(
	param0, 
	param1
	);
	ld.param.b32 	%r715, [retval0];
	} // callseq 520
	st.local.u32 	[%rd6], %r377;
	{ // callseq 521, 0
	.param .b64 param0;
	st.param.b64 	[param0], %rd72;
	.param .b64 param1;
	st.param.b64 	[param1], %rd1;
	.param .b32 retval0;
	call.uni (retval0), 
	vprintf, 
	(
	param0, 
	param1
	);
	ld.param.b32 	%r717, [retval0];
	} // callseq 521
	st.local.u32 	[%rd6], %r380;
	{ // callseq 522, 0
	.param .b64 param0;
	st.param.b64 	[param0], %rd72;
	.param .b64 param1;
	st.param.b64 	[param1], %rd1;
	.param .b32 retval0;
	call.uni (retval0), 
	vprintf, 
	(
	param0, 
	param1
	);
	ld.param.b32 	%r719, [retval0];
	} // callseq 522
	{ // callseq 523, 0
	.param .b64 param0;
	st.param.b64 	[param0], %rd74;
	.param .b64 param1;
	st.param.b64 	[param1], 0;
	.param .b32 retval0;
	call.uni (retval0), 
	vprintf, 
	(
	param0, 
	param1
	);
	ld.param.b32 	%r721, [retval0];
	} // callseq 523
	{ // callseq 524, 0
	.param .b64 param0;
	st.param.b64 	[param0], %rd114;
	.param .b64 param1;
	st.param.b64 	[param1], 0;
	.param .b32 retval0;
	call.uni (retval0), 
	vprintf, 
	(
	param0, 
	param1
	);
	ld.param.b32 	%r723, [retval0];
	} // callseq 524
	{ // callseq 525, 0
	.param .b64 param0;
	st.param.b64 	[param0], %rd68;
	.param .b64 param1;
	st.param.b64 	[param1], 0;
	.param .b32 retval0;
	call.uni (retval0), 
	vprintf, 
	(
	param0, 
	param1
	);
	ld.param.b32 	%r725, [retval0];
	} // callseq 525
	st.local.u32 	[%rd4], %r322;
	{ // callseq 526, 0
	.param .b64 param0;
	st.param.b64 	[param0], %rd72;
	.param .b64 param1;
	st.param.b64 	[param1], %rd1;
	.param .b32 retval0;
	call.uni (retval0), 
	vprintf, 
	(
	param0, 
	param1
	);
	ld.param.b32 	%r727, [retval0];
	} // callseq 526
	st.local.u32 	[%rd4], %r327;
	{ // callseq 527, 0
	.param .b64 param0;
	st.param.b64 	[param0], %rd72;
	.param .b64 param1;
	st.param.b64 	[param1], %rd1;
	.param .b32 retval0;
	call.uni (retval0), 
	vprintf, 
	(
	param0, 
	param1
	);
	ld.param.b32 	%r729, [retval0];
	} // callseq 527
	st.local.u32 	[%rd4], %r330;
	{ // callseq 528, 0
	.param .b64 param0;
	st.param.b64 	[param0], %rd72;
	.param .b64 param1;
	st.param.b64 	[param1], %rd1;
	.param .b32 retval0;
	call.uni (retval0), 
	vprintf, 
	(
	param0, 
	param1
	);
	ld.param.b32 	%r731, [retval0];
	} // callseq 528
	st.local.u32 	[%rd4], %r333;
	{ // callseq 529, 0
	.param .b64 param0;
	st.param.b64 	[param0], %rd72;
	.param .b64 param1;
	st.param.b64 	[param1], %rd1;
	.param .b32 retval0;
	call.uni (retval0), 
	vprintf, 
	(
	param0, 
	param1
	);
	ld.param.b32 	%r733, [retval0];
	} // callseq 529
	st.local.u32 	[%rd4], %r318;
	{ // callseq 530, 0
	.param .b64 param0;
	st.param.b64 	[param0], %rd72;
	.param .b64 param1;
	st.param.b64 	[param1], %rd1;
	.param .b32 retval0;
	call.uni (retval0), 
	vprintf, 
	(
	param0, 
	param1
	);
	ld.param.b32 	%r735, [retval0];
	} // callseq 530
	st.local.u32 	[%rd4], %r338;
	{ // callseq 531, 0
	.param .b64 param0;
	st.param.b64 	[param0], %rd72;
	.param .b64 param1;
	st.param.b64 	[param1], %rd1;
	.param .b32 retval0;
	call.uni (retval0), 
	vprintf, 
	(
	param0, 
	param1
	);
	ld.param.b32 	%r737, [retval0];
	} // callseq 531
	st.local.u32 	[%rd4], %r341;
	{ // callseq 532, 0
	.param .b64 param0;
	st.param.b64 	[param0], %rd72;
	.param .b64 param1;
	st.param.b64 	[param1], %rd1;
	.param .b32 retval0;
	call.uni (retval0), 
	vprintf, 
	(
	param0, 
	param1
	);
	ld.param.b32 	%r739, [retval0];
	} // callseq 532
	st.local.u32 	[%rd4], %r344;
	{ // callseq 533, 0
	.param .b64 param0;
	st.param.b64 	[param0], %rd72;
	.param .b64 param1;
	st.param.b64 	[param1], %rd1;
	.param .b32 retval0;
	call.uni (retval0), 
	vprintf, 
	(
	param0, 
	param1
	);
	ld.param.b32 	%r741, [retval0];
	} // callseq 533
	{ // callseq 534, 0
	.param .b64 param0;
	st.param.b64 	[param0], %rd74;
	.param .b64 param1;
	st.param.b64 	[param1], 0;
	.param .b32 retval0;
	call.uni (retval0), 
	vprintf, 
	(
	param0, 
	param1
	);
	ld.param.b32 	%r743, [retval0];
	} // callseq 534
	{ // callseq 535, 0
	.param .b64 param0;
	st.param.b64 	[param0], %rd80;
	.param .b64 param1;
	st.param.b64 	[param1], 0;
	.param .b32 retval0;
	call.uni (retval0), 
	vprintf, 
	(
	param0, 
	param1
	);
	ld.param.b32 	%r745, [retval0];
	} // callseq 535
	{ // callseq 536, 0
	.param .b64 param0;
	st.param.b64 	[param0], %rd68;
	.param .b64 param1;
	st.param.b64 	[param1], 0;
	.param .b32 retval0;
	call.uni (retval0), 
	vprintf, 
	(
	param0, 
	param1
	);
	ld.param.b32 	%r747, [retval0];
	} // callseq 536
	st.local.u32 	[%rd2], %r69;
	{ // callseq 537, 0
	.param .b64 param0;
	st.param.b64 	[param0], %rd72;
	.param .b64 param1;
	st.param.b64 	[param1], %rd1;
	.param .b32 retval0;
	call.uni (retval0), 
	vprintf, 
	(
	param0, 
	param1
	);
	ld.param.b32 	%r749, [retval0];
	} // callseq 537
	st.local.u32 	[%rd2], %r74;
	{ // callseq 538, 0
	.param .b64 param0;
	st.param.b64 	[param0], %rd72;
	.param .b64 param1;
	st.param.b64 	[param1], %rd1;
	.param .b32 retval0;
	call.uni (retval0), 
	vprintf, 
	(
	param0, 
	param1
	);
	ld.param.b32 	%r751, [retval0];
	} // callseq 538
	st.local.u32 	[%rd2], %r77;
	{ // callseq 539, 0
	.param .b64 param0;
	st.param.b64 	[param0], %rd72;
	.param .b64 param1;
	st.param.b64 	[param1], %rd1;
	.param .b32 retval0;
	call.uni (retval0), 
	vprintf, 
	(
	param0, 
	param1
	);
	ld.param.b32 	%r753, [retval0];
	} // callseq 539
	st.local.u32 	[%rd2], %r80;
	{ // callseq 540, 0
	.param .b64 param0;
	st.param.b64 	[param0], %rd72;
	.param .b64 param1;
	st.param.b64 	[param1], %rd1;
	.param .b32 retval0;
	call.uni (retval0), 
	vprintf, 
	(
	param0, 
	param1
	);
	ld.param.b32 	%r755, [retval0];
	} // callseq 540
	{ // callseq 541, 0
	.param .b64 param0;
	st.param.b64 	[param0], %rd74;
	.param .b64 param1;
	st.param.b64 	[param1], 0;
	.param .b32 retval0;
	call.uni (retval0), 
	vprintf, 
	(
	param0, 
	param1
	);
	ld.param.b32 	%r757, [retval0];
	} // callseq 541
	{ // callseq 542, 0
	.param .b64 param0;
	st.param.b64 	[param0], %rd78;
	.param .b64 param1;
	st.param.b64 	[param1], 0;
	.param .b32 retval0;
	call.uni (retval0), 
	vprintf, 
	(
	param0, 
	param1
	);
	ld.param.b32 	%r759, [retval0];
	} // callseq 542
	{ // callseq 543, 0
	.param .b64 param0;
	st.param.b64 	[param0], %rd68;
	.param .b64 param1;
	st.param.b64 	[param1], 0;
	.param .b32 retval0;
	call.uni (retval0), 
	vprintf, 
	(
	param0, 
	param1
	);
	ld.param.b32 	%r761, [retval0];
	} // callseq 543
	add.u64 	%rd138, %SPL, 0;
	st.local.u32 	[%rd138], %r48;
	{ // callseq 544, 0
	.param .b64 param0;
	st.param.b64 	[param0], %rd72;
	.param .b64 param1;
	st.param.b64 	[param1], %rd69;
	.param .b32 retval0;
	call.uni (retval0), 
	vprintf, 
	(
	param0, 
	param1
	);
	ld.param.b32 	%r763, [retval0];
	} // callseq 544
	st.local.u32 	[%rd138], %r53;
	{ // callseq 545, 0
	.param .b64 param0;
	st.param.b64 	[param0], %rd72;
	.param .b64 param1;
	st.param.b64 	[param1], %rd69;
	.param .b32 retval0;
	call.uni (retval0), 
	vprintf, 
	(
	param0, 
	param1
	);
	ld.param.b32 	%r765, [retval0];
	} // callseq 545
	st.local.u32 	[%rd138], %r56;
	{ // callseq 546, 0
	.param .b64 param0;
	st.param.b64 	[param0], %rd72;
	.param .b64 param1;
	st.param.b64 	[param1], %rd69;
	.param .b32 retval0;
	call.uni (retval0), 
	vprintf, 
	(
	param0, 
	param1
	);
	ld.param.b32 	%r767, [retval0];
	} // callseq 546
	st.local.u32 	[%rd138], %r59;
	{ // callseq 547, 0
	.param .b64 param0;
	st.param.b64 	[param0], %rd72;
	.param .b64 param1;
	st.param.b64 	[param1], %rd69;
	.param .b32 retval0;
	call.uni (retval0), 
	vprintf, 
	(
	param0, 
	param1
	);
	ld.param.b32 	%r769, [retval0];
	} // callseq 547
	{ // callseq 548, 0
	.param .b64 param0;
	st.param.b64 	[param0], %rd74;
	.param .b64 param1;
	st.param.b64 	[param1], 0;
	.param .b32 retval0;
	call.uni (retval0), 
	vprintf, 
	(
	param0, 
	param1
	);
	ld.param.b32 	%r771, [retval0];
	} // callseq 548
	mov.u64 	%rd139, $str$27;
	cvta.global.u64 	%rd140, %rd139;
	{ // callseq 549, 0
	.param .b64 param0;
	st.param.b64 	[param0], %rd140;
	.param .b64 param1;
	st.param.b64 	[param1], 0;
	.param .b32 retval0;
	call.uni (retval0), 
	vprintf, 
	(
	param0, 
	param1
	);
	ld.param.b32 	%r773, [retval0];
	} // callseq 549
	ret;

}
	// .globl	_Z18test_int_type_casti
.visible .entry _Z18test_int_type_casti(
	.param .u32 _Z18test_int_type_casti_param_0
)
{
	.local .align 8 .b8 	__local_depot2[24];
	.reg .b64 	%SP;
	.reg .b64 	%SPL;
	.reg .b32 	%r<159>;
	.reg .b32 	%f<5>;
	.reg .b64 	%rd<45>;
	.reg .b64 	%fd<2>;

	mov.u64 	%SPL, __local_depot2;
	cvta.local.u64 	%SP, %SPL;
	ld.param.u32 	%r1, [_Z18test_int_type_casti_param_0];
	add.u64 	%rd1, %SP, 8;
	add.u64 	%rd2, %SPL, 8;
	add.u64 	%rd4, %SPL, 8;
	add.u64 	%rd6, %SPL, 8;
	add.u64 	%rd8, %SPL, 8;
	add.u64 	%rd10, %SPL, 8;
	add.u64 	%rd11, %SP, 16;
	add.u64 	%rd12, %SPL, 16;
	st.local.u32 	[%rd12], %r1;
	mov.u64 	%rd13, $str$44;
	cvta.global.u64 	%rd14, %rd13;
	{ // callseq 550, 0
	.param .b64 param0;
	st.param.b64 	[param0], %rd14;
	.param .b64 param1;
	st.param.b64 	[param1], %rd11;
	.param .b32 retval0;
	call.uni (retval0), 
	vprintf, 
	(
	param0, 
	param1
	);
	ld.param.b32 	%r2, [retval0];
	} // callseq 550
	mov.u64 	%rd15, $str$4;
	cvta.global.u64 	%rd16, %rd15;
	{ // callseq 551, 0
	.param .b64 param0;
	st.param.b64 	[param0], %rd16;
	.param .b64 param1;
	st.param.b64 	[param1], 0;
	.param .b32 retval0;
	call.uni (retval0), 
	vprintf, 
	(
	param0, 
	param1
	);
	ld.param.b32 	%r4, [retval0];
	} // callseq 551
	mov.u64 	%rd17, $str;
	cvta.global.u64 	%rd18, %rd17;
	{ // callseq 552, 0
	.param .b64 param0;
	st.param.b64 	[param0], %rd18;
	.param .b64 param1;
	st.param.b64 	[param1], 0;
	.param .b32 retval0;
	call.uni (retval0), 
	vprintf, 
	(
	param0, 
	param1
	);
	ld.param.b32 	%r6, [retval0];
	} // callseq 552
	add.u64 	%rd19, %SP, 0;
	add.u64 	%rd20, %SPL, 0;
	shr.u32 	%r8, %r1, 24;
	st.local.u32 	[%rd20], %r8;
	mov.u64 	%rd21, $str$1;
	cvta.global.u64 	%rd22, %rd21;
	{ // callseq 553, 0
	.param .b64 param0;
	st.param.b64 	[param0], %rd22;
	.param .b64 param1;
	st.param.b64 	[param1], %rd19;
	.param .b32 retval0;
	call.uni (retval0), 
	vprintf, 
	(
	param0, 
	param1
	);
	ld.param.b32 	%r9, [retval0];
	} // callseq 553
	shr.u32 	%r11, %r1, 16;
	and.b32  	%r12, %r11, 255;
	st.local.u32 	[%rd20], %r12;
	{ // callseq 554, 0
	.param .b64 param0;
	st.param.b64 	[param0], %rd22;
	.param .b64 param1;
	st.param.b64 	[param1], %rd19;
	.param .b32 retval0;
	call.uni (retval0), 
	vprintf, 
	(
	param0, 
	param1
	);
	ld.param.b32 	%r13, [retval0];
	} // callseq 554
	shr.u32 	%r15, %r1, 8;
	and.b32  	%r16, %r15, 255;
	st.local.u32 	[%rd20], %r16;
	{ // callseq 555, 0
	.param .b64 param0;
	st.param.b64 	[param0], %rd22;
	.param .b64 param1;
	st.param.b64 	[param1], %rd19;
	.param .b32 retval0;
	call.uni (retval0), 
	vprintf, 
	(
	param0, 
	param1
	);
	ld.param.b32 	%r17, [retval0];
	} // callseq 555
	and.b32  	%r19, %r1, 255;
	st.local.u32 	[%rd20], %r19;
	{ // callseq 556, 0
	.param .b64 param0;
	st.param.b64 	[param0], %rd22;
	.param .b64 param1;
	st.param.b64 	[param1], %rd19;
	.param .b32 retval0;
	call.uni (retval0), 
	vprintf, 
	(
	param0, 
	param1
	);
	ld.param.b32 	%r20, [retval0];
	} // callseq 556
	mov.u64 	%rd23, $str$2;
	cvta.global.u64 	%rd24, %rd23;
	{ // callseq 557, 0
	.param .b64 param0;
	st.param.b64 	[param0], %rd24;
	.param .b64 param1;
	st.param.b64 	[param1], 0;
	.param .b32 retval0;
	call.uni (retval0), 
	vprintf, 
	(
	param0, 
	param1
	);
	ld.param.b32 	%r22, [retval0];
	} // callseq 557
	mov.u64 	%rd25, $str$45;
	cvta.global.u64 	%rd26, %rd25;
	{ // callseq 558, 0
	.param .b64 param0;
	st.param.b64 	[param0], %rd26;
	.param .b64 param1;
	st.param.b64 	[param1], 0;
	.param .b32 retval0;
	call.uni (retval0), 
	vprintf, 
	(
	param0, 
	param1
	);
	ld.param.b32 	%r24, [retval0];
	} // callseq 558
	cvt.rn.f32.s32 	%f1, %r1;
	{ // callseq 559, 0
	.param .b64 param0;
	st.param.b64 	[param0], %rd18;
	.param .b64 param1;
	st.param.b64 	[param1], 0;
	.param .b32 retval0;
	call.uni (retval0), 
	vprintf, 
	(
	param0, 
	param1
	);
	ld.param.b32 	%r26, [retval0];
	} // callseq 559
	mov.b32 	%r28, %f1;
	shr.u32 	%r29, %r28, 24;
	st.local.u32 	[%rd10], %r29;
	{ // callseq 560, 0
	.param .b64 param0;
	st.param.b64 	[param0], %rd22;
	.param .b64 param1;
	st.param.b64 	[param1], %rd1;
	.param .b32 retval0;
	call.uni (retval0), 
	vprintf, 
	(
	param0, 
	param1
	);
	ld.param.b32 	%r30, [retval0];
	} // callseq 560
	shr.u32 	%r32, %r28, 16;
	and.b32  	%r33, %r32, 255;
	st.local.u32 	[%rd10], %r33;
	{ // callseq 561, 0
	.param .b64 param0;
	st.param.b64 	[param0], %rd22;
	.param .b64 param1;
	st.param.b64 	[param1], %rd1;
	.param .b32 retval0;
	call.uni (retval0), 
	vprintf, 
	(
	param0, 
	param1
	);
	ld.param.b32 	%r34, [retval0];
	} // callseq 561
	shr.u32 	%r36, %r28, 8;
	and.b32  	%r37, %r36, 255;
	st.local.u32 	[%rd10], %r37;
	{ // callseq 562, 0
	.param .b64 param0;
	st.param.b64 	[param0], %rd22;
	.param .b64 param1;
	st.param.b64 	[param1], %rd1;
	.param .b32 retval0;
	call.uni (retval0), 
	vprintf, 
	(
	param0, 
	param1
	);
	ld.param.b32 	%r38, [retval0];
	} // callseq 562
	and.b32  	%r40, %r28, 255;
	st.local.u32 	[%rd10], %r40;
	{ // callseq 563, 0
	.param .b64 param0;
	st.param.b64 	[param0], %rd22;
	.param .b64 param1;
	st.param.b64 	[param1], %rd1;
	.param .b32 retval0;
	call.uni (retval0), 
	vprintf, 
	(
	param0, 
	param1
	);
	ld.param.b32 	%r41, [retval0];
	} // callseq 563
	{ // callseq 564, 0
	.param .b64 param0;
	st.param.b64 	[param0], %rd24;
	.param .b64 param1;
	st.param.b64 	[param1], 0;
	.param .b32 retval0;
	call.uni (retval0), 
	vprintf, 
	(
	param0, 
	param1
	);
	ld.param.b32 	%r43, [retval0];
	} // callseq 564
	mov.u64 	%rd27, $str$46;
	cvta.global.u64 	%rd28, %rd27;
	{ // callseq 565, 0
	.param .b64 param0;
	st.param.b64 	[param0], %rd28;
	.param .b64 param1;
	st.param.b64 	[param1], 0;
	.param .b32 retval0;
	call.uni (retval0), 
	vprintf, 
	(
	param0, 
	param1
	);
	ld.param.b32 	%r45, [retval0];
	} // callseq 565
	cvt.rm.f32.s32 	%f2, %r1;
	{ // callseq 566, 0
	.param .b64 param0;
	st.param.b64 	[param0], %rd18;
	.param .b64 param1;
	st.param.b64 	[param1], 0;
	.param .b32 retval0;
	call.uni (retval0), 
	vprintf, 
	(
	param0, 
	param1
	);
	ld.param.b32 	%r47, [retval0];
	} // callseq 566
	mov.b32 	%r49, %f2;
	shr.u32 	%r50, %r49, 24;
	st.local.u32 	[%rd8], %r50;
	{ // callseq 567, 0
	.param .b64 param0;
	st.param.b64 	[param0], %rd22;
	.param .b64 param1;
	st.param.b64 	[param1], %rd1;
	.param .b32 retval0;
	call.uni (retval0), 
	vprintf, 
	(
	param0, 
	param1
	);
	ld.param.b32 	%r51, [retval0];
	} // callseq 567
	shr.u32 	%r53, %r49, 16;
	and.b32  	%r54, %r53, 255;
	st.local.u32 	[%rd8], %r54;
	{ // callseq 568, 0
	.param .b64 param0;
	st.param.b64 	[param0], %rd22;
	.param .b64 param1;
	st.param.b64 	[param1], %rd1;
	.param .b32 retval0;
	call.uni (retval0), 
	vprintf, 
	(
	param0, 
	param1
	);
	ld.param.b32 	%r55, [retval0];
	} // callseq 568
	shr.u32 	%r57, %r49, 8;
	and.b32  	%r58, %r57, 255;
	st.local.u32 	[%rd8], %r58;
	{ // callseq 569, 0
	.param .b64 param0;
	st.param.b64 	[param0], %rd22;
	.param .b64 param1;
	st.param.b64 	[param1], %rd1;
	.param .b32 retval0;
	call.uni (retval0), 
	vprintf, 
	(
	param0, 
	param1
	);
	ld.param.b32 	%r59, [retval0];
	} // callseq 569
	and.b32  	%r61, %r49, 255;
	st.local.u32 	[%rd8], %r61;
	{ // callseq 570, 0
	.param .b64 param0;
	st.param.b64 	[param0], %rd22;
	.param .b64 param1;
	st.param.b64 	[param1], %rd1;
	.param .b32 retval0;
	call.uni (retval0), 
	vprintf, 
	(
	param0, 
	param1
	);
	ld.param.b32 	%r62, [retval0];
	} // callseq 570
	{ // callseq 571, 0
	.param .b64 param0;
	st.param.b64 	[param0], %rd24;
	.param .b64 param1;
	st.param.b64 	[param1], 0;
	.param .b32 retval0;
	call.uni (retval0), 
	vprintf, 
	(
	param0, 
	param1
	);
	ld.param.b32 	%r64, [retval0];
	} // callseq 571
	mov.u64 	%rd29, $str$47;
	cvta.global.u64 	%rd30, %rd29;
	{ // callseq 572, 0
	.param .b64 param0;
	st.param.b64 	[param0], %rd30;
	.param .b64 param1;
	st.param.b64 	[param1], 0;
	.param .b32 retval0;
	call.uni (retval0), 
	vprintf, 
	(
	param0, 
	param1
	);
	ld.param.b32 	%r66, [retval0];
	} // callseq 572
	cvt.rp.f32.s32 	%f3, %r1;
	{ // callseq 573, 0
	.param .b64 param0;
	st.param.b64 	[param0], %rd18;
	.param .b64 param1;
	st.param.b64 	[param1], 0;
	.param .b32 retval0;
	call.uni (retval0), 
	vprintf, 
	(
	param0, 
	param1
	);
	ld.param.b32 	%r68, [retval0];
	} // callseq 573
	mov.b32 	%r70, %f3;
	shr.u32 	%r71, %r70, 24;
	st.local.u32 	[%rd6], %r71;
	{ // callseq 574, 0
	.param .b64 param0;
	st.param.b64 	[param0], %rd22;
	.param .b64 param1;
	st.param.b64 	[param1], %rd1;
	.param .b32 retval0;
	call.uni (retval0), 
	vprintf, 
	(
	param0, 
	param1
	);
	ld.param.b32 	%r72, [retval0];
	} // callseq 574
	shr.u32 	%r74, %r70, 16;
	and.b32  	%r75, %r74, 255;
	st.local.u32 	[%rd6], %r75;
	{ // callseq 575, 0
	.param .b64 param0;
	st.param.b64 	[param0], %rd22;
	.param .b64 param1;
	st.param.b64 	[param1], %rd1;
	.param .b32 retval0;
	call.uni (retval0), 
	vprintf, 
	(
	param0, 
	param1
	);
	ld.param.b32 	%r76, [retval0];
	} // callseq 575
	shr.u32 	%r78, %r70, 8;
	and.b32  	%r79, %r78, 255;
	st.local.u32 	[%rd6], %r79;
	{ // callseq 576, 0
	.param .b64 param0;
	st.param.b64 	[param0], %rd22;
	.param .b64 param1;
	st.param.b64 	[param1], %rd1;
	.param .b32 retval0;
	call.uni (retval0), 
	vprintf, 
	(
	param0, 
	param1
	);
	ld.param.b32 	%r80, [retval0];
	} // callseq 576
	and.b32  	%r82, %r70, 255;
	st.local.u32 	[%rd6], %r82;
	{ // callseq 577, 0
	.param .b64 param0;
	st.param.b64 	[param0], %rd22;
	.param .b64 param1;
	st.param.b64 	[param1], %rd1;
	.param .b32 retval0;
	call.uni (retval0), 
	vprintf, 
	(
	param0, 
	param1
	);
	ld.param.b32 	%r83, [retval0];
	} // callseq 577
	{ // callseq 578, 0
	.param .b64 param0;
	st.param.b64 	[param0], %rd24;
	.param .b64 param1;
	st.param.b64 	[param1], 0;
	.param .b32 retval0;
	call.uni (retval0), 
	vprintf, 
	(
	param0, 
	param1
	);
	ld.param.b32 	%r85, [retval0];
	} // callseq 578
	mov.u64 	%rd31, $str$48;
	cvta.global.u64 	%rd32, %rd31;
	{ // callseq 579, 0
	.param .b64 param0;
	st.param.b64 	[param0], %rd32;
	.param .b64 param1;
	st.param.b64 	[param1], 0;
	.param .b32 retval0;
	call.uni (retval0), 
	vprintf, 
	(
	param0, 
	param1
	);
	ld.param.b32 	%r87, [retval0];
	} // callseq 579
	cvt.rz.f32.s32 	%f4, %r1;
	{ // callseq 580, 0
	.param .b64 param0;
	st.param.b64 	[param0], %rd18;
	.param .b64 param1;
	st.param.b64 	[param1], 0;
	.param .b32 retval0;
	call.uni (retval0), 
	vprintf, 
	(
	param0, 
	param1
	);
	ld.param.b32 	%r89, [retval0];
	} // callseq 580
	mov.b32 	%r91, %f4;
	shr.u32 	%r92, %r91, 24;
	st.local.u32 	[%rd4], %r92;
	{ // callseq 581, 0
	.param .b64 param0;
	st.param.b64 	[param0], %rd22;
	.param .b64 param1;
	st.param.b64 	[param1], %rd1;
	.param .b32 retval0;
	call.uni (retval0), 
	vprintf, 
	(
	param0, 
	param1
	);
	ld.param.b32 	%r93, [retval0];
	} // callseq 581
	shr.u32 	%r95, %r91, 16;
	and.b32  	%r96, %r95, 255;
	st.local.u32 	[%rd4], %r96;
	{ // callseq 582, 0
	.param .b64 param0;
	st.param.b64 	[param0], %rd22;
	.param .b64 param1;
	st.param.b64 	[param1], %rd1;
	.param .b32 retval0;
	call.uni (retval0), 
	vprintf, 
	(
	param0, 
	param1
	);
	ld.param.b32 	%r97, [retval0];
	} // callseq 582
	shr.u32 	%r99, %r91, 8;
	and.b32  	%r100, %r99, 255;
	st.local.u32 	[%rd4], %r100;
	{ // callseq 583, 0
	.param .b64 param0;
	st.param.b64 	[param0], %rd22;
	.param .b64 param1;
	st.param.b64 	[param1], %rd1;
	.param .b32 retval0;
	call.uni (retval0), 
	vprintf, 
	(
	param0, 
	param1
	);
	ld.param.b32 	%r101, [retval0];
	} // callseq 583
	and.b32  	%r103, %r91, 255;
	st.local.u32 	[%rd4], %r103;
	{ // callseq 584, 0
	.param .b64 param0;
	st.param.b64 	[param0], %rd22;
	.param .b64 param1;
	st.param.b64 	[param1], %rd1;
	.param .b32 retval0;
	call.uni (retval0), 
	vprintf, 
	(
	param0, 
	param1
	);
	ld.param.b32 	%r104, [retval0];
	} // callseq 584
	{ // callseq 585, 0
	.param .b64 param0;
	st.param.b64 	[param0], %rd24;
	.param .b64 param1;
	st.param.b64 	[param1], 0;
	.param .b32 retval0;
	call.uni (retval0), 
	vprintf, 
	(
	param0, 
	param1
	);
	ld.param.b32 	%r106, [retval0];
	} // callseq 585
	mov.u64 	%rd33, $str$49;
	cvta.global.u64 	%rd34, %rd33;
	{ // callseq 586, 0
	.param .b64 param0;
	st.param.b64 	[param0], %rd34;
	.param .b64 param1;
	st.param.b64 	[param1], 0;
	.param .b32 retval0;
	call.uni (retval0), 
	vprintf, 
	(
	param0, 
	param1
	);
	ld.param.b32 	%r108, [retval0];
	} // callseq 586
	cvt.rn.f64.s32 	%fd1, %r1;
	{ // callseq 587, 0
	.param .b64 param0;
	st.param.b64 	[param0], %rd18;
	.param .b64 param1;
	st.param.b64 	[param1], 0;
	.param .b32 retval0;
	call.uni (retval0), 
	vprintf, 
	(
	param0, 
	param1
	);
	ld.param.b32 	%r110, [retval0];
	} // callseq 587
	mov.b64 	%rd35, %fd1;
	shr.u64 	%rd36, %rd35, 56;
	st.local.u32 	[%rd2], %rd36;
	{ // callseq 588, 0
	.param .b64 param0;
	st.param.b64 	[param0], %rd22;
	.param .b64 param1;
	st.param.b64 	[param1], %rd1;
	.param .b32 retval0;
	call.uni (retval0), 
	vprintf, 
	(
	param0, 
	param1
	);
	ld.param.b32 	%r112, [retval0];
	} // callseq 588
	shr.u64 	%rd37, %rd35, 48;
	cvt.u32.u64 	%r114, %rd37;
	and.b32  	%r115, %r114, 255;
	st.local.u32 	[%rd2], %r115;
	{ // callseq 589, 0
	.param .b64 param0;
	st.param.b64 	[param0], %rd22;
	.param .b64 param1;
	st.param.b64 	[param1], %rd1;
	.param .b32 retval0;
	call.uni (retval0), 
	vprintf, 
	(
	param0, 
	param1
	);
	ld.param.b32 	%r116, [retval0];
	} // callseq 589
	shr.u64 	%rd38, %rd35, 40;
	cvt.u32.u64 	%r118, %rd38;
	and.b32  	%r119, %r118, 255;
	st.local.u32 	[%rd2], %r119;
	{ // callseq 590, 0
	.param .b64 param0;
	st.param.b64 	[param0], %rd22;
	.param .b64 param1;
	st.param.b64 	[param1], %rd1;
	.param .b32 retval0;
	call.uni (retval0), 
	vprintf, 
	(
	param0, 
	param1
	);
	ld.param.b32 	%r120, [retval0];
	} // callseq 590
	{ .reg .b32 tmp; mov.b64 {tmp, %r122}, %rd35; }
	and.b32  	%r123, %r122, 255;
	st.local.u32 	[%rd2], %r123;
	{ // callseq 591, 0
	.param .b64 param0;
	st.param.b64 	[param0], %rd22;
	.param .b64 param1;
	st.param.b64 	[param1], %rd1;
	.param .b32 retval0;
	call.uni (retval0), 
	vprintf, 
	(
	param0, 
	param1
	);
	ld.param.b32 	%r124, [retval0];
	} // callseq 591
	cvt.u32.u64 	%r126, %rd35;
	shr.u32 	%r127, %r126, 24;
	st.local.u32 	[%rd2], %r127;
	{ // callseq 592, 0
	.param .b64 param0;
	st.param.b64 	[param0], %rd22;
	.param .b64 param1;
	st.param.b64 	[param1], %rd1;
	.param .b32 retval0;
	call.uni (retval0), 
	vprintf, 
	(
	param0, 
	param1
	);
	ld.param.b32 	%r128, [retval0];
	} // callseq 592
	shr.u32 	%r130, %r126, 16;
	and.b32  	%r131, %r130, 255;
	st.local.u32 	[%rd2], %r131;
	{ // callseq 593, 0
	.param .b64 param0;
	st.param.b64 	[param0], %rd22;
	.param .b64 param1;
	st.param.b64 	[param1], %rd1;
	.param .b32 retval0;
	call.uni (retval0), 
	vprintf, 
	(
	param0, 
	param1
	);
	ld.param.b32 	%r132, [retval0];
	} // callseq 593
	shr.u32 	%r134, %r126, 8;
	and.b32  	%r135, %r134, 255;
	st.local.u32 	[%rd2], %r135;
	{ // callseq 594, 0
	.param .b64 param0;
	st.param.b64 	[param0], %rd22;
	.param .b64 param1;
	st.param.b64 	[param1], %rd1;
	.param .b32 retval0;
	call.uni (retval0), 
	vprintf, 
	(
	param0, 
	param1
	);
	ld.param.b32 	%r136, [retval0];
	} // callseq 594
	and.b32  	%r138, %r126, 255;
	st.local.u32 	[%rd2], %r138;
	{ // callseq 595, 0
	.param .b64 param0;
	st.param.b64 	[param0], %rd22;
	.param .b64 param1;
	st.param.b64 	[param1], %rd1;
	.param .b32 retval0;
	call.uni (retval0), 
	vprintf, 
	(
	param0, 
	param1
	);
	ld.param.b32 	%r139, [retval0];
	} // callseq 595
	{ // callseq 596, 0
	.param .b64 param0;
	st.param.b64 	[param0], %rd24;
	.param .b64 param1;
	st.param.b64 	[param1], 0;
	.param .b32 retval0;
	call.uni (retval0), 
	vprintf, 
	(
	param0, 
	param1
	);
	ld.param.b32 	%r141, [retval0];
	} // callseq 596
	mov.u64 	%rd39, $str$50;
	cvta.global.u64 	%rd40, %rd39;
	{ // callseq 597, 0
	.param .b64 param0;
	st.param.b64 	[param0], %rd40;
	.param .b64 param1;
	st.param.b64 	[param1], 0;
	.param .b32 retval0;
	call.uni (retval0), 
	vprintf, 
	(
	param0, 
	param1
	);
	ld.param.b32 	%r143, [retval0];
	} // callseq 597
	{ // callseq 598, 0
	.param .b64 param0;
	st.param.b64 	[param0], %rd18;
	.param .b64 param1;
	st.param.b64 	[param1], 0;
	.param .b32 retval0;
	call.uni (retval0), 
	vprintf, 
	(
	param0, 
	param1
	);
	ld.param.b32 	%r145, [retval0];
	} // callseq 598
	add.u64 	%rd42, %SPL, 0;
	st.local.u32 	[%rd42], %r8;
	{ // callseq 599, 0
	.param .b64 param0;
	st.param.b64 	[param0], %rd22;
	.param .b64 param1;
	st.param.b64 	[param1], %rd19;
	.param .b32 retval0;
	call.uni (retval0), 
	vprintf, 
	(
	param0, 
	param1
	);
	ld.param.b32 	%r147, [retval0];
	} // callseq 599
	st.local.u32 	[%rd42], %r12;
	{ // callseq 600, 0
	.param .b64 param0;
	st.param.b64 	[param0], %rd22;
	.param .b64 param1;
	st.param.b64 	[param1], %rd19;
	.param .b32 retval0;
	call.uni (retval0), 
	vprintf, 
	(
	param0, 
	param1
	);
	ld.param.b32 	%r149, [retval0];
	} // callseq 600
	st.local.u32 	[%rd42], %r16;
	{ // callseq 601, 0
	.param .b64 param0;
	st.param.b64 	[param0], %rd22;
	.param .b64 param1;
	st.param.b64 	[param1], %rd19;
	.param .b32 retval0;
	call.uni (retval0), 
	vprintf, 
	(
	param0, 
	param1
	);
	ld.param.b32 	%r151, [retval0];
	} // callseq 601
	st.local.u32 	[%rd42], %r19;
	{ // callseq 602, 0
	.param .b64 param0;
	st.param.b64 	[param0], %rd22;
	.param .b64 param1;
	st.param.b64 	[param1], %rd19;
	.param .b32 retval0;
	call.uni (retval0), 
	vprintf, 
	(
	param0, 
	param1
	);
	ld.param.b32 	%r153, [retval0];
	} // callseq 602
	{ // callseq 603, 0
	.param .b64 param0;
	st.param.b64 	[param0], %rd24;
	.param .b64 param1;
	st.param.b64 	[param1], 0;
	.param .b32 retval0;
	call.uni (retval0), 
	vprintf, 
	(
	param0, 
	param1
	);
	ld.param.b32 	%r155, [retval0];
	} // callseq 603
	mov.u64 	%rd43, $str$51;
	cvta.global.u64 	%rd44, %rd43;
	{ // callseq 604, 0
	.param .b64 param0;
	st.param.b64 	[param0], %rd44;
	.param .b64 param1;
	st.param.b64 	[param1], 0;
	.param .b32 retval0;
	call.uni (retval0), 
	vprintf, 
	(
	param0, 
	param1
	);
	ld.param.b32 	%r157, [retval0];
	} // callseq 604
	ret;

}


// ===== COMPILED SASS (sm_100) =====

	.target	sm_100

	.elftype	@"ET_EXEC"


//--------------------- .note.nv.tkinfo           --------------------------
	.section	.note.nv.tkinfo,"",@"SHT_NOTE"
	.sectionflags	@"SHF_NOTE_NV_TKINFO"
	.tkinfo
        /*0018*/ 	.word	0x00000002
        /*0030*/ 	.string	""
        /*0030*/ 	.string	"ptxas"
        /*0030*/ 	.string	"Cuda compilation tools, release 13.0, V13.0.88"
        /*0030*/ 	.string	"Build cuda_13.0.r13.0/compiler.36424714_0"
        /*0030*/ 	.string	"-arch sm_100 -m 64 "



//--------------------- .note.nv.cuinfo           --------------------------
	.section	.note.nv.cuinfo,"",@"SHT_NOTE"
	.sectionflags	@"SHF_NOTE_NV_CUINFO"
        /*0018*/ 	.short	0x0002
        /*001a*/ 	.short	0x0064
        /*001c*/ 	.short	0x0082
	.zero		2


//--------------------- .nv.info                  --------------------------
	.section	.nv.info,"",@"SHT_CUDA_INFO"
	.align	4


	//----- nvinfo : EIATTR_REGCOUNT
	.align		4
        /*0000*/ 	.byte	0x04, 0x2f
        /*0002*/ 	.short	(.L_53 - .L_52)
	.align		4
.L_52:
        /*0004*/ 	.word	index@(_Z21test_double_type_castd)
        /*0008*/ 	.word	0x00000037


	//----- nvinfo : EIATTR_FRAME_SIZE
	.align		4
.L_53:
        /*000c*/ 	.byte	0x04, 0x11
        /*000e*/ 	.short	(.L_55 - .L_54)
	.align		4
.L_54:
        /*0010*/ 	.word	index@(_Z21test_double_type_castd)
        /*0014*/ 	.word	0x00000018


	//----- nvinfo : EIATTR_REGCOUNT
	.align		4
.L_55:
        /*0018*/ 	.byte	0x04, 0x2f
        /*001a*/ 	.short	(.L_57 - .L_56)
	.align		4
.L_56:
        /*001c*/ 	.word	index@(_Z20test_float_type_castf)
        /*0020*/ 	.word	0x0000007f


	//----- nvinfo : EIATTR_FRAME_SIZE
	.align		4
.L_57:
        /*0024*/ 	.byte	0x04, 0x11
        /*0026*/ 	.short	(.L_59 - .L_58)
	.align		4
.L_58:
        /*0028*/ 	.word	index@(_Z20test_float_type_castf)
        /*002c*/ 	.word	0x00000010


	//----- nvinfo : EIATTR_REGCOUNT
	.align		4
.L_59:
        /*0030*/ 	.byte	0x04, 0x2f
        /*0032*/ 	.short	(.L_61 - .L_60)
	.align		4
.L_60:
        /*0034*/ 	.word	index@(_Z18test_int_type_casti)
        /*0038*/ 	.word	0x0000001f


	//----- nvinfo : EIATTR_FRAME_SIZE
	.align		4
.L_61:
        /*003c*/ 	.byte	0x04, 0x11
        /*003e*/ 	.short	(.L_63 - .L_62)
	.align		4
.L_62:
        /*0040*/ 	.word	index@(_Z18test_int_type_casti)
        /*0044*/ 	.word	0x00000018


	//----- nvinfo : EIATTR_MIN_STACK_SIZE
	.align		4
.L_63:
        /*0048*/ 	.byte	0x04, 0x12
        /*004a*/ 	.short	(.L_65 - .L_64)
	.align		4
.L_64:
        /*004c*/ 	.word	index@(_Z18test_int_type_casti)
        /*0050*/ 	.word	0x00000018


	//----- nvinfo : EIATTR_MIN_STACK_SIZE
	.align		4
.L_65:
        /*0054*/ 	.byte	0x04, 0x12
        /*0056*/ 	.short	(.L_67 - .L_66)
	.align		4
.L_66:
        /*0058*/ 	.word	index@(_Z20test_float_type_castf)
        /*005c*/ 	.word	0x00000010


	//----- nvinfo : EIATTR_MIN_STACK_SIZE
	.align		4
.L_67:
        /*0060*/ 	.byte	0x04, 0x12
        /*0062*/ 	.short	(.L_69 - .L_68)
	.align		4
.L_68:
        /*0064*/ 	.word	index@(_Z21test_double_type_castd)
        /*0068*/ 	.word	0x00000018
.L_69:


//--------------------- .nv.compat                --------------------------
	.section	.nv.compat,"",@"SHT_CUDA_COMPAT_INFO"
	.align	4
        /*0000*/ 	.byte	0x02, 0x09, 0x00, 0x00, 0x02, 0x02, 0x01, 0x00, 0x02, 0x05, 0x05, 0x00, 0x03, 0x07, 0x01, 0x01
        /*0010*/ 	.byte	0x02, 0x03, 0x00, 0x00, 0x02, 0x06, 0x01, 0x00, 0x04, 0x0b, 0x08, 0x00, 0x09, 0x00, 0x00, 0x00
        /*0020*/ 	.byte	0x00, 0x00, 0x00, 0x00


//--------------------- .nv.info._Z18test_int_type_casti --------------------------
	.section	.nv.info._Z18test_int_type_casti,"",@"SHT_CUDA_INFO"
	.sectionflags	@""
	.align	4


	//----- nvinfo : EIATTR_CUDA_API_VERSION
	.align		4
        /*0000*/ 	.byte	0x04, 0x37
        /*0002*/ 	.short	(.L_71 - .L_70)
.L_70:
        /*0004*/ 	.word	0x00000082


	//----- nvinfo : EIATTR_KPARAM_INFO
	.align		4
.L_71:
        /*0008*/ 	.byte	0x04, 0x17
        /*000a*/ 	.short	(.L_73 - .L_72)
.L_72:
        /*000c*/ 	.word	0x00000000
        /*0010*/ 	.short	0x0000
        /*0012*/ 	.short	0x0000
        /*0014*/ 	.byte	0x00, 0xf0, 0x11, 0x00


	//----- nvinfo : EIATTR_SPARSE_MMA_MASK
	.align		4
.L_73:
        /*0018*/ 	.byte	0x03, 0x50
        /*001a*/ 	.short	0x0000


	//----- nvinfo : EIATTR_MAXREG_COUNT
	.align		4
        /*001c*/ 	.byte	0x03, 0x1b
        /*001e*/ 	.short	0x00ff


	//----- nvinfo : EIATTR_EXTERNS
	.align		4
        /*0020*/ 	.byte	0x04, 0x0f
        /*0022*/ 	.short	(.L_75 - .L_74)


	//   ....[0]....
	.align		4
.L_74:
        /*0024*/ 	.word	index@(vprintf)


	//----- nvinfo : EIATTR_MERCURY_ISA_VERSION
	.align		4
.L_75:
        /*0028*/ 	.byte	0x03, 0x5f
        /*002a*/ 	.short	0x0101


	//----- nvinfo : EIATTR_VRC_CTA_INIT_COUNT
	.align		4
        /*002c*/ 	.byte	0x02, 0x4a
	.zero		1
	.zero		1


	//----- nvinfo : EIATTR_SYSCALL_OFFSETS
	.align		4
        /*0030*/ 	.byte	0x04, 0x46
        /*0032*/ 	.short	(.L_77 - .L_76)


	//   ....[0]....
.L_76:
        /*0034*/ 	.word	0x00000100


	//   ....[1]....
        /*0038*/ 	.word	0x00000170


	//   ....[2]....
        /*003c*/ 	.word	0x000001e0


	//   ....[3]....
        /*0040*/ 	.word	0x00000290


	//   ....[4]....
        /*0044*/ 	.word	0x00000350


	//   ....[5]....
        /*0048*/ 	.word	0x00000410


	//   ....[6]....
        /*004c*/ 	.word	0x000004c0


	//   ....[7]....
        /*0050*/ 	.word	0x00000530


	//   ....[8]....
        /*0054*/ 	.word	0x000005a0


	//   ....[9]....
        /*0058*/ 	.word	0x00000650


	//   ....[10]....
        /*005c*/ 	.word	0x000006f0


	//   ....[11]....
        /*0060*/ 	.word	0x000007a0


	//   ....[12]....
        /*0064*/ 	.word	0x00000850


	//   ....[13]....
        /*0068*/ 	.word	0x000008f0


	//   ....[14]....
        /*006c*/ 	.word	0x00000960


	//   ....[15]....
        /*0070*/ 	.word	0x000009d0


	//   ....[16]....
        /*0074*/ 	.word	0x00000a60


	//   ....[17]....
        /*0078*/ 	.word	0x00000b00


	//   ....[18]....
        /*007c*/ 	.word	0x00000bb0


	//   ....[19]....
        /*0080*/ 	.word	0x00000c60


	//   ....[20]....
        /*0084*/ 	.word	0x00000d00


	//   ....[21]....
        /*0088*/ 	.word	0x00000d70


	//   ....[22]....
        /*008c*/ 	.word	0x00000de0


	//   ....[23]....
        /*0090*/ 	.word	0x00000e70


	//   ....[24]....
        /*0094*/ 	.word	0x00000f10


	//   ....[25]....
        /*0098*/ 	.word	0x00000fc0


	//   ....[26]....
        /*009c*/ 	.word	0x00001070


	//   ....[27]....
        /*00a0*/ 	.word	0x00001110


	//   ....[28]....
        /*00a4*/ 	.word	0x00001180


	//   ....[29]....
        /*00a8*/ 	.word	0x000011f0


	//   ....[30]....
        /*00ac*/ 	.word	0x00001280


	//   ....[31]....
        /*00b0*/ 	.word	0x00001320


	//   ....[32]....
        /*00b4*/ 	.word	0x000013d0


	//   ....[33]....
        /*00b8*/ 	.word	0x00001480


	//   ....[34]....
        /*00bc*/ 	.word	0x00001520


	//   ....[35]....
        /*00c0*/ 	.word	0x00001590


	//   ....[36]....
        /*00c4*/ 	.word	0x00001600


	//   ....[37]....
        /*00c8*/ 	.word	0x00001690


	//   ....[38]....
        /*00cc*/ 	.word	0x00001740


	//   ....[39]....
        /*00d0*/ 	.word	0x000017f0


	//   ....[40]....
        /*00d4*/ 	.word	0x000018a0


	//   ....[41]....
        /*00d8*/ 	.word	0x00001940


	//   ....[42]....
        /*00dc*/ 	.word	0x000019e0


	//   ....[43]....
        /*00e0*/ 	.word	0x00001a90


	//   ....[44]....
        /*00e4*/ 	.word	0x00001b40


	//   ....[45]....
        /*00e8*/ 	.word	0x00001be0


	//   ....[46]....
        /*00ec*/ 	.word	0x00001c50


	//   ....[47]....
        /*00f0*/ 	.word	0x00001cc0


	//   ....[48]....
        /*00f4*/ 	.word	0x00001d30


	//   ....[49]....
        /*00f8*/ 	.word	0x00001dc0


	//   ....[50]....
        /*00fc*/ 	.word	0x00001e50


	//   ....[51]....
        /*0100*/ 	.word	0x00001ee0


	//   ....[52]....
        /*0104*/ 	.word	0x00001f70


	//   ....[53]....
        /*0108*/ 	.word	0x00001fe0


	//   ....[54]....
        /*010c*/ 	.word	0x00002050


	//----- nvinfo : EIATTR_EXIT_INSTR_OFFSETS
	.align		4
.L_77:
        /*0110*/ 	.byte	0x04, 0x1c
        /*0112*/ 	.short	(.L_79 - .L_78)


	//   ....[0]....
.L_78:
        /*0114*/ 	.word	0x00002060


	//----- nvinfo : EIATTR_CBANK_PARAM_SIZE
	.align		4
.L_79:
        /*0118*/ 	.byte	0x03, 0x19
        /*011a*/ 	.short	0x0004


	//----- nvinfo : EIATTR_PARAM_CBANK
	.align		4
        /*011c*/ 	.byte	0x04, 0x0a
        /*011e*/ 	.short	(.L_81 - .L_80)
	.align		4
.L_80:
        /*0120*/ 	.word	index@(.nv.constant0._Z18test_int_type_casti)
        /*0124*/ 	.short	0x0380
        /*0126*/ 	.short	0x0004


	//----- nvinfo : EIATTR_SW_WAR
	.align		4
.L_81:
        /*0128*/ 	.byte	0x04, 0x36
        /*012a*/ 	.short	(.L_83 - .L_82)
.L_82:
        /*012c*/ 	.word	0x00000008
.L_83:


//--------------------- .nv.info._Z20test_float_type_castf --------------------------
	.section	.nv.info._Z20test_float_type_castf,"",@"SHT_CUDA_INFO"
	.sectionflags	@""
	.align	4


	//----- nvinfo : EIATTR_CUDA_API_VERSION
	.align		4
        /*0000*/ 	.byte	0x04, 0x37
        /*0002*/ 	.short	(.L_85 - .L_84)
.L_84:
        /*0004*/ 	.word	0x00000082


	//----- nvinfo : EIATTR_KPARAM_INFO
	.align		4
.L_85:
        /*0008*/ 	.byte	0x04, 0x17
        /*000a*/ 	.short	(.L_87 - .L_86)
.L_86:
        /*000c*/ 	.word	0x00000000
        /*0010*/ 	.short	0x0000
        /*0012*/ 	.short	0x0000
        /*0014*/ 	.byte	0x00, 0xf0, 0x11, 0x00


	//----- nvinfo : EIATTR_SPARSE_MMA_MASK
	.align		4
.L_87:
        /*0018*/ 	.byte	0x03, 0x50
        /*001a*/ 	.short	0x0000


	//----- nvinfo : EIATTR_MAXREG_COUNT
	.align		4
        /*001c*/ 	.byte	0x03, 0x1b
        /*001e*/ 	.short	0x00ff


	//----- nvinfo : EIATTR_EXTERNS
	.align		4
        /*0020*/ 	.byte	0x04, 0x0f
        /*0022*/ 	.short	(.L_89 - .L_88)


	//   ....[0]....
	.align		4
.L_88:
        /*0024*/ 	.word	index@(vprintf)


	//----- nvinfo : EIATTR_MERCURY_ISA_VERSION
	.align		4
.L_89:
        /*0028*/ 	.byte	0x03, 0x5f
        /*002a*/ 	.short	0x0101


	//----- nvinfo : EIATTR_VRC_CTA_INIT_COUNT
	.align		4
        /*002c*/ 	.byte	0x02, 0x4a
	.zero		1
	.zero		1


	//----- nvinfo : EIATTR_SYSCALL_OFFSETS
	.align		4
        /*0030*/ 	.byte	0x04, 0x46
        /*0032*/ 	.short	(.L_91 - .L_90)


	//   ....[0]....
.L_90:
        /*0034*/ 	.word	0x000000d0


	//   ....[1]....
        /*0038*/ 	.word	0x00000170


	//   ....[2]....
        /*003c*/ 	.word	0x00000210


	//   ....[3]....
        /*0040*/ 	.word	0x000002c0


	//   ....[4]....
        /*0044*/ 	.word	0x00000360


	//   ....[5]....
        /*0048*/ 	.word	0x00000400


	//   ....[6]....
        /*004c*/ 	.word	0x00000470


	//   ....[7]....
        /*0050*/ 	.word	0x000004e0


	//   ....[8]....
        /*0054*/ 	.word	0x000005a0


	//   ....[9]....
        /*0058*/ 	.word	0x00000640


	//   ....[10]....
        /*005c*/ 	.word	0x000006f0


	//   ....[11]....
        /*0060*/ 	.word	0x00000790


	//   ....[12]....
        /*0064*/ 	.word	0x00000830


	//   ....[13]....
        /*0068*/ 	.word	0x000008a0


	//   ....[14]....
        /*006c*/ 	.word	0x00000910


	//   ....[15]....
        /*0070*/ 	.word	0x000009b0


	//   ....[16]....
        /*0074*/ 	.word	0x00000a50


	//   ....[17]....
        /*0078*/ 	.word	0x00000b00


	//   ....[18]....
        /*007c*/ 	.word	0x00000ba0


	//   ....[19]....
        /*0080*/ 	.word	0x00000c40


	//   ....[20]....
        /*0084*/ 	.word	0x00000cb0


	//   ....[21]....
        /*0088*/ 	.word	0x00000d20


	//   ....[22]....
        /*008c*/ 	.word	0x00000dc0


	//   ....[23]....
        /*0090*/ 	.word	0x00000e60


	//   ....[24]....
        /*0094*/ 	.word	0x00000f10


	//   ....[25]....
        /*0098*/ 	.word	0x00000fb0


	//   ....[26]....
        /*009c*/ 	.word	0x00001050


	//   ....[27]....
        /*00a0*/ 	.word	0x000010c0


	//   ....[28]....
        /*00a4*/ 	.word	0x00001130


	//   ....[29]....
        /*00a8*/ 	.word	0x000011d0


	//   ....[30]....
        /*00ac*/ 	.word	0x00001270


	//   ....[31]....
        /*00b0*/ 	.word	0x00001320


	//   ....[32]....
        /*00b4*/ 	.word	0x000013c0


	//   ....[33]....
        /*00b8*/ 	.word	0x00001460


	//   ....[34]....
        /*00bc*/ 	.word	0x000014d0


	//   ....[35]....
        /*00c0*/ 	.word	0x00001540


	//   ....[36]....
        /*00c4*/ 	.word	0x000015e0


	//   ....[37]....
        /*00c8*/ 	.word	0x00001680


	//   ....[38]....
        /*00cc*/ 	.word	0x00001730


	//   ....[39]....
        /*00d0*/ 	.word	0x000017d0


	//   ....[40]....
        /*00d4*/ 	.word	0x00001870


	//   ....[41]....
        /*00d8*/ 	.word	0x000018e0


	//   ....[42]....
        /*00dc*/ 	.word	0x00001950


	//   ....[43]....
        /*00e0*/ 	.word	0x000019f0


	//   ....[44]....
        /*00e4*/ 	.word	0x00001a90


	//   ....[45]....
        /*00e8*/ 	.word	0x00001b40


	//   ....[46]....
        /*00ec*/ 	.word	0x00001be0


	//   ....[47]....
        /*00f0*/ 	.word	0x00001c80


	//   ....[48]....
        /*00f4*/ 	.word	0x00001cf0


	//   ....[49]....
        /*00f8*/ 	.word	0x00001d60


	//   ....[50]....
        /*00fc*/ 	.word	0x00001e00


	//   ....[51]....
        /*0100*/ 	.word	0x00001ea0


	//   ....[52]....
        /*0104*/ 	.word	0x00001f50


	//   ....[53]....
        /*0108*/ 	.word	0x00001ff0


	//   ....[54]....
        /*010c*/ 	.word	0x00002090


	//   ....[55]....
        /*0110*/ 	.word	0x00002100


	//   ....[56]....
        /*0114*/ 	.word	0x00002170


	//   ....[57]....
        /*0118*/ 	.word	0x00002210


	//   ....[58]....
        /*011c*/ 	.word	0x000022d0


	//   ....[59]....
        /*0120*/ 	.word	0x00002380


	//   ....[60]....
        /*0124*/ 	.word	0x00002420


	//   ....[61]....
        /*0128*/ 	.word	0x000024d0


	//   ....[62]....
        /*012c*/ 	.word	0x00002570


	//   ....[63]....
        /*0130*/ 	.word	0x00002620


	//   ....[64]....
        /*0134*/ 	.word	0x000026c0


	//   ....[65]....
        /*0138*/ 	.word	0x00002760


	//   ....[66]....
        /*013c*/ 	.word	0x000027d0


	//   ....[67]....
        /*0140*/ 	.word	0x00002840


	//   ....[68]....
        /*0144*/ 	.word	0x000028e0


	//   ....[69]....
        /*0148*/ 	.word	0x000029a0


	//   ....[70]....
        /*014c*/ 	.word	0x00002a50


	//   ....[71]....
        /*0150*/ 	.word	0x00002af0


	//   ....[72]....
        /*0154*/ 	.word	0x00002ba0


	//   ....[73]....
        /*0158*/ 	.word	0x00002c40


	//   ....[74]....
        /*015c*/ 	.word	0x00002cf0


	//   ....[75]....
        /*0160*/ 	.word	0x00002d90


	//   ....[76]....
        /*0164*/ 	.word	0x00002e30


	//   ....[77]....
        /*0168*/ 	.word	0x00002ea0


	//   ....[78]....
        /*016c*/ 	.word	0x00002f10


	//   ....[79]....
        /*0170*/ 	.word	0x00002fb0


	//   ....[80]....
        /*0174*/ 	.word	0x00003070


	//   ....[81]....
        /*0178*/ 	.word	0x00003120


	//   ....[82]....
        /*017c*/ 	.word	0x000031c0


	//   ....[83]....
        /*0180*/ 	.word	0x00003270


	//   ....[84]....
        /*0184*/ 	.word	0x00003310


	//   ....[85]....
        /*0188*/ 	.word	0x000033c0


	//   ....[86]....
        /*018c*/ 	.word	0x00003460


	//   ....[87]....
        /*0190*/ 	.word	0x00003500


	//   ....[88]....
        /*0194*/ 	.word	0x00003570


	//   ....[89]....
        /*0198*/ 	.word	0x000035e0


	//   ....[90]....
        /*019c*/ 	.word	0x00003680


	//   ....[91]....
        /*01a0*/ 	.word	0x00003740


	//   ....[92]....
        /*01a4*/ 	.word	0x000037f0


	//   ....[93]....
        /*01a8*/ 	.word	0x00003890


	//   ....[94]....
        /*01ac*/ 	.word	0x00003940


	//   ....[95]....
        /*01b0*/ 	.word	0x000039e0


	//   ....[96]....
        /*01b4*/ 	.word	0x00003a90


	//   ....[97]....
        /*01b8*/ 	.word	0x00003b30


	//   ....[98]....
        /*01bc*/ 	.word	0x00003bd0


	//   ....[99]....
        /*01c0*/ 	.word	0x00003c40


	//   ....[100]....
        /*01c4*/ 	.word	0x00003cb0


	//   ....[101]....
        /*01c8*/ 	.word	0x00003d50


	//   ....[102]....
        /*01cc*/ 	.word	0x00003e10


	//   ....[103]....
        /*01d0*/ 	.word	0x00003ec0


	//   ....[104]....
        /*01d4*/ 	.word	0x00003f60


	//   ....[105]....
        /*01d8*/ 	.word	0x00004010


	//   ....[106]....
        /*01dc*/ 	.word	0x000040a0


	//   ....[107]....
        /*01e0*/ 	.word	0x00004150


	//   ....[108]....
        /*01e4*/ 	.word	0x00004200


	//   ....[109]....
        /*01e8*/ 	.word	0x000042a0


	//   ....[110]....
        /*01ec*/ 	.word	0x00004310


	//   ....[111]....
        /*01f0*/ 	.word	0x00004380


	//   ....[112]....
        /*01f4*/ 	.word	0x00004420


	//   ....[113]....
        /*01f8*/ 	.word	0x000044d0


	//   ....[114]....
        /*01fc*/ 	.word	0x00004580


	//   ....[115]....
        /*0200*/ 	.word	0x00004630


	//   ....[116]....
        /*0204*/ 	.word	0x000046e0


	//   ....[117]....
        /*0208*/ 	.word	0x00004770


	//   ....[118]....
        /*020c*/ 	.word	0x00004820


	//   ....[119]....
        /*0210*/ 	.word	0x000048d0


	//   ....[120]....
        /*0214*/ 	.word	0x00004970


	//   ....[121]....
        /*0218*/ 	.word	0x000049e0


	//   ....[122]....
        /*021c*/ 	.word	0x00004a50


	//   ....[123]....
        /*0220*/ 	.word	0x00004af0


	//   ....[124]....
        /*0224*/ 	.word	0x00004ba0


	//   ....[125]....
        /*0228*/ 	.word	0x00004c50


	//   ....[126]....
        /*022c*/ 	.word	0x00004d00


	//   ....[127]....
        /*0230*/ 	.word	0x00004db0


	//   ....[128]....
        /*0234*/ 	.word	0x00004e50


	//   ....[129]....
        /*0238*/ 	.word	0x00004f00


	//   ....[130]....
        /*023c*/ 	.word	0x00004fa0


	//   ....[131]....
        /*0240*/ 	.word	0x00005040


	//   ....[132]....
        /*0244*/ 	.word	0x000050b0


	//   ....[133]....
        /*0248*/ 	.word	0x00005120


	//   ....[134]....
        /*024c*/ 	.word	0x000051c0


	//   ....[135]....
        /*0250*/ 	.word	0x00005280


	//   ....[136]....
        /*0254*/ 	.word	0x00005330


	//   ....[137]....
        /*0258*/ 	.word	0x000053d0


	//   ....[138]....
        /*025c*/ 	.word	0x00005480


	//   ....[139]....
        /*0260*/ 	.word	0x00005520


	//   ....[140]....
        /*0264*/ 	.word	0x000055d0


	//   ....[141]....
        /*0268*/ 	.word	0x00005670


	//   ....[142]....
        /*026c*/ 	.word	0x00005710


	//   ....[143]....
        /*0270*/ 	.word	0x00005780


	//   ....[144]....
        /*0274*/ 	.word	0x000057f0


	//   ....[145]....
        /*0278*/ 	.word	0x00005860


	//   ....[146]....
        /*027c*/ 	.word	0x000058f0


	//   ....[147]....
        /*0280*/ 	.word	0x00005980


	//   ....[148]....
        /*0284*/ 	.word	0x00005a10


	//   ....[149]....
        /*0288*/ 	.word	0x00005aa0


	//   ....[150]....
        /*028c*/ 	.word	0x00005b10


	//   ....[151]....
        /*0290*/ 	.word	0x00005b80


	//   ....[152]....
        /*0294*/ 	.word	0x00005bf0


	//   ....[153]....
        /*0298*/ 	.word	0x00005c80


	//   ....[154]....
        /*029c*/ 	.word	0x00005d10


	//   ....[155]....
        /*02a0*/ 	.word	0x00005da0


	//   ....[156]....
        /*02a4*/ 	.word	0x00005e30


	//   ....[157]....
        /*02a8*/ 	.word	0x00005ea0


	//   ....[158]....
        /*02ac*/ 	.word	0x00005f10


	//   ....[159]....
        /*02b0*/ 	.word	0x00005f80


	//   ....[160]....
        /*02b4*/ 	.word	0x00006010


	//   ....[161]....
        /*02b8*/ 	.word	0x000060a0


	//   ....[162]....
        /*02bc*/ 	.word	0x00006130


	//   ....[163]....
        /*02c0*/ 	.word	0x000061c0


	//   ....[164]....
        /*02c4*/ 	.word	0x00006230


	//   ....[165]....
        /*02c8*/ 	.word	0x000062a0


	//   ....[166]....
        /*02cc*/ 	.word	0x00006310


	//   ....[167]....
        /*02d0*/ 	.word	0x000063a0


	//   ....[168]....
        /*02d4*/ 	.word	0x00006430


	//   ....[169]....
        /*02d8*/ 	.word	0x000064c0


	//   ....[170]....
        /*02dc*/ 	.word	0x00006550


	//   ....[171]....
        /*02e0*/ 	.word	0x000065c0


	//   ....[172]....
        /*02e4*/ 	.word	0x00006630


	//   ....[173]....
        /*02e8*/ 	.word	0x000066a0


	//   ....[174]....
        /*02ec*/ 	.word	0x00006730


	//   ....[175]....
        /*02f0*/ 	.word	0x000067c0


	//   ....[176]....
        /*02f4*/ 	.word	0x00006850


	//   ....[177]....
        /*02f8*/ 	.word	0x00006910


	//   ....[178]....
        /*02fc*/ 	.word	0x00006980


	//   ....[179]....
        /*0300*/ 	.word	0x000069f0


	//   ....[180]....
        /*0304*/ 	.word	0x00006a60


	//   ....[181]....
        /*0308*/ 	.word	0x00006b20


	//   ....[182]....
        /*030c*/ 	.word	0x00006bb0


	//   ....[183]....
        /*0310*/ 	.word	0x00006c40


	//   ....[184]....
        /*0314*/ 	.word	0x00006d00


	//   ....[185]....
        /*0318*/ 	.word	0x00006d70


	//   ....[186]....
        /*031c*/ 	.word	0x00006de0


	//   ....[187]....
        /*0320*/ 	.word	0x00006e50


	//   ....[188]....
        /*0324*/ 	.word	0x00006f10


	//   ....[189]....
        /*0328*/ 	.word	0x00006fa0


	//   ....[190]....
        /*032c*/ 	.word	0x00007030


	//   ....[191]....
        /*0330*/ 	.word	0x000070f0


	//   ....[192]....
        /*0334*/ 	.word	0x00007160


	//   ....[193]....
        /*0338*/ 	.word	0x000071d0


	//   ....[194]....
        /*033c*/ 	.word	0x00007240


	//   ....[195]....
        /*0340*/ 	.word	0x00007300


	//   ....[196]....
        /*0344*/ 	.word	0x00007390


	//   ....[197]....
        /*0348*/ 	.word	0x00007420


	//   ....[198]....
        /*034c*/ 	.word	0x000074e0


	//   ....[199]....
        /*0350*/ 	.word	0x00007550


	//   ....[200]....
        /*0354*/ 	.word	0x000075c0


	//   ....[201]....
        /*0358*/ 	.word	0x00007630


	//   ....[202]....
        /*035c*/ 	.word	0x000076c0


	//   ....[203]....
        /*0360*/ 	.word	0x00007750


	//   ....[204]....
        /*0364*/ 	.word	0x000077e0


	//   ....[205]....
        /*0368*/ 	.word	0x00007870


	//   ....[206]....
        /*036c*/ 	.word	0x00007900


	//   ....[207]....
        /*0370*/ 	.word	0x00007990


	//   ....[208]....
        /*0374*/ 	.word	0x00007a20


	//   ....[209]....
        /*0378*/ 	.word	0x00007ab0


	//   ....[210]....
        /*037c*/ 	.word	0x00007b20


	//   ....[211]....
        /*0380*/ 	.word	0x00007b90


	//   ....[212]....
        /*0384*/ 	.word	0x00007c00


	//   ....[213]....
        /*0388*/ 	.word	0x00007c90


	//   ....[214]....
        /*038c*/ 	.word	0x00007d20


	//   ....[215]....
        /*0390*/ 	.word	0x00007db0


	//   ....[216]....
        /*0394*/ 	.word	0x00007e40


	//   ....[217]....
        /*0398*/ 	.word	0x00007ed0


	//   ....[218]....
        /*039c*/ 	.word	0x00007f60


	//   ....[219]....
        /*03a0*/ 	.word	0x00007ff0


	//   ....[220]....
        /*03a4*/ 	.word	0x00008080


	//   ....[221]....
        /*03a8*/ 	.word	0x000080f0


	//   ....[222]....
        /*03ac*/ 	.word	0x00008160


	//   ....[223]....
        /*03b0*/ 	.word	0x000081d0


	//   ....[224]....
        /*03b4*/ 	.word	0x00008260


	//   ....[225]....
        /*03b8*/ 	.word	0x000082f0


	//   ....[226]....
        /*03bc*/ 	.word	0x00008380


	//   ....[227]....
        /*03c0*/ 	.word	0x00008410


	//   ....[228]....
        /*03c4*/ 	.word	0x000084a0


	//   ....[229]....
        /*03c8*/ 	.word	0x00008530


	//   ....[230]....
        /*03cc*/ 	.word	0x000085c0


	//   ....[231]....
        /*03d0*/ 	.word	0x00008650


	//   ....[232]....
        /*03d4*/ 	.word	0x000086c0


	//   ....[233]....
        /*03d8*/ 	.word	0x00008730


	//   ....[234]....
        /*03dc*/ 	.word	0x000087a0


	//   ....[235]....
        /*03e0*/ 	.word	0x00008860


	//   ....[236]....
        /*03e4*/ 	.word	0x000088f0


	//   ....[237]....
        /*03e8*/ 	.word	0x00008980


	//   ....[238]....
        /*03ec*/ 	.word	0x00008a40


	//   ....[239]....
        /*03f0*/ 	.word	0x00008ae0


	//   ....[240]....
        /*03f4*/ 	.word	0x00008b70


	//   ....[241]....
        /*03f8*/ 	.word	0x00008c00


	//   ....[242]....
        /*03fc*/ 	.word	0x00008c90


	//   ....[243]....
        /*0400*/ 	.word	0x00008d00


	//   ....[244]....
        /*0404*/ 	.word	0x00008d70


	//   ....[245]....
        /*0408*/ 	.word	0x00008de0


	//   ....[246]....
        /*040c*/ 	.word	0x00008e70


	//   ....[247]....
        /*0410*/ 	.word	0x00008f00


	//   ....[248]....
        /*0414*/ 	.word	0x00008f90


	//   ....[249]....
        /*0418*/ 	.word	0x00009020


	//   ....[250]....
        /*041c*/ 	.word	0x000090b0


	//   ....[251]....
        /*0420*/ 	.word	0x00009140


	//   ....[252]....
        /*0424*/ 	.word	0x000091d0


	//   ....[253]....
        /*0428*/ 	.word	0x00009260


	//   ....[254]....
        /*042c*/ 	.word	0x000092d0


	//   ....[255]....
        /*0430*/ 	.word	0x00009340


	//   ....[0]....
        /*0434*/ 	.word	0x000093b0


	//   ....[1]....
        /*0438*/ 	.word	0x00009440


	//   ....[2]....
        /*043c*/ 	.word	0x000094d0


	//   ....[3]....
        /*0440*/ 	.word	0x00009560


	//   ....[4]....
        /*0444*/ 	.word	0x000095f0


	//   ....[5]....
        /*0448*/ 	.word	0x00009680


	//   ....[6]....
        /*044c*/ 	.word	0x00009710


	//   ....[7]....
        /*0450*/ 	.word	0x000097a0


	//   ....[8]....
        /*0454*/ 	.word	0x00009830


	//   ....[9]....
        /*0458*/ 	.word	0x000098a0


	//   ....[10]....
        /*045c*/ 	.word	0x00009910


	//   ....[11]....
        /*0460*/ 	.word	0x00009980


	//   ....[12]....
        /*0464*/ 	.word	0x00009a10


	//   ....[13]....
        /*0468*/ 	.word	0x00009aa0


	//   ....[14]....
        /*046c*/ 	.word	0x00009b30


	//   ....[15]....
        /*0470*/ 	.word	0x00009bc0


	//   ....[16]....
        /*0474*/ 	.word	0x00009c50


	//   ....[17]....
        /*0478*/ 	.word	0x00009ce0


	//   ....[18]....
        /*047c*/ 	.word	0x00009d70


	//   ....[19]....
        /*0480*/ 	.word	0x00009e00


	//   ....[20]....
        /*0484*/ 	.word	0x00009e70


	//   ....[21]....
        /*0488*/ 	.word	0x00009ee0


	//   ....[22]....
        /*048c*/ 	.word	0x00009f50


	//   ....[23]....
        /*0490*/ 	.word	0x00009fe0


	//   ....[24]....
        /*0494*/ 	.word	0x0000a070


	//   ....[25]....
        /*0498*/ 	.word	0x0000a100


	//   ....[26]....
        /*049c*/ 	.word	0x0000a190


	//   ....[27]....
        /*04a0*/ 	.word	0x0000a220


	//   ....[28]....
        /*04a4*/ 	.word	0x0000a2b0


	//   ....[29]....
        /*04a8*/ 	.word	0x0000a340


	//   ....[30]....
        /*04ac*/ 	.word	0x0000a3d0


	//   ....[31]....
        /*04b0*/ 	.word	0x0000a440


	//   ....[32]....
        /*04b4*/ 	.word	0x0000a4b0


	//   ....[33]....
        /*04b8*/ 	.word	0x0000a520


	//   ....[34]....
        /*04bc*/ 	.word	0x0000a5b0


	//   ....[35]....
        /*04c0*/ 	.word	0x0000a640


	//   ....[36]....
        /*04c4*/ 	.word	0x0000a6d0


	//   ....[37]....
        /*04c8*/ 	.word	0x0000a760


	//   ....[38]....
        /*04cc*/ 	.word	0x0000a7d0


	//   ....[39]....
        /*04d0*/ 	.word	0x0000a840


	//   ....[40]....
        /*04d4*/ 	.word	0x0000a8b0


	//   ....[41]....
        /*04d8*/ 	.word	0x0000a940


	//   ....[42]....
        /*04dc*/ 	.word	0x0000a9d0


	//   ....[43]....
        /*04e0*/ 	.word	0x0000aa60


	//   ....[44]....
        /*04e4*/ 	.word	0x0000aaf0


	//   ....[45]....
        /*04e8*/ 	.word	0x0000ab60


	//   ....[46]....
        /*04ec*/ 	.word	0x0000abd0


	//----- nvinfo : EIATTR_EXIT_INSTR_OFFSETS
	.align		4
.L_91:
        /*04f0*/ 	.byte	0x04, 0x1c
        /*04f2*/ 	.short	(.L_93 - .L_92)


	//   ....[0]....
.L_92:
        /*04f4*/ 	.word	0x0000abe0


	//----- nvinfo : EIATTR_CBANK_PARAM_SIZE
	.align		4
.L_93:
        /*04f8*/ 	.byte	0x03, 0x19
        /*04fa*/ 	.short	0x0004


	//----- nvinfo : EIATTR_PARAM_CBANK
	.align		4
        /*04fc*/ 	.byte	0x04, 0x0a
        /*04fe*/ 	.short	(.L_95 - .L_94)
	.align		4
.L_94:
        /*0500*/ 	.word	index@(.nv.constant0._Z20test_float_type_castf)
        /*0504*/ 	.short	0x0380
        /*0506*/ 	.short	0x0004


	//----- nvinfo : EIATTR_SW_WAR
	.align		4
.L_95:
        /*0508*/ 	.byte	0x04, 0x36
        /*050a*/ 	.short	(.L_97 - .L_96)
.L_96:
        /*050c*/ 	.word	0x00000008
.L_97:


//--------------------- .nv.info._Z21test_double_type_castd --------------------------
	.section	.nv.info._Z21test_double_type_castd,"",@"SHT_CUDA_INFO"
	.sectionflags	@""
	.align	4


	//----- nvinfo : EIATTR_CUDA_API_VERSION
	.align		4
        /*0000*/ 	.byte	0x04, 0x37
        /*0002*/ 	.short	(.L_99 - .L_98)
.L_98:
        /*0004*/ 	.word	0x00000082


	//----- nvinfo : EIATTR_KPARAM_INFO
	.align		4
.L_99:
        /*0008*/ 	.byte	0x04, 0x17
        /*000a*/ 	.short	(.L_101 - .L_100)
.L_100:
        /*000c*/ 	.word	0x00000000
        /*0010*/ 	.short	0x0000
        /*0012*/ 	.short	0x0000
        /*0014*/ 	.byte	0x00, 0xf0, 0x21, 0x00


	//----- nvinfo : EIATTR_SPARSE_MMA_MASK
	.align		4
.L_101:
        /*0018*/ 	.byte	0x03, 0x50
        /*001a*/ 	.short	0x0000


	//----- nvinfo : EIATTR_MAXREG_COUNT
	.align		4
        /*001c*/ 	.byte	0x03, 0x1b
        /*001e*/ 	.short	0x00ff


	//----- nvinfo : EIATTR_EXTERNS
	.align		4
        /*0020*/ 	.byte	0x04, 0x0f
        /*0022*/ 	.short	(.L_103 - .L_102)


	//   ....[0]....
	.align		4
.L_102:
        /*0024*/ 	.word	index@(vprintf)


	//----- nvinfo : EIATTR_MERCURY_ISA_VERSION
	.align		4
.L_103:
        /*0028*/ 	.byte	0x03, 0x5f
        /*002a*/ 	.short	0x0101


	//----- nvinfo : EIATTR_VRC_CTA_INIT_COUNT
	.align		4
        /*002c*/ 	.byte	0x02, 0x4a
	.zero		1
	.zero		1


	//----- nvinfo : EIATTR_SYSCALL_OFFSETS
	.align		4
        /*0030*/ 	.byte	0x04, 0x46
        /*0032*/ 	.short	(.L_105 - .L_104)


	//   ....[0]....
.L_104:
        /*0034*/ 	.word	0x00000100


	//   ....[1]....
        /*0038*/ 	.word	0x00000170


	//   ....[2]....
        /*003c*/ 	.word	0x000001e0


	//   ....[3]....
        /*0040*/ 	.word	0x00000290


	//   ....[4]....
        /*0044*/ 	.word	0x00000350


	//   ....[5]....
        /*0048*/ 	.word	0x00000410


	//   ....[6]....
        /*004c*/ 	.word	0x000004c0


	//   ....[7]....
        /*0050*/ 	.word	0x00000570


	//   ....[8]....
        /*0054*/ 	.word	0x00000630


	//   ....[9]....
        /*0058*/ 	.word	0x000006f0


	//   ....[10]....
        /*005c*/ 	.word	0x000007a0


	//   ....[11]....
        /*0060*/ 	.word	0x00000810


	//   ....[12]....
        /*0064*/ 	.word	0x00000880


	//   ....[13]....
        /*0068*/ 	.word	0x00000930


	//   ....[14]....
        /*006c*/ 	.word	0x000009d0


	//   ....[15]....
        /*0070*/ 	.word	0x00000a80


	//   ....[16]....
        /*0074*/ 	.word	0x00000b30


	//   ....[17]....
        /*0078*/ 	.word	0x00000bd0


	//   ....[18]....
        /*007c*/ 	.word	0x00000c40


	//   ....[19]....
        /*0080*/ 	.word	0x00000cb0


	//   ....[20]....
        /*0084*/ 	.word	0x00000d40


	//   ....[21]....
        /*0088*/ 	.word	0x00000de0


	//   ....[22]....
        /*008c*/ 	.word	0x00000e90


	//   ....[23]....
        /*0090*/ 	.word	0x00000f40


	//   ....[24]....
        /*0094*/ 	.word	0x00000fe0


	//   ....[25]....
        /*0098*/ 	.word	0x00001050


	//   ....[26]....
        /*009c*/ 	.word	0x000010c0


	//   ....[27]....
        /*00a0*/ 	.word	0x00001150


	//   ....[28]....
        /*00a4*/ 	.word	0x000011f0


	//   ....[29]....
        /*00a8*/ 	.word	0x000012a0


	//   ....[30]....
        /*00ac*/ 	.word	0x00001350


	//   ....[31]....
        /*00b0*/ 	.word	0x000013f0


	//   ....[32]....
        /*00b4*/ 	.word	0x00001460


	//   ....[33]....
        /*00b8*/ 	.word	0x000014d0


	//   ....[34]....
        /*00bc*/ 	.word	0x00001560


	//   ....[35]....
        /*00c0*/ 	.word	0x00001600


	//   ....[36]....
        /*00c4*/ 	.word	0x000016b0


	//   ....[37]....
        /*00c8*/ 	.word	0x00001760


	//   ....[38]....
        /*00cc*/ 	.word	0x00001800


	//   ....[39]....
        /*00d0*/ 	.word	0x00001870


	//   ....[40]....
        /*00d4*/ 	.word	0x000018e0


	//   ....[41]....
        /*00d8*/ 	.word	0x00001970


	//   ....[42]....
        /*00dc*/ 	.word	0x00001a20


	//   ....[43]....
        /*00e0*/ 	.word	0x00001ae0


	//   ....[44]....
        /*00e4*/ 	.word	0x00001b80


	//   ....[45]....
        /*00e8*/ 	.word	0x00001c30


	//   ....[46]....
        /*00ec*/ 	.word	0x00001ca0


	//   ....[47]....
        /*00f0*/ 	.word	0x00001d10


	//   ....[48]....
        /*00f4*/ 	.word	0x00001db0


	//   ....[49]....
        /*00f8*/ 	.word	0x00001e50


	//   ....[50]....
        /*00fc*/ 	.word	0x00001f00


	//   ....[51]....
        /*0100*/ 	.word	0x00001fa0


	//   ....[52]....
        /*0104*/ 	.word	0x00002040


	//   ....[53]....
        /*0108*/ 	.word	0x000020b0


	//   ....[54]....
        /*010c*/ 	.word	0x00002120


	//   ....[55]....
        /*0110*/ 	.word	0x000021c0


	//   ....[56]....
        /*0114*/ 	.word	0x00002260


	//   ....[57]....
        /*0118*/ 	.word	0x00002310


	//   ....[58]....
        /*011c*/ 	.word	0x000023b0


	//   ....[59]....
        /*0120*/ 	.word	0x00002450


	//   ....[60]....
        /*0124*/ 	.word	0x000024c0


	//   ....[61]....
        /*0128*/ 	.word	0x00002530


	//   ....[62]....
        /*012c*/ 	.word	0x000025d0


	//   ....[63]....
        /*0130*/ 	.word	0x00002670


	//   ....[64]....
        /*0134*/ 	.word	0x00002720


	//   ....[65]....
        /*0138*/ 	.word	0x000027c0


	//   ....[66]....
        /*013c*/ 	.word	0x00002860


	//   ....[67]....
        /*0140*/ 	.word	0x000028d0


	//   ....[68]....
        /*0144*/ 	.word	0x00002940


	//   ....[69]....
        /*0148*/ 	.word	0x000029e0


	//   ....[70]....
        /*014c*/ 	.word	0x00002a80


	//   ....[71]....
        /*0150*/ 	.word	0x00002b30


	//   ....[72]....
        /*0154*/ 	.word	0x00002bd0


	//   ....[73]....
        /*0158*/ 	.word	0x00002c70


	//   ....[74]....
        /*015c*/ 	.word	0x00002ce0


	//   ....[75]....
        /*0160*/ 	.word	0x00002d50


	//   ....[76]....
        /*0164*/ 	.word	0x00002df0


	//   ....[77]....
        /*0168*/ 	.word	0x00002eb0


	//   ....[78]....
        /*016c*/ 	.word	0x00002f60


	//   ....[79]....
        /*0170*/ 	.word	0x00003000


	//   ....[80]....
        /*0174*/ 	.word	0x000030b0


	//   ....[81]....
        /*0178*/ 	.word	0x00003150


	//   ....[82]....
        /*017c*/ 	.word	0x00003200


	//   ....[83]....
        /*0180*/ 	.word	0x000032a0


	//   ....[84]....
        /*0184*/ 	.word	0x00003340


	//   ....[85]....
        /*0188*/ 	.word	0x000033b0


	//   ....[86]....
        /*018c*/ 	.word	0x00003420


	//   ....[87]....
        /*0190*/ 	.word	0x000034c0


	//   ....[88]....
        /*0194*/ 	.word	0x00003580


	//   ....[89]....
        /*0198*/ 	.word	0x00003630


	//   ....[90]....
        /*019c*/ 	.word	0x000036d0


	//   ....[91]....
        /*01a0*/ 	.word	0x00003780


	//   ....[92]....
        /*01a4*/ 	.word	0x00003820


	//   ....[93]....
        /*01a8*/ 	.word	0x000038d0


	//   ....[94]....
        /*01ac*/ 	.word	0x00003970


	//   ....[95]....
        /*01b0*/ 	.word	0x00003a10


	//   ....[96]....
        /*01b4*/ 	.word	0x00003a80


	//   ....[97]....
        /*01b8*/ 	.word	0x00003af0


	//   ....[98]....
        /*01bc*/ 	.word	0x00003b90


	//   ....[99]....
        /*01c0*/ 	.word	0x00003c50


	//   ....[100]....
        /*01c4*/ 	.word	0x00003d00


	//   ....[101]....
        /*01c8*/ 	.word	0x00003da0


	//   ....[102]....
        /*01cc*/ 	.word	0x00003e50


	//   ....[103]....
        /*01d0*/ 	.word	0x00003f10


	//   ....[104]....
        /*01d4*/ 	.word	0x00003fc0


	//   ....[105]....
        /*01d8*/ 	.word	0x00004070


	//   ....[106]....
        /*01dc*/ 	.word	0x00004110


	//   ....[107]....
        /*01e0*/ 	.word	0x00004180


	//   ....[108]....
        /*01e4*/ 	.word	0x000041f0


	//   ....[109]....
        /*01e8*/ 	.word	0x00004290


	//   ....[110]....
        /*01ec*/ 	.word	0x00004340


	//   ....[111]....
        /*01f0*/ 	.word	0x000043f0


	//   ....[112]....
        /*01f4*/ 	.word	0x000044a0


	//   ....[113]....
        /*01f8*/ 	.word	0x00004550


	//   ....[114]....
        /*01fc*/ 	.word	0x000045e0


	//   ....[115]....
        /*0200*/ 	.word	0x00004690


	//   ....[116]....
        /*0204*/ 	.word	0x00004740


	//   ....[117]....
        /*0208*/ 	.word	0x000047e0


	//   ....[118]....
        /*020c*/ 	.word	0x00004850


	//   ....[119]....
        /*0210*/ 	.word	0x000048c0


	//   ....[120]....
        /*0214*/ 	.word	0x00004930


	//   ....[121]....
        /*0218*/ 	.word	0x000049d0


	//   ....[122]....
        /*021c*/ 	.word	0x00004a50


	//   ....[123]....
        /*0220*/ 	.word	0x00004ad0


	//   ....[124]....
        /*0224*/ 	.word	0x00004b50


	//   ....[125]....
        /*0228*/ 	.word	0x00004c00


	//   ....[126]....
        /*022c*/ 	.word	0x00004cc0


	//   ....[127]....
        /*0230*/ 	.word	0x00004d80


	//   ....[128]....
        /*0234*/ 	.word	0x00004e30


	//   ....[129]....
        /*0238*/ 	.word	0x00004ea0


	//   ....[130]....
        /*023c*/ 	.word	0x00004f10


	//   ....[131]....
        /*0240*/ 	.word	0x00004f80


	//   ....[132]....
        /*0244*/ 	.word	0x00005060


	//   ....[133]....
        /*0248*/ 	.word	0x000050f0


	//   ....[134]....
        /*024c*/ 	.word	0x00005180


	//   ....[135]....
        /*0250*/ 	.word	0x00005240


	//   ....[136]....
        /*0254*/ 	.word	0x00005300


	//   ....[137]....
        /*0258*/ 	.word	0x00005390


	//   ....[138]....
        /*025c*/ 	.word	0x00005420


	//   ....[139]....
        /*0260*/ 	.word	0x000054e0


	//   ....[140]....
        /*0264*/ 	.word	0x00005550


	//   ....[141]....
        /*0268*/ 	.word	0x000055c0


	//   ....[142]....
        /*026c*/ 	.word	0x00005630


	//   ....[143]....
        /*0270*/ 	.word	0x00005710


	//   ....[144]....
        /*0274*/ 	.word	0x000057a0


	//   ....[145]....
        /*0278*/ 	.word	0x00005830


	//   ....[146]....
        /*027c*/ 	.word	0x000058c0


	//   ....[147]....
        /*0280*/ 	.word	0x00005950


	//   ....[148]....
        /*0284*/ 	.word	0x000059e0


	//   ....[149]....
        /*0288*/ 	.word	0x00005a70


	//   ....[150]....
        /*028c*/ 	.word	0x00005b00


	//   ....[151]....
        /*0290*/ 	.word	0x00005b70


	//   ....[152]....
        /*0294*/ 	.word	0x00005be0


	//   ....[153]....
        /*0298*/ 	.word	0x00005c50


	//   ....[154]....
        /*029c*/ 	.word	0x00005ce0


	//   ....[155]....
        /*02a0*/ 	.word	0x00005d70


	//   ....[156]....
        /*02a4*/ 	.word	0x00005e00


	//   ....[157]....
        /*02a8*/ 	.word	0x00005e90


	//   ....[158]....
        /*02ac*/ 	.word	0x00005f20


	//   ....[159]....
        /*02b0*/ 	.word	0x00005fb0


	//   ....[160]....
        /*02b4*/ 	.word	0x00006040


	//   ....[161]....
        /*02b8*/ 	.word	0x000060d0


	//   ....[162]....
        /*02bc*/ 	.word	0x00006140


	//   ....[163]....
        /*02c0*/ 	.word	0x000061b0


	//   ....[164]....
        /*02c4*/ 	.word	0x00006220


	//   ....[165]....
        /*02c8*/ 	.word	0x000062b0


	//   ....[166]....
        /*02cc*/ 	.word	0x00006340


	//   ....[167]....
        /*02d0*/ 	.word	0x000063d0


	//   ....[168]....
        /*02d4*/ 	.word	0x00006460


	//   ....[169]....
        /*02d8*/ 	.word	0x000064f0


	//   ....[170]....
        /*02dc*/ 	.word	0x00006580


	//   ....[171]....
        /*02e0*/ 	.word	0x00006610


	//   ....[172]....
        /*02e4*/ 	.word	0x000066a0


	//   ....[173]....
        /*02e8*/ 	.word	0x00006710


	//   ....[174]....
        /*02ec*/ 	.word	0x00006780


	//   ....[175]....
        /*02f0*/ 	.word	0x00006820


	//   ....[176]....
        /*02f4*/ 	.word	0x000068c0


	//   ....[177]....
        /*02f8*/ 	.word	0x00006970


	//   ....[178]....
        /*02fc*/ 	.word	0x00006a10


	//   ....[179]....
        /*0300*/ 	.word	0x00006ab0


	//   ....[180]....
        /*0304*/ 	.word	0x00006b20


	//   ....[181]....
        /*0308*/ 	.word	0x00006b90


	//   ....[182]....
        /*030c*/ 	.word	0x00006c30


	//   ....[183]....
        /*0310*/ 	.word	0x00006cd0


	//   ....[184]....
        /*0314*/ 	.word	0x00006d80


	//   ....[185]....
        /*0318*/ 	.word	0x00006e20


	//   ....[186]....
        /*031c*/ 	.word	0x00006ec0


	//   ....[187]....
        /*0320*/ 	.word	0x00006f30


	//   ....[188]....
        /*0324*/ 	.word	0x00006fa0


	//   ....[189]....
        /*0328*/ 	.word	0x00007040


	//   ....[190]....
        /*032c*/ 	.word	0x000070e0


	//   ....[191]....
        /*0330*/ 	.word	0x00007190


	//   ....[192]....
        /*0334*/ 	.word	0x00007230


	//   ....[193]....
        /*0338*/ 	.word	0x000072d0


	//   ....[194]....
        /*033c*/ 	.word	0x00007340


	//   ....[195]....
        /*0340*/ 	.word	0x000073b0


	//   ....[196]....
        /*0344*/ 	.word	0x00007450


	//   ....[197]....
        /*0348*/ 	.word	0x000074f0


	//   ....[198]....
        /*034c*/ 	.word	0x000075a0


	//   ....[199]....
        /*0350*/ 	.word	0x00007640


	//   ....[200]....
        /*0354*/ 	.word	0x000076e0


	//   ....[201]....
        /*0358*/ 	.word	0x00007750


	//   ....[202]....
        /*035c*/ 	.word	0x000077c0


	//   ....[203]....
        /*0360*/ 	.word	0x00007860


	//   ....[204]....
        /*0364*/ 	.word	0x00007920


	//   ....[205]....
        /*0368*/ 	.word	0x000079d0


	//   ....[206]....
        /*036c*/ 	.word	0x00007a70


	//   ....[207]....
        /*0370*/ 	.word	0x00007b20


	//   ....[208]....
        /*0374*/ 	.word	0x00007bc0


	//   ....[209]....
        /*0378*/ 	.word	0x00007c70


	//   ....[210]....
        /*037c*/ 	.word	0x00007d10


	//   ....[211]....
        /*0380*/ 	.word	0x00007db0


	//   ....[212]....
        /*0384*/ 	.word	0x00007e20


	//   ....[213]....
        /*0388*/ 	.word	0x00007e90


	//   ....[214]....
        /*038c*/ 	.word	0x00007f30


	//   ....[215]....
        /*0390*/ 	.word	0x00007ff0


	//   ....[216]....
        /*0394*/ 	.word	0x000080a0


	//   ....[217]....
        /*0398*/ 	.word	0x00008140


	//   ....[218]....
        /*039c*/ 	.word	0x000081f0


	//   ....[219]....
        /*03a0*/ 	.word	0x00008290


	//   ....[220]....
        /*03a4*/ 	.word	0x00008340


	//   ....[221]....
        /*03a8*/ 	.word	0x000083e0


	//   ....[222]....
        /*03ac*/ 	.word	0x00008480


	//   ....[223]....
        /*03b0*/ 	.word	0x000084f0


	//   ....[224]....
        /*03b4*/ 	.word	0x00008560


	//   ....[225]....
        /*03b8*/ 	.word	0x00008600


	//   ....[226]....
        /*03bc*/ 	.word	0x000086c0


	//   ....[227]....
        /*03c0*/ 	.word	0x00008770


	//   ....[228]....
        /*03c4*/ 	.word	0x00008810


	//   ....[229]....
        /*03c8*/ 	.word	0x000088c0


	//   ....[230]....
        /*03cc*/ 	.word	0x00008960


	//   ....[231]....
        /*03d0*/ 	.word	0x00008a10


	//   ....[232]....
        /*03d4*/ 	.word	0x00008ab0


	//   ....[233]....
        /*03d8*/ 	.word	0x00008b50


	//   ....[234]....
        /*03dc*/ 	.word	0x00008bc0


	//   ....[235]....
        /*03e0*/ 	.word	0x00008c30


	//   ....[236]....
        /*03e4*/ 	.word	0x00008cd0


	//   ....[237]....
        /*03e8*/ 	.word	0x00008d90


	//   ....[238]....
        /*03ec*/ 	.word	0x00008e40


	//   ....[239]....
        /*03f0*/ 	.word	0x00008ee0


	//   ....[240]....
        /*03f4*/ 	.word	0x00008f90


	//   ....[241]....
        /*03f8*/ 	.word	0x00009030


	//   ....[242]....
        /*03fc*/ 	.word	0x000090e0


	//   ....[243]....
        /*0400*/ 	.word	0x00009180


	//   ....[244]....
        /*0404*/ 	.word	0x00009220


	//   ....[245]....
        /*0408*/ 	.word	0x00009290


	//   ....[246]....
        /*040c*/ 	.word	0x00009300


	//----- nvinfo : EIATTR_EXIT_INSTR_OFFSETS
	.align		4
.L_105:
        /*0410*/ 	.byte	0x04, 0x1c
        /*0412*/ 	.short	(.L_107 - .L_106)


	//   ....[0]....
.L_106:
        /*0414*/ 	.word	0x00009310


	//----- nvinfo : EIATTR_CBANK_PARAM_SIZE
	.align		4
.L_107:
        /*0418*/ 	.byte	0x03, 0x19
        /*041a*/ 	.short	0x0008


	//----- nvinfo : EIATTR_PARAM_CBANK
	.align		4
        /*041c*/ 	.byte	0x04, 0x0a
        /*041e*/ 	.short	(.L_109 - .L_108)
	.align		4
.L_108:
        /*0420*/ 	.word	index@(.nv.constant0._Z21test_double_type_castd)
        /*0424*/ 	.short	0x0380
        /*0426*/ 	.short	0x0008


	//----- nvinfo : EIATTR_SW_WAR
	.align		4
.L_109:
        /*0428*/ 	.byte	0x04, 0x36
        /*042a*/ 	.short	(.L_111 - .L_110)
.L_110:
        /*042c*/ 	.word	0x00000008
.L_111:


//--------------------- .nv.callgraph             --------------------------
	.section	.nv.callgraph,"",@"SHT_CUDA_CALLGRAPH"
	.align	4
	.sectionentsize	8
	.align		4
        /*0000*/ 	.word	0x00000000
	.align		4
        /*0004*/ 	.word	0xffffffff
	.align		4
        /*0008*/ 	.word	index@(_Z18test_int_type_casti)
	.align		4
        /*000c*/ 	.word	index@(vprintf)
	.align		4
        /*0010*/ 	.word	index@(_Z20test_float_type_castf)
	.align		4
        /*0014*/ 	.word	index@(vprintf)
	.align		4
        /*0018*/ 	.word	index@(_Z21test_double_type_castd)
	.align		4
        /*001c*/ 	.word	index@(vprintf)
	.align		4
        /*0020*/ 	.word	0x00000000
	.align		4
        /*0024*/ 	.word	0xfffffffe
	.align		4
        /*0028*/ 	.word	0x00000000
	.align		4
        /*002c*/ 	.word	0xfffffffd
	.align		4
        /*0030*/ 	.word	0x00000000
	.align		4
        /*0034*/ 	.word	0xfffffffc


//--------------------- .nv.constant4             --------------------------
	.section	.nv.constant4,"a",@progbits
	.align	8
	.align		8
.nv.constant4:
        /*0000*/ 	.dword	vprintf
	.align		8
        /*0008*/ 	.dword	$str
	.align		8
        /*0010*/ 	.dword	$str$1
	.align		8
        /*0018*/ 	.dword	$str$2
	.align		8
        /*0020*/ 	.dword	$str$3
	.align		8
        /*0028*/ 	.dword	$str$4
	.align		8
        /*0030*/ 	.dword	$str$5
	.align		8
        /*0038*/ 	.dword	$str$6
	.align		8
        /*0040*/ 	.dword	$str$7
	.align		8
        /*0048*/ 	.dword	$str$8
	.align		8
        /*0050*/ 	.dword	$str$9
	.align		8
        /*0058*/ 	.dword	$str$10
	.align		8
        /*0060*/ 	.dword	$str$11
	.align		8
        /*0068*/ 	.dword	$str$12
	.align		8
        /*0070*/ 	.dword	$str$13
	.align		8
        /*0078*/ 	.dword	$str$14
	.align		8
        /*0080*/ 	.dword	$str$15
	.align		8
        /*0088*/ 	.dword	$str$16
	.align		8
        /*0090*/ 	.dword	$str$17
	.align		8
        /*0098*/ 	.dword	$str$18
	.align		8
        /*00a0*/ 	.dword	$str$19
	.align		8
        /*00a8*/ 	.dword	$str$20
	.align		8
        /*00b0*/ 	.dword	$str$21
	.align		8
        /*00b8*/ 	.dword	$str$22
	.align		8
        /*00c0*/ 	.dword	$str$23
	.align		8
        /*00c8*/ 	.dword	$str$24
	.align		8
        /*00d0*/ 	.dword	$str$25
	.align		8
        /*00d8*/ 	.dword	$str$26
	.align		8
        /*00e0*/ 	.dword	$str$27
	.align		8
        /*00e8*/ 	.dword	$str$28
	.align		8
        /*00f0*/ 	.dword	$str$29
	.align		8
        /*00f8*/ 	.dword	$str$30
	.align		8
        /*0100*/ 	.dword	$str$31
	.align		8
        /*0108*/ 	.dword	$str$32
	.align		8
        /*0110*/ 	.dword	$str$33
	.align		8
        /*0118*/ 	.dword	$str$34
	.align		8
        /*0120*/ 	.dword	$str$35
	.align		8
        /*0128*/ 	.dword	$str$36
	.align		8
        /*0130*/ 	.dword	$str$37
	.align		8
        /*0138*/ 	.dword	$str$38
	.align		8
        /*0140*/ 	.dword	$str$39
	.align		8
        /*0148*/ 	.dword	$str$40
	.align		8
        /*0150*/ 	.dword	$str$41
	.align		8
        /*0158*/ 	.dword	$str$42
	.align		8
        /*0160*/ 	.dword	$str$43
	.align		8
        /*0168*/ 	.dword	$str$44
	.align		8
        /*0170*/ 	.dword	$str$45
	.align		8
        /*0178*/ 	.dword	$str$46
	.align		8
        /*0180*/ 	.dword	$str$47
	.align		8
        /*0188*/ 	.dword	$str$48
	.align		8
        /*0190*/ 	.dword	$str$49
	.align		8
        /*0198*/ 	.dword	$str$50
	.align		8
        /*01a0*/ 	.dword	$str$51


//--------------------- .text._Z18test_int_type_casti --------------------------
	.section	.text._Z18test_int_type_casti,"ax",@progbits
	.align	128
        .global         _Z18test_int_type_casti
        .type           _Z18test_int_type_casti,@function
        .size           _Z18test_int_type_casti,(.L_x_608 - _Z18test_int_type_casti)
        .other          _Z18test_int_type_casti,@"STO_CUDA_ENTRY STV_DEFAULT"
_Z18test_int_type_casti:
.text._Z18test_int_type_casti:
[----:B------:R-:W0:Y:S08]  /*0000*/  LDC R1, c[0x0][0x37c] ;  /* 0x0000df00ff017b82 */ /* 0x000e300000000800 */
[----:B------:R-:W1:Y:S01]  /*0010*/  LDC R0, c[0x0][0x380] ;  /* 0x0000e000ff007b82 */ /* 0x000e620000000800 */
[----:B------:R-:W2:Y:S01]  /*0020*/  LDCU UR4, c[0x0][0x2f8] ;  /* 0x00005f00ff0477ac */ /* 0x000ea20008000800 */
[----:B0-----:R-:W-:Y:S01]  /*0030*/  VIADD R1, R1, 0xffffffe8 ;  /* 0xffffffe801017836 */ /* 0x001fe20000000000 */
[----:B------:R-:W-:Y:S01]  /*0040*/  MOV R2, 0x0 ;  /* 0x0000000000027802 */ /* 0x000fe20000000f00 */
[----:B------:R-:W0:Y:S04]  /*0050*/  LDCU UR5, c[0x0][0x2fc] ;  /* 0x00005f80ff0577ac */ /* 0x000e280008000800 */
[----:B------:R3:W4:Y:S01]  /*0060*/  LDC.64 R8, c[0x4][R2] ;  /* 0x0100000002087b82 */ /* 0x0007220000000a00 */
[----:B------:R-:W5:Y:S01]  /*0070*/  LDCU.64 UR6, c[0x4][0x168] ;  /* 0x01002d00ff0677ac */ /* 0x000f620008000a00 */
[----:B--2---:R-:W-:-:S04]  /*0080*/  IADD3 R25, P0, PT, R1, UR4, RZ ;  /* 0x0000000401197c10 */ /* 0x004fc8000ff1e0ff */
[----:B------:R-:W-:Y:S01]  /*0090*/  IADD3 R6, P1, PT, R25, 0x10, RZ ;  /* 0x0000001019067810 */ /* 0x000fe20007f3e0ff */
[----:B-1----:R3:W-:Y:S01]  /*00a0*/  STL [R1+0x10], R0 ;  /* 0x0000100001007387 */ /* 0x0027e20000100800 */
[----:B0-----:R-:W-:Y:S02]  /*00b0*/  IMAD.X R23, RZ, RZ, UR5, P0 ;  /* 0x00000005ff177e24 */ /* 0x001fe400080e06ff */
[----:B-----5:R-:W-:Y:S02]  /*00c0*/  IMAD.U32 R4, RZ, RZ, UR6 ;  /* 0x00000006ff047e24 */ /* 0x020fe4000f8e00ff */
[----:B------:R-:W-:Y:S02]  /*00d0*/  IMAD.U32 R5, RZ, RZ, UR7 ;  /* 0x00000007ff057e24 */ /* 0x000fe4000f8e00ff */
[----:B---3--:R-:W-:-:S07]  /*00e0*/  IMAD.X R7, RZ, RZ, R23, P1 ;  /* 0x000000ffff077224 */ /* 0x008fce00008e0617 */
[----:B------:R-:W-:-:S07]  /*00f0*/  LEPC R20, `(.L_x_0) ;  /* 0x000000001014794e */ /* 0x000fce0000000000 */
[----:B----4-:R-:W-:Y:S05]  /*0100*/  CALL.ABS.NOINC R8 ;  /* 0x0000000008007343 */ /* 0x010fea0003c00000 */
.L_x_0:
[----:B------:R0:W1:Y:S01]  /*0110*/  LDC.64 R8, c[0x4][R2] ;  /* 0x0100000002087b82 */ /* 0x0000620000000a00 */
[----:B------:R-:W2:Y:S01]  /*0120*/  LDCU.64 UR4, c[0x4][0x28] ;  /* 0x01000500ff0477ac */ /* 0x000ea20008000a00 */
[----:B------:R-:W-:Y:S01]  /*0130*/  CS2R R6, SRZ ;  /* 0x0000000000067805 */ /* 0x000fe2000001ff00 */
[----:B--2---:R-:W-:Y:S01]  /*0140*/  IMAD.U32 R4, RZ, RZ, UR4 ;  /* 0x00000004ff047e24 */ /* 0x004fe2000f8e00ff */
[----:B0-----:R-:W-:-:S07]  /*0150*/  MOV R5, UR5 ;  /* 0x0000000500057c02 */ /* 0x001fce0008000f00 */
[----:B------:R-:W-:-:S07]  /*0160*/  LEPC R20, `(.L_x_1) ;  /* 0x000000001014794e */ /* 0x000fce0000000000 */
[----:B-1----:R-:W-:Y:S05]  /*0170*/  CALL.ABS.NOINC R8 ;  /* 0x0000000008007343 */ /* 0x002fea0003c00000 */
.L_x_1:
[----:B------:R0:W1:Y:S01]  /*0180*/  LDC.64 R8, c[0x4][R2] ;  /* 0x0100000002087b82 */ /* 0x0000620000000a00 */
[----:B------:R-:W2:Y:S01]  /*0190*/  LDCU.64 UR4, c[0x4][0x8] ;  /* 0x01000100ff0477ac */ /* 0x000ea20008000a00 */
[----:B------:R-:W-:Y:S01]  /*01a0*/  CS2R R6, SRZ ;  /* 0x0000000000067805 */ /* 0x000fe2000001ff00 */
[----:B--2---:R-:W-:Y:S02]  /*01b0*/  IMAD.U32 R4, RZ, RZ, UR4 ;  /* 0x00000004ff047e24 */ /* 0x004fe4000f8e00ff */
[----:B0-----:R-:W-:-:S07]  /*01c0*/  IMAD.U32 R5, RZ, RZ, UR5 ;  /* 0x00000005ff057e24 */ /* 0x001fce000f8e00ff */
[----:B------:R-:W-:-:S07]  /*01d0*/  LEPC R20, `(.L_x_2) ;  /* 0x000000001014794e */ /* 0x000fce0000000000 */
[----:B-1----:R-:W-:Y:S05]  /*01e0*/  CALL.ABS.NOINC R8 ;  /* 0x0000000008007343 */ /* 0x002fea0003c00000 */
.L_x_2:
[----:B------:R-:W0:Y:S01]  /*01f0*/  LDC R28, c[0x0][0x380] ;  /* 0x0000e000ff1c7b82 */ /* 0x000e220000000800 */
[----:B------:R-:W1:Y:S01]  /*0200*/  LDCU.64 UR4, c[0x4][0x10] ;  /* 0x01000200ff0477ac */ /* 0x000e620008000a00 */
[----:B------:R-:W-:Y:S02]  /*0210*/  IMAD.MOV.U32 R6, RZ, RZ, R25 ;  /* 0x000000ffff067224 */ /* 0x000fe400078e0019 */
[----:B------:R-:W-:-:S04]  /*0220*/  IMAD.MOV.U32 R7, RZ, RZ, R23 ;  /* 0x000000ffff077224 */ /* 0x000fc800078e0017 */
[----:B------:R2:W3:Y:S01]  /*0230*/  LDC.64 R8, c[0x4][R2] ;  /* 0x0100000002087b82 */ /* 0x0004e20000000a00 */
[----:B-1----:R-:W-:Y:S02]  /*0240*/  IMAD.U32 R4, RZ, RZ, UR4 ;  /* 0x00000004ff047e24 */ /* 0x002fe4000f8e00ff */
[----:B------:R-:W-:Y:S01]  /*0250*/  IMAD.U32 R5, RZ, RZ, UR5 ;  /* 0x00000005ff057e24 */ /* 0x000fe2000f8e00ff */
[----:B0-----:R-:W-:-:S05]  /*0260*/  SHF.R.U32.HI R28, RZ, 0x18, R28 ;  /* 0x00000018ff1c7819 */ /* 0x001fca000001161c */
[----:B------:R2:W-:Y:S02]  /*0270*/  STL [R1], R28 ;  /* 0x0000001c01007387 */ /* 0x0005e40000100800 */
[----:B------:R-:W-:-:S07]  /*0280*/  LEPC R20, `(.L_x_3) ;  /* 0x000000001014794e */ /* 0x000fce0000000000 */
[----:B--23--:R-:W-:Y:S05]  /*0290*/  CALL.ABS.NOINC R8 ;  /* 0x0000000008007343 */ /* 0x00cfea0003c00000 */
.L_x_3:
[----:B------:R-:W0:Y:S01]  /*02a0*/  LDC R26, c[0x0][0x380] ;  /* 0x0000e000ff1a7b82 */ /* 0x000e220000000800 */
[----:B------:R-:W1:Y:S01]  /*02b0*/  LDCU.64 UR4, c[0x4][0x10] ;  /* 0x01000200ff0477ac */ /* 0x000e620008000a00 */
[----:B------:R-:W-:Y:S02]  /*02c0*/  IMAD.MOV.U32 R6, RZ, RZ, R25 ;  /* 0x000000ffff067224 */ /* 0x000fe400078e0019 */
[----:B------:R-:W-:-:S04]  /*02d0*/  IMAD.MOV.U32 R7, RZ, RZ, R23 ;  /* 0x000000ffff077224 */ /* 0x000fc800078e0017 */
[----:B------:R2:W3:Y:S01]  /*02e0*/  LDC.64 R8, c[0x4][R2] ;  /* 0x0100000002087b82 */ /* 0x0004e20000000a00 */
[----:B-1----:R-:W-:Y:S01]  /*02f0*/  MOV R4, UR4 ;  /* 0x0000000400047c02 */ /* 0x002fe20008000f00 */
[----:B------:R-:W-:Y:S01]  /*0300*/  IMAD.U32 R5, RZ, RZ, UR5 ;  /* 0x00000005ff057e24 */ /* 0x000fe2000f8e00ff */
[----:B0-----:R-:W-:-:S04]  /*0310*/  SHF.R.U32.HI R26, RZ, 0x10, R26 ;  /* 0x00000010ff1a7819 */ /* 0x001fc8000001161a */
[----:B------:R-:W-:-:S05]  /*0320*/  LOP3.LUT R26, R26, 0xff, RZ, 0xc0, !PT ;  /* 0x000000ff1a1a7812 */ /* 0x000fca00078ec0ff */
[----:B---3--:R2:W-:Y:S02]  /*0330*/  STL [R1], R26 ;  /* 0x0000001a01007387 */ /* 0x0085e40000100800 */
[----:B------:R-:W-:-:S07]  /*0340*/  LEPC R20, `(.L_x_4) ;  /* 0x000000001014794e */ /* 0x000fce0000000000 */
[----:B--2---:R-:W-:Y:S05]  /*0350*/  CALL.ABS.NOINC R8 ;  /* 0x0000000008007343 */ /* 0x004fea0003c00000 */
.L_x_4:
[----:B------:R-:W0:Y:S01]  /*0360*/  LDC R24, c[0x0][0x380] ;  /* 0x0000e000ff187b82 */ /* 0x000e220000000800 */
[----:B------:R-:W1:Y:S01]  /*0370*/  LDCU.64 UR4, c[0x4][0x10] ;  /* 0x01000200ff0477ac */ /* 0x000e620008000a00 */
[----:B------:R-:W-:Y:S01]  /*0380*/  IMAD.MOV.U32 R6, RZ, RZ, R25 ;  /* 0x000000ffff067224 */ /* 0x000fe200078e0019 */
[----:B------:R-:W-:-:S05]  /*0390*/  MOV R7, R23 ;  /* 0x0000001700077202 */ /* 0x000fca0000000f00 */
[----:B------:R2:W3:Y:S01]  /*03a0*/  LDC.64 R8, c[0x4][R2] ;  /* 0x0100000002087b82 */ /* 0x0004e20000000a00 */
[----:B-1----:R-:W-:Y:S02]  /*03b0*/  IMAD.U32 R4, RZ, RZ, UR4 ;  /* 0x00000004ff047e24 */ /* 0x002fe4000f8e00ff */
[----:B------:R-:W-:Y:S01]  /*03c0*/  IMAD.U32 R5, RZ, RZ, UR5 ;  /* 0x00000005ff057e24 */ /* 0x000fe2000f8e00ff */
[----:B0-----:R-:W-:-:S04]  /*03d0*/  SHF.R.U32.HI R24, RZ, 0x8, R24 ;  /* 0x00000008ff187819 */ /* 0x001fc80000011618 */
[----:B------:R-:W-:-:S05]  /*03e0*/  LOP3.LUT R24, R24, 0xff, RZ, 0xc0, !PT ;  /* 0x000000ff18187812 */ /* 0x000fca00078ec0ff */
[----:B---3--:R2:W-:Y:S02]  /*03f0*/  STL [R1], R24 ;  /* 0x0000001801007387 */ /* 0x0085e40000100800 */
[----:B------:R-:W-:-:S07]  /*0400*/  LEPC R20, `(.L_x_5) ;  /* 0x000000001014794e */ /* 0x000fce0000000000 */
[----:B--2---:R-:W-:Y:S05]  /*0410*/  CALL.ABS.NOINC R8 ;  /* 0x0000000008007343 */ /* 0x004fea0003c00000 */
.L_x_5:
[----:B------:R-:W0:Y:S01]  /*0420*/  LDC R22, c[0x0][0x380] ;  /* 0x0000e000ff167b82 */ /* 0x000e220000000800 */
[----:B------:R-:W1:Y:S01]  /*0430*/  LDCU.64 UR4, c[0x4][0x10] ;  /* 0x01000200ff0477ac */ /* 0x000e620008000a00 */
[----:B------:R-:W-:Y:S02]  /*0440*/  IMAD.MOV.U32 R6, RZ, RZ, R25 ;  /* 0x000000ffff067224 */ /* 0x000fe400078e0019 */
[----:B------:R-:W-:-:S04]  /*0450*/  IMAD.MOV.U32 R7, RZ, RZ, R23 ;  /* 0x000000ffff077224 */ /* 0x000fc800078e0017 */
[----:B------:R2:W3:Y:S01]  /*0460*/  LDC.64 R8, c[0x4][R2] ;  /* 0x0100000002087b82 */ /* 0x0004e20000000a00 */
[----:B-1----:R-:W-:Y:S02]  /*0470*/  IMAD.U32 R4, RZ, RZ, UR4 ;  /* 0x00000004ff047e24 */ /* 0x002fe4000f8e00ff */
[----:B------:R-:W-:Y:S01]  /*0480*/  IMAD.U32 R5, RZ, RZ, UR5 ;  /* 0x00000005ff057e24 */ /* 0x000fe2000f8e00ff */
[----:B0-----:R-:W-:-:S05]  /*0490*/  LOP3.LUT R22, R22, 0xff, RZ, 0xc0, !PT ;  /* 0x000000ff16167812 */ /* 0x001fca00078ec0ff */
[----:B------:R2:W-:Y:S02]  /*04a0*/  STL [R1], R22 ;  /* 0x0000001601007387 */ /* 0x0005e40000100800 */
[----:B------:R-:W-:-:S07]  /*04b0*/  LEPC R20, `(.L_x_6) ;  /* 0x000000001014794e */ /* 0x000fce0000000000 */
[----:B--23--:R-:W-:Y:S05]  /*04c0*/  CALL.ABS.NOINC R8 ;  /* 0x0000000008007343 */ /* 0x00cfea0003c00000 */
.L_x_6:
[----:B------:R0:W1:Y:S01]  /*04d0*/  LDC.64 R8, c[0x4][R2] ;  /* 0x0100000002087b82 */ /* 0x0000620000000a00 */
[----:B------:R-:W2:Y:S01]  /*04e0*/  LDCU.64 UR4, c[0x4][0x18] ;  /* 0x01000300ff0477ac */ /* 0x000ea20008000a00 */
[----:B------:R-:W-:Y:S01]  /*04f0*/  CS2R R6, SRZ ;  /* 0x0000000000067805 */ /* 0x000fe2000001ff00 */
[----:B--2---:R-:W-:Y:S02]  /*0500*/  IMAD.U32 R4, RZ, RZ, UR4 ;  /* 0x00000004ff047e24 */ /* 0x004fe4000f8e00ff */
[----:B0-----:R-:W-:-:S07]  /*0510*/  IMAD.U32 R5, RZ, RZ, UR5 ;  /* 0x00000005ff057e24 */ /* 0x001fce000f8e00ff */
[----:B------:R-:W-:-:S07]  /*0520*/  LEPC R20, `(.L_x_7) ;  /* 0x000000001014794e */ /* 0x000fce0000000000 */
[----:B-1----:R-:W-:Y:S05]  /*0530*/  CALL.ABS.NOINC R8 ;  /* 0x0000000008007343 */ /* 0x002fea0003c00000 */
.L_x_7:
[----:B------:R0:W1:Y:S01]  /*0540*/  LDC.64 R8, c[0x4][R2] ;  /* 0x0100000002087b82 */ /* 0x0000620000000a00 */
[----:B------:R-:W2:Y:S01]  /*0550*/  LDCU.64 UR4, c[0x4][0x170] ;  /* 0x01002e00ff0477ac */ /* 0x000ea20008000a00 */
[----:B------:R-:W-:Y:S02]  /*0560*/  CS2R R6, SRZ ;  /* 0x0000000000067805 */ /* 0x000fe4000001ff00 */
[----:B--2---:R-:W-:Y:S01]  /*0570*/  MOV R4, UR4 ;  /* 0x0000000400047c02 */ /* 0x004fe20008000f00 */
[----:B0-----:R-:W-:-:S07]  /*0580*/  IMAD.U32 R5, RZ, RZ, UR5 ;  /* 0x00000005ff057e24 */ /* 0x001fce000f8e00ff */
[----:B------:R-:W-:-:S07]  /*0590*/  LEPC R20, `(.L_x_8) ;  /* 0x000000001014794e */ /* 0x000fce0000000000 */
[----:B-1----:R-:W-:Y:S05]  /*05a0*/  CALL.ABS.NOINC R8 ;  /* 0x0000000008007343 */ /* 0x002fea0003c00000 */
.L_x_8:
[----:B------:R0:W1:Y:S01]  /*05b0*/  LDC.64 R8, c[0x4][R2] ;  /* 0x0100000002087b82 */ /* 0x0000620000000a00 */
[----:B------:R-:W2:Y:S01]  /*05c0*/  LDCU.64 UR6, c[0x4][0x8] ;  /* 0x01000100ff0677ac */ /* 0x000ea20008000a00 */
[----:B------:R-:W-:Y:S02]  /*05d0*/  IADD3 R19, P0, PT, R25, 0x8, RZ ;  /* 0x0000000819137810 */ /* 0x000fe40007f1e0ff */
[----:B------:R-:W-:Y:S01]  /*05e0*/  CS2R R6, SRZ ;  /* 0x0000000000067805 */ /* 0x000fe2000001ff00 */
[----:B------:R-:W3:Y:S02]  /*05f0*/  LDCU UR4, c[0x0][0x380] ;  /* 0x00007000ff0477ac */ /* 0x000ee40008000800 */
[----:B------:R-:W-:Y:S02]  /*0600*/  IMAD.X R18, RZ, RZ, R23, P0 ;  /* 0x000000ffff127224 */ /* 0x000fe400000e0617 */
[----:B--2---:R-:W-:Y:S02]  /*0610*/  IMAD.U32 R4, RZ, RZ, UR6 ;  /* 0x00000006ff047e24 */ /* 0x004fe4000f8e00ff */
[----:B------:R-:W-:Y:S01]  /*0620*/  IMAD.U32 R5, RZ, RZ, UR7 ;  /* 0x00000007ff057e24 */ /* 0x000fe2000f8e00ff */
[----:B0--3--:R-:W-:-:S07]  /*0630*/  I2FP.F32.S32 R16, UR4 ;  /* 0x0000000400107c45 */ /* 0x009fce0008201400 */
[----:B------:R-:W-:-:S07]  /*0640*/  LEPC R20, `(.L_x_9) ;  /* 0x000000001014794e */ /* 0x000fce0000000000 */
[----:B-1----:R-:W-:Y:S05]  /*0650*/  CALL.ABS.NOINC R8 ;  /* 0x0000000008007343 */ /* 0x002fea0003c00000 */
.L_x_9:
[----:B------:R-:W-:Y:S01]  /*0660*/  SHF.R.U32.HI R0, RZ, 0x18, R16 ;  /* 0x00000018ff007819 */ /* 0x000fe20000011610 */
[----:B------:R0:W1:Y:S01]  /*0670*/  LDC.64 R8, c[0x4][R2] ;  /* 0x0100000002087b82 */ /* 0x0000620000000a00 */
[----:B------:R-:W2:Y:S01]  /*0680*/  LDCU.64 UR4, c[0x4][0x10] ;  /* 0x01000200ff0477ac */ /* 0x000ea20008000a00 */
[----:B------:R-:W-:Y:S01]  /*0690*/  MOV R6, R19 ;  /* 0x0000001300067202 */ /* 0x000fe20000000f00 */
[----:B------:R-:W-:Y:S01]  /*06a0*/  IMAD.MOV.U32 R7, RZ, RZ, R18 ;  /* 0x000000ffff077224 */ /* 0x000fe200078e0012 */
[----:B------:R0:W-:Y:S01]  /*06b0*/  STL [R1+0x8], R0 ;  /* 0x0000080001007387 */ /* 0x0001e20000100800 */
[----:B--2---:R-:W-:Y:S02]  /*06c0*/  IMAD.U32 R4, RZ, RZ, UR4 ;  /* 0x00000004ff047e24 */ /* 0x004fe4000f8e00ff */
[----:B0-----:R-:W-:-:S07]  /*06d0*/  IMAD.U32 R5, RZ, RZ, UR5 ;  /* 0x00000005ff057e24 */ /* 0x001fce000f8e00ff */
[----:B------:R-:W-:-:S07]  /*06e0*/  LEPC R20, `(.L_x_10) ;  /* 0x000000001014794e */ /* 0x000fce0000000000 */
[----:B-1----:R-:W-:Y:S05]  /*06f0*/  CALL.ABS.NOINC R8 ;  /* 0x0000000008007343 */ /* 0x002fea0003c00000 */
.L_x_10:
[----:B------:R-:W-:Y:S01]  /*0700*/  SHF.R.U32.HI R0, RZ, 0x10, R16 ;  /* 0x00000010ff007819 */ /* 0x000fe20000011610 */
[----:B------:R0:W1:Y:S01]  /*0710*/  LDC.64 R8, c[0x4][R2] ;  /* 0x0100000002087b82 */ /* 0x0000620000000a00 */
[----:B------:R-:W2:Y:S01]  /*0720*/  LDCU.64 UR4, c[0x4][0x10] ;  /* 0x01000200ff0477ac */ /* 0x000ea20008000a00 */
[----:B------:R-:W-:Y:S01]  /*0730*/  IMAD.MOV.U32 R6, RZ, RZ, R19 ;  /* 0x000000ffff067224 */ /* 0x000fe200078e0013 */
[----:B------:R-:W-:Y:S01]  /*0740*/  LOP3.LUT R0, R0, 0xff, RZ, 0xc0, !PT ;  /* 0x000000ff00007812 */ /* 0x000fe200078ec0ff */
[----:B------:R-:W-:-:S04]  /*0750*/  IMAD.MOV.U32 R7, RZ, RZ, R18 ;  /* 0x000000ffff077224 */ /* 0x000fc800078e0012 */
[----:B------:R0:W-:Y:S01]  /*0760*/  STL [R1+0x8], R0 ;  /* 0x0000080001007387 */ /* 0x0001e20000100800 */
[----:B--2---:R-:W-:Y:S02]  /*0770*/  IMAD.U32 R4, RZ, RZ, UR4 ;  /* 0x00000004ff047e24 */ /* 0x004fe4000f8e00ff */
[----:B0-----:R-:W-:-:S07]  /*0780*/  IMAD.U32 R5, RZ, RZ, UR5 ;  /* 0x00000005ff057e24 */ /* 0x001fce000f8e00ff */
[----:B------:R-:W-:-:S07]  /*0790*/  LEPC R20, `(.L_x_11) ;  /* 0x000000001014794e */ /* 0x000fce0000000000 */
[----:B-1----:R-:W-:Y:S05]  /*07a0*/  CALL.ABS.NOINC R8 ;  /* 0x0000000008007343 */ /* 0x002fea0003c00000 */
.L_x_11:
[----:B------:R-:W-:Y:S01]  /*07b0*/  SHF.R.U32.HI R0, RZ, 0x8, R16 ;  /* 0x00000008ff007819 */ /* 0x000fe20000011610 */
[----:B------:R0:W1:Y:S01]  /*07c0*/  LDC.64 R8, c[0x4][R2] ;  /* 0x0100000002087b82 */ /* 0x0000620000000a00 */
[----:B------:R-:W2:Y:S01]  /*07d0*/  LDCU.64 UR4, c[0x4][0x10] ;  /* 0x01000200ff0477ac */ /* 0x000ea20008000a00 */
[----:B------:R-:W-:Y:S01]  /*07e0*/  IMAD.MOV.U32 R6, RZ, RZ, R19 ;  /* 0x000000ffff067224 */ /* 0x000fe200078e0013 */
[----:B------:R-:W-:Y:S01]  /*07f0*/  LOP3.LUT R0, R0, 0xff, RZ, 0xc0, !PT ;  /* 0x000000ff00007812 */ /* 0x000fe200078ec0ff */
[----:B------:R-:W-:-:S04]  /*0800*/  IMAD.MOV.U32 R7, RZ, RZ, R18 ;  /* 0x000000ffff077224 */ /* 0x000fc800078e0012 */
[----:B------:R0:W-:Y:S01]  /*0810*/  STL [R1+0x8], R0 ;  /* 0x0000080001007387 */ /* 0x0001e20000100800 */
[----:B--2---:R-:W-:Y:S01]  /*0820*/  IMAD.U32 R4, RZ, RZ, UR4 ;  /* 0x00000004ff047e24 */ /* 0x004fe2000f8e00ff */
[----:B0-----:R-:W-:-:S07]  /*0830*/  MOV R5, UR5 ;  /* 0x0000000500057c02 */ /* 0x001fce0008000f00 */
[----:B------:R-:W-:-:S07]  /*0840*/  LEPC R20, `(.L_x_12) ;  /* 0x000000001014794e */ /* 0x000fce0000000000 */
[----:B-1----:R-:W-:Y:S05]  /*0850*/  CALL.ABS.NOINC R8 ;  /* 0x0000000008007343 */ /* 0x002fea0003c00000 */
.L_x_12:
[----:B------:R-:W-:Y:S01]  /*0860*/  LOP3.LUT R16, R16, 0xff, RZ, 0xc0, !PT ;  /* 0x000000ff10107812 */ /* 0x000fe200078ec0ff */
[----:B------:R0:W1:Y:S01]  /*0870*/  LDC.64 R8, c[0x4][R2] ;  /* 0x0100000002087b82 */ /* 0x0000620000000a00 */
[----:B------:R-:W2:Y:S01]  /*0880*/  LDCU.64 UR4, c[0x4][0x10] ;  /* 0x01000200ff0477ac */ /* 0x000ea20008000a00 */
[----:B------:R-:W-:Y:S02]  /*0890*/  IMAD.MOV.U32 R6, RZ, RZ, R19 ;  /* 0x000000ffff067224 */ /* 0x000fe400078e0013 */
[----:B------:R0:W-:Y:S01]  /*08a0*/  STL [R1+0x8], R16 ;  /* 0x0000081001007387 */ /* 0x0001e20000100800 */
[----:B------:R-:W-:Y:S02]  /*08b0*/  IMAD.MOV.U32 R7, RZ, RZ, R18 ;  /* 0x000000ffff077224 */ /* 0x000fe400078e0012 */
[----:B--2---:R-:W-:Y:S02]  /*08c0*/  IMAD.U32 R4, RZ, RZ, UR4 ;  /* 0x00000004ff047e24 */ /* 0x004fe4000f8e00ff */
[----:B0-----:R-:W-:-:S07]  /*08d0*/  IMAD.U32 R5, RZ, RZ, UR5 ;  /* 0x00000005ff057e24 */ /* 0x001fce000f8e00ff */
[----:B------:R-:W-:-:S07]  /*08e0*/  LEPC R20, `(.L_x_13) ;  /* 0x000000001014794e */ /* 0x000fce0000000000 */
[----:B-1----:R-:W-:Y:S05]  /*08f0*/  CALL.ABS.NOINC R8 ;  /* 0x0000000008007343 */ /* 0x002fea0003c00000 */
.L_x_13:
[----:B------:R0:W1:Y:S01]  /*0900*/  LDC.64 R8, c[0x4][R2] ;  /* 0x0100000002087b82 */ /* 0x0000620000000a00 */
[----:B------:R-:W2:Y:S01]  /*0910*/  LDCU.64 UR4, c[0x4][0x18] ;  /* 0x01000300ff0477ac */ /* 0x000ea20008000a00 */
[----:B------:R-:W-:Y:S02]  /*0920*/  CS2R R6, SRZ ;  /* 0x0000000000067805 */ /* 0x000fe4000001ff00 */
[----:B--2---:R-:W-:Y:S01]  /*0930*/  MOV R4, UR4 ;  /* 0x0000000400047c02 */ /* 0x004fe20008000f00 */
[----:B0-----:R-:W-:-:S07]  /*0940*/  IMAD.U32 R5, RZ, RZ, UR5 ;  /* 0x00000005ff057e24 */ /* 0x001fce000f8e00ff */
[----:B------:R-:W-:-:S07]  /*0950*/  LEPC R20, `(.L_x_14) ;  /* 0x000000001014794e */ /* 0x000fce0000000000 */
[----:B-1----:R-:W-:Y:S05]  /*0960*/  CALL.ABS.NOINC R8 ;  /* 0x0000000008007343 */ /* 0x002fea0003c00000 */
.L_x_14:
[----:B------:R0:W1:Y:S01]  /*0970*/  LDC.64 R8, c[0x4][R2] ;  /* 0x0100000002087b82 */ /* 0x0000620000000a00 */
[----:B------:R-:W2:Y:S01]  /*0980*/  LDCU.64 UR4, c[0x4][0x178] ;  /* 0x01002f00ff0477ac */ /* 0x000ea20008000a00 */
[----:B------:R-:W-:Y:S01]  /*0990*/  CS2R R6, SRZ ;  /* 0x0000000000067805 */ /* 0x000fe2000001ff00 */
[----:B--2---:R-:W-:Y:S02]  /*09a0*/  IMAD.U32 R4, RZ, RZ, UR4 ;  /* 0x00000004ff047e24 */ /* 0x004fe4000f8e00ff */
[----:B0-----:R-:W-:-:S07]  /*09b0*/  IMAD.U32 R5, RZ, RZ, UR5 ;  /* 0x00000005ff057e24 */ /* 0x001fce000f8e00ff */
[----:B------:R-:W-:-:S07]  /*09c0*/  LEPC R20, `(.L_x_15) ;  /* 0x000000001014794e */ /* 0x000fce0000000000 */
[----:B-1----:R-:W-:Y:S05]  /*09d0*/  CALL.ABS.NOINC R8 ;  /* 0x0000000008007343 */ /* 0x002fea0003c00000 */
.L_x_15:
[----:B------:R-:W0:Y:S01]  /*09e0*/  LDCU UR4, c[0x0][0x380] ;  /* 0x00007000ff0477ac */ /* 0x000e220008000800 */
[----:B------:R1:W2:Y:S01]  /*09f0*/  LDC.64 R8, c[0x4][R2] ;  /* 0x0100000002087b82 */ /* 0x0002a20000000a00 */
[----:B------:R-:W-:Y:S01]  /*0a00*/  CS2R R6, SRZ ;  /* 0x0000000000067805 */ /* 0x000fe2000001ff00 */
[----:B------:R-:W3:Y:S01]  /*0a10*/  LDCU.64 UR6, c[0x4][0x8] ;  /* 0x01000100ff0677ac */ /* 0x000ee20008000a00 */
[----:B0-----:R-:W0:Y:S01]  /*0a20*/  I2F.RM R16, UR4 ;  /* 0x0000000400107d06 */ /* 0x001e220008205400 */
[----:B---3--:R-:W-:Y:S02]  /*0a30*/  IMAD.U32 R4, RZ, RZ, UR6 ;  /* 0x00000006ff047e24 */ /* 0x008fe4000f8e00ff */
[----:B-1----:R-:W-:-:S07]  /*0a40*/  IMAD.U32 R5, RZ, RZ, UR7 ;  /* 0x00000007ff057e24 */ /* 0x002fce000f8e00ff */
[----:B------:R-:W-:-:S07]  /*0a50*/  LEPC R20, `(.L_x_16) ;  /* 0x000000001014794e */ /* 0x000fce0000000000 */
[----:B0-2---:R-:W-:Y:S05]  /*0a60*/  CALL.ABS.NOINC R8 ;  /* 0x0000000008007343 */ /* 0x005fea0003c00000 */
.L_x_16:
[----:B------:R-:W-:Y:S01]  /*0a70*/  SHF.R.U32.HI R0, RZ, 0x18, R16 ;  /* 0x00000018ff007819 */ /* 0x000fe20000011610 */
[----:B------:R0:W1:Y:S01]  /*0a80*/  LDC.64 R8, c[0x4][R2] ;  /* 0x0100000002087b82 */ /* 0x0000620000000a00 */
[----:B------:R-:W2:Y:S01]  /*0a90*/  LDCU.64 UR4, c[0x4][0x10] ;  /* 0x01000200ff0477ac */ /* 0x000ea20008000a00 */
[----:B------:R-:W-:Y:S02]  /*0aa0*/  IMAD.MOV.U32 R6, RZ, RZ, R19 ;  /* 0x000000ffff067224 */ /* 0x000fe400078e0013 */
[----:B------:R0:W-:Y:S01]  /*0ab0*/  STL [R1+0x8], R0 ;  /* 0x0000080001007387 */ /* 0x0001e20000100800 */
[----:B------:R-:W-:Y:S02]  /*0ac0*/  IMAD.MOV.U32 R7, RZ, RZ, R18 ;  /* 0x000000ffff077224 */ /* 0x000fe400078e0012 */
[----:B--2---:R-:W-:Y:S01]  /*0ad0*/  IMAD.U32 R4, RZ, RZ, UR4 ;  /* 0x00000004ff047e24 */ /* 0x004fe2000f8e00ff */
[----:B0-----:R-:W-:-:S07]  /*0ae0*/  MOV R5, UR5 ;  /* 0x0000000500057c02 */ /* 0x001fce0008000f00 */
[----:B------:R-:W-:-:S07]  /*0af0*/  LEPC R20, `(.L_x_17) ;  /* 0x000000001014794e */ /* 0x000fce0000000000 */
[----:B-1----:R-:W-:Y:S05]  /*0b00*/  CALL.ABS.NOINC R8 ;  /* 0x0000000008007343 */ /* 0x002fea0003c00000 */
.L_x_17:
        /* <DEDUP_REMOVED lines=11> */
.L_x_18:
[----:B------:R-:W-:Y:S01]  /*0bc0*/  SHF.R.U32.HI R0, RZ, 0x8, R16 ;  /* 0x00000008ff007819 */ /* 0x000fe20000011610 */
[----:B------:R0:W1:Y:S01]  /*0bd0*/  LDC.64 R8, c[0x4][R2] ;  /* 0x0100000002087b82 */ /* 0x0000620000000a00 */
[----:B------:R-:W2:Y:S01]  /*0be0*/  LDCU.64 UR4, c[0x4][0x10] ;  /* 0x01000200ff0477ac */ /* 0x000ea20008000a00 */
[----:B------:R-:W-:Y:S01]  /*0bf0*/  IMAD.MOV.U32 R6, RZ, RZ, R19 ;  /* 0x000000ffff067224 */ /* 0x000fe200078e0013 */
[----:B------:R-:W-:Y:S01]  /*0c00*/  LOP3.LUT R0, R0, 0xff, RZ, 0xc0, !PT ;  /* 0x000000ff00007812 */ /* 0x000fe200078ec0ff */
[----:B------:R-:W-:-:S04]  /*0c10*/  IMAD.MOV.U32 R7, RZ, RZ, R18 ;  /* 0x000000ffff077224 */ /* 0x000fc800078e0012 */
[----:B------:R0:W-:Y:S01]  /*0c20*/  STL [R1+0x8], R0 ;  /* 0x0000080001007387 */ /* 0x0001e20000100800 */
[----:B--2---:R-:W-:Y:S01]  /*0c30*/  MOV R4, UR4 ;  /* 0x0000000400047c02 */ /* 0x004fe20008000f00 */
[----:B0-----:R-:W-:-:S07]  /*0c40*/  IMAD.U32 R5, RZ, RZ, UR5 ;  /* 0x00000005ff057e24 */ /* 0x001fce000f8e00ff */
[----:B------:R-:W-:-:S07]  /*0c50*/  LEPC R20, `(.L_x_19) ;  /* 0x000000001014794e */ /* 0x000fce0000000000 */
[----:B-1----:R-:W-:Y:S05]  /*0c60*/  CALL.ABS.NOINC R8 ;  /* 0x0000000008007343 */ /* 0x002fea0003c00000 */
.L_x_19:
[----:B------:R-:W-:Y:S01]  /*0c70*/  LOP3.LUT R16, R16, 0xff, RZ, 0xc0, !PT ;  /* 0x000000ff10107812 */ /* 0x000fe200078ec0ff */
[----:B------:R0:W1:Y:S01]  /*0c80*/  LDC.64 R8, c[0x4][R2] ;  /* 0x0100000002087b82 */ /* 0x0000620000000a00 */
[----:B------:R-:W2:Y:S01]  /*0c90*/  LDCU.64 UR4, c[0x4][0x10] ;  /* 0x01000200ff0477ac */ /* 0x000ea20008000a00 */
[----:B------:R-:W-:Y:S01]  /*0ca0*/  IMAD.MOV.U32 R6, RZ, RZ, R19 ;  /* 0x000000ffff067224 */ /* 0x000fe200078e0013 */
[----:B------:R-:W-:Y:S01]  /*0cb0*/  MOV R7, R18 ;  /* 0x0000001200077202 */ /* 0x000fe20000000f00 */
[----:B------:R0:W-:Y:S01]  /*0cc0*/  STL [R1+0x8], R16 ;  /* 0x0000081001007387 */ /* 0x0001e20000100800 */
[----:B--2---:R-:W-:Y:S02]  /*0cd0*/  IMAD.U32 R4, RZ, RZ, UR4 ;  /* 0x00000004ff047e24 */ /* 0x004fe4000f8e00ff */
[----:B0-----:R-:W-:-:S07]  /*0ce0*/  IMAD.U32 R5, RZ, RZ, UR5 ;  /* 0x00000005ff057e24 */ /* 0x001fce000f8e00ff */
[----:B------:R-:W-:-:S07]  /*0cf0*/  LEPC R20, `(.L_x_20) ;  /* 0x000000001014794e */ /* 0x000fce0000000000 */
[----:B-1----:R-:W-:Y:S05]  /*0d00*/  CALL.ABS.NOINC R8 ;  /* 0x0000000008007343 */ /* 0x002fea0003c00000 */
.L_x_20:
[----:B------:R0:W1:Y:S01]  /*0d10*/  LDC.64 R8, c[0x4][R2] ;  /* 0x0100000002087b82 */ /* 0x0000620000000a00 */
[----:B------:R-:W2:Y:S01]  /*0d20*/  LDCU.64 UR4, c[0x4][0x18] ;  /* 0x01000300ff0477ac */ /* 0x000ea20008000a00 */
[----:B------:R-:W-:Y:S01]  /*0d30*/  CS2R R6, SRZ ;  /* 0x0000000000067805 */ /* 0x000fe2000001ff00 */
[----:B--2---:R-:W-:Y:S02]  /*0d40*/  IMAD.U32 R4, RZ, RZ, UR4 ;  /* 0x00000004ff047e24 */ /* 0x004fe4000f8e00ff */
[----:B0-----:R-:W-:-:S07]  /*0d50*/  IMAD.U32 R5, RZ, RZ, UR5 ;  /* 0x00000005ff057e24 */ /* 0x001fce000f8e00ff */
[----:B------:R-:W-:-:S07]  /*0d60*/  LEPC R20, `(.L_x_21) ;  /* 0x000000001014794e */ /* 0x000fce0000000000 */
[----:B-1----:R-:W-:Y:S05]  /*0d70*/  CALL.ABS.NOINC R8 ;  /* 0x0000000008007343 */ /* 0x002fea0003c00000 */
.L_x_21:
[----:B------:R0:W1:Y:S01]  /*0d80*/  LDC.64 R8, c[0x4][R2] ;  /* 0x0100000002087b82 */ /* 0x0000620000000a00 */
[----:B------:R-:W2:Y:S01]  /*0d90*/  LDCU.64 UR4, c[0x4][0x180] ;  /* 0x01003000ff0477ac */ /* 0x000ea20008000a00 */
[----:B------:R-:W-:Y:S01]  /*0da0*/  CS2R R6, SRZ ;  /* 0x0000000000067805 */ /* 0x000fe2000001ff00 */
[----:B--2---:R-:W-:Y:S02]  /*0db0*/  IMAD.U32 R4, RZ, RZ, UR4 ;  /* 0x00000004ff047e24 */ /* 0x004fe4000f8e00ff */
[----:B0-----:R-:W-:-:S07]  /*0dc0*/  IMAD.U32 R5, RZ, RZ, UR5 ;  /* 0x00000005ff057e24 */ /* 0x001fce000f8e00ff */
[----:B------:R-:W-:-:S07]  /*0dd0*/  LEPC R20, `(.L_x_22) ;  /* 0x000000001014794e */ /* 0x000fce0000000000 */
[----:B-1----:R-:W-:Y:S05]  /*0de0*/  CALL.ABS.NOINC R8 ;  /* 0x0000000008007343 */ /* 0x002fea0003c00000 */
.L_x_22:
[----:B------:R-:W0:Y:S01]  /*0df0*/  LDCU UR4, c[0x0][0x380] ;  /* 0x00007000ff0477ac */ /* 0x000e220008000800 */
[----:B------:R1:W2:Y:S01]  /*0e00*/  LDC.64 R8, c[0x4][R2] ;  /* 0x0100000002087b82 */ /* 0x0002a20000000a00 */
[----:B------:R-:W-:Y:S01]  /*0e10*/  CS2R R6, SRZ ;  /* 0x0000000000067805 */ /* 0x000fe2000001ff00 */
[----:B------:R-:W3:Y:S01]  /*0e20*/  LDCU.64 UR6, c[0x4][0x8] ;  /* 0x01000100ff0677ac */ /* 0x000ee20008000a00 */
[----:B0-----:R-:W0:Y:S01]  /*0e30*/  I2F.RP R16, UR4 ;  /* 0x0000000400107d06 */ /* 0x001e220008209400 */
[----:B---3--:R-:W-:Y:S02]  /*0e40*/  IMAD.U32 R4, RZ, RZ, UR6 ;  /* 0x00000006ff047e24 */ /* 0x008fe4000f8e00ff */
[----:B-1----:R-:W-:-:S07]  /*0e50*/  IMAD.U32 R5, RZ, RZ, UR7 ;  /* 0x00000007ff057e24 */ /* 0x002fce000f8e00ff */
[----:B------:R-:W-:-:S07]  /*0e60*/  LEPC R20, `(.L_x_23) ;  /* 0x000000001014794e */ /* 0x000fce0000000000 */
[----:B0-2---:R-:W-:Y:S05]  /*0e70*/  CALL.ABS.NOINC R8 ;  /* 0x0000000008007343 */ /* 0x005fea0003c00000 */
.L_x_23:
[----:B------:R-:W-:Y:S01]  /*0e80*/  SHF.R.U32.HI R0, RZ, 0x18, R16 ;  /* 0x00000018ff007819 */ /* 0x000fe20000011610 */
[----:B------:R0:W1:Y:S01]  /*0e90*/  LDC.64 R8, c[0x4][R2] ;  /* 0x0100000002087b82 */ /* 0x0000620000000a00 */
[----:B------:R-:W2:Y:S01]  /*0ea0*/  LDCU.64 UR4, c[0x4][0x10] ;  /* 0x01000200ff0477ac */ /* 0x000ea20008000a00 */
[----:B------:R-:W-:Y:S02]  /*0eb0*/  IMAD.MOV.U32 R6, RZ, RZ, R19 ;  /* 0x000000ffff067224 */ /* 0x000fe400078e0013 */
[----:B------:R0:W-:Y:S01]  /*0ec0*/  STL [R1+0x8], R0 ;  /* 0x0000080001007387 */ /* 0x0001e20000100800 */
[----:B------:R-:W-:Y:S01]  /*0ed0*/  IMAD.MOV.U32 R7, RZ, RZ, R18 ;  /* 0x000000ffff077224 */ /* 0x000fe200078e0012 */
[----:B--2---:R-:W-:Y:S01]  /*0ee0*/  MOV R4, UR4 ;  /* 0x0000000400047c02 */ /* 0x004fe20008000f00 */
[----:B0-----:R-:W-:-:S07]  /*0ef0*/  IMAD.U32 R5, RZ, RZ, UR5 ;  /* 0x00000005ff057e24 */ /* 0x001fce000f8e00ff */
[----:B------:R-:W-:-:S07]  /*0f00*/  LEPC R20, `(.L_x_24) ;  /* 0x000000001014794e */ /* 0x000fce0000000000 */
[----:B-1----:R-:W-:Y:S05]  /*0f10*/  CALL.ABS.NOINC R8 ;  /* 0x0000000008007343 */ /* 0x002fea0003c00000 */
.L_x_24:
[----:B------:R-:W-:Y:S01]  /*0f20*/  SHF.R.U32.HI R0, RZ, 0x10, R16 ;  /* 0x00000010ff007819 */ /* 0x000fe20000011610 */
[----:B------:R0:W1:Y:S01]  /*0f30*/  LDC.64 R8, c[0x4][R2] ;  /* 0x0100000002087b82 */ /* 0x0000620000000a00 */
[----:B------:R-:W2:Y:S01]  /*0f40*/  LDCU.64 UR4, c[0x4][0x10] ;  /* 0x01000200ff0477ac */ /* 0x000ea20008000a00 */
[----:B------:R-:W-:Y:S01]  /*0f50*/  IMAD.MOV.U32 R6, RZ, RZ, R19 ;  /* 0x000000ffff067224 */ /* 0x000fe200078e0013 */
[----:B------:R-:W-:Y:S02]  /*0f60*/  LOP3.LUT R0, R0, 0xff, RZ, 0xc0, !PT ;  /* 0x000000ff00007812 */ /* 0x000fe400078ec0ff */
[----:B------:R-:W-:-:S03]  /*0f70*/  MOV R7, R18 ;  /* 0x0000001200077202 */ /* 0x000fc60000000f00 */
[----:B------:R0:W-:Y:S01]  /*0f80*/  STL [R1+0x8], R0 ;  /* 0x0000080001007387 */ /* 0x0001e20000100800 */
[----:B--2---:R-:W-:Y:S02]  /*0f90*/  IMAD.U32 R4, RZ, RZ, UR4 ;  /* 0x00000004ff047e24 */ /* 0x004fe4000f8e00ff */
[----:B0-----:R-:W-:-:S07]  /*0fa0*/  IMAD.U32 R5, RZ, RZ, UR5 ;  /* 0x00000005ff057e24 */ /* 0x001fce000f8e00ff */
[----:B------:R-:W-:-:S07]  /*0fb0*/  LEPC R20, `(.L_x_25) ;  /* 0x000000001014794e */ /* 0x000fce0000000000 */
[----:B-1----:R-:W-:Y:S05]  /*0fc0*/  CALL.ABS.NOINC R8 ;  /* 0x0000000008007343 */ /* 0x002fea0003c00000 */
.L_x_25:
        /* <DEDUP_REMOVED lines=11> */
.L_x_26:
[----:B------:R-:W-:Y:S01]  /*1080*/  LOP3.LUT R16, R16, 0xff, RZ, 0xc0, !PT ;  /* 0x000000ff10107812 */ /* 0x000fe200078ec0ff */
        /* <DEDUP_REMOVED lines=9> */
.L_x_27:
[----:B------:R0:W1:Y:S01]  /*1120*/  LDC.64 R8, c[0x4][R2] ;  /* 0x0100000002087b82 */ /* 0x0000620000000a00 */
[----:B------:R-:W2:Y:S01]  /*1130*/  LDCU.64 UR4, c[0x4][0x18] ;  /* 0x01000300ff0477ac */ /* 0x000ea20008000a00 */
[----:B------:R-:W-:Y:S01]  /*1140*/  CS2R R6, SRZ ;  /* 0x0000000000067805 */ /* 0x000fe2000001ff00 */
[----:B--2---:R-:W-:Y:S02]  /*1150*/  IMAD.U32 R4, RZ, RZ, UR4 ;  /* 0x00000004ff047e24 */ /* 0x004fe4000f8e00ff */
[----:B0-----:R-:W-:-:S07]  /*1160*/  IMAD.U32 R5, RZ, RZ, UR5 ;  /* 0x00000005ff057e24 */ /* 0x001fce000f8e00ff */
[----:B------:R-:W-:-:S07]  /*1170*/  LEPC R20, `(.L_x_28) ;  /* 0x000000001014794e */ /* 0x000fce0000000000 */
[----:B-1----:R-:W-:Y:S05]  /*1180*/  CALL.ABS.NOINC R8 ;  /* 0x0000000008007343 */ /* 0x002fea0003c00000 */
.L_x_28:
[----:B------:R0:W1:Y:S01]  /*1190*/  LDC.64 R8, c[0x4][R2] ;  /* 0x0100000002087b82 */ /* 0x0000620000000a00 */
[----:B------:R-:W2:Y:S01]  /*11a0*/  LDCU.64 UR4, c[0x4][0x188] ;  /* 0x01003100ff0477ac */ /* 0x000ea20008000a00 */
[----:B------:R-:W-:Y:S01]  /*11b0*/  CS2R R6, SRZ ;  /* 0x0000000000067805 */ /* 0x000fe2000001ff00 */
[----:B--2---:R-:W-:Y:S01]  /*11c0*/  IMAD.U32 R4, RZ, RZ, UR4 ;  /* 0x00000004ff047e24 */ /* 0x004fe2000f8e00ff */
[----:B0-----:R-:W-:-:S07]  /*11d0*/  MOV R5, UR5 ;  /* 0x0000000500057c02 */ /* 0x001fce0008000f00 */
[----:B------:R-:W-:-:S07]  /*11e0*/  LEPC R20, `(.L_x_29) ;  /* 0x000000001014794e */ /* 0x000fce0000000000 */
[----:B-1----:R-:W-:Y:S05]  /*11f0*/  CALL.ABS.NOINC R8 ;  /* 0x0000000008007343 */ /* 0x002fea0003c00000 */
.L_x_29:
[----:B------:R0:W1:Y:S01]  /*1200*/  LDC.64 R8, c[0x4][R2] ;  /* 0x0100000002087b82 */ /* 0x0000620000000a00 */
[----:B------:R-:W2:Y:S01]  /*1210*/  LDCU.64 UR6, c[0x4][0x8] ;  /* 0x01000100ff0677ac */ /* 0x000ea20008000a00 */
[----:B------:R-:W-:Y:S01]  /*1220*/  CS2R R6, SRZ ;  /* 0x0000000000067805 */ /* 0x000fe2000001ff00 */
[----:B------:R-:W3:Y:S01]  /*1230*/  LDCU UR4, c[0x0][0x380] ;  /* 0x00007000ff0477ac */ /* 0x000ee20008000800 */
[----:B--2---:R-:W-:Y:S02]  /*1240*/  IMAD.U32 R4, RZ, RZ, UR6 ;  /* 0x00000006ff047e24 */ /* 0x004fe4000f8e00ff */
[----:B------:R-:W-:Y:S01]  /*1250*/  IMAD.U32 R5, RZ, RZ, UR7 ;  /* 0x00000007ff057e24 */ /* 0x000fe2000f8e00ff */
[----:B0--3--:R-:W-:-:S07]  /*1260*/  I2FP.F32.S32.RZ R16, UR4 ;  /* 0x0000000400107c45 */ /* 0x009fce000820d400 */
[----:B------:R-:W-:-:S07]  /*1270*/  LEPC R20, `(.L_x_30) ;  /* 0x000000001014794e */ /* 0x000fce0000000000 */
[----:B-1----:R-:W-:Y:S05]  /*1280*/  CALL.ABS.NOINC R8 ;  /* 0x0000000008007343 */ /* 0x002fea0003c00000 */
.L_x_30:
[----:B------:R-:W-:Y:S01]  /*1290*/  SHF.R.U32.HI R0, RZ, 0x18, R16 ;  /* 0x00000018ff007819 */ /* 0x000fe20000011610 */
        /* <DEDUP_REMOVED lines=9> */
.L_x_31:
        /* <DEDUP_REMOVED lines=11> */
.L_x_32:
        /* <DEDUP_REMOVED lines=11> */
.L_x_33:
        /* <DEDUP_REMOVED lines=10> */
.L_x_34:
[----:B------:R0:W1:Y:S01]  /*1530*/  LDC.64 R8, c[0x4][R2] ;  /* 0x0100000002087b82 */ /* 0x0000620000000a00 */
[----:B------:R-:W2:Y:S01]  /*1540*/  LDCU.64 UR4, c[0x4][0x18] ;  /* 0x01000300ff0477ac */ /* 0x000ea20008000a00 */
[----:B------:R-:W-:Y:S01]  /*1550*/  CS2R R6, SRZ ;  /* 0x0000000000067805 */ /* 0x000fe2000001ff00 */
[----:B--2---:R-:W-:Y:S02]  /*1560*/  IMAD.U32 R4, RZ, RZ, UR4 ;  /* 0x00000004ff047e24 */ /* 0x004fe4000f8e00ff */
[----:B0-----:R-:W-:-:S07]  /*1570*/  IMAD.U32 R5, RZ, RZ, UR5 ;  /* 0x00000005ff057e24 */ /* 0x001fce000f8e00ff */
[----:B------:R-:W-:-:S07]  /*1580*/  LEPC R20, `(.L_x_35) ;  /* 0x000000001014794e */ /* 0x000fce0000000000 */
[----:B-1----:R-:W-:Y:S05]  /*1590*/  CALL.ABS.NOINC R8 ;  /* 0x0000000008007343 */ /* 0x002fea0003c00000 */
.L_x_35:
[----:B------:R0:W1:Y:S01]  /*15a0*/  LDC.64 R8, c[0x4][R2] ;  /* 0x0100000002087b82 */ /* 0x0000620000000a00 */
[----:B------:R-:W2:Y:S01]  /*15b0*/  LDCU.64 UR4, c[0x4][0x190] ;  /* 0x01003200ff0477ac */ /* 0x000ea20008000a00 */
[----:B------:R-:W-:Y:S01]  /*15c0*/  CS2R R6, SRZ ;  /* 0x0000000000067805 */ /* 0x000fe2000001ff00 */
[----:B--2---:R-:W-:Y:S02]  /*15d0*/  IMAD.U32 R4, RZ, RZ, UR4 ;  /* 0x00000004ff047e24 */ /* 0x004fe4000f8e00ff */
[----:B0-----:R-:W-:-:S07]  /*15e0*/  IMAD.U32 R5, RZ, RZ, UR5 ;  /* 0x00000005ff057e24 */ /* 0x001fce000f8e00ff */
[----:B------:R-:W-:-:S07]  /*15f0*/  LEPC R20, `(.L_x_36) ;  /* 0x000000001014794e */ /* 0x000fce0000000000 */
[----:B-1----:R-:W-:Y:S05]  /*1600*/  CALL.ABS.NOINC R8 ;  /* 0x0000000008007343 */ /* 0x002fea0003c00000 */
.L_x_36:
[----:B------:R-:W0:Y:S01]  /*1610*/  LDCU UR4, c[0x0][0x380] ;  /* 0x00007000ff0477ac */ /* 0x000e220008000800 */
[----:B------:R-:W1:Y:S01]  /*1620*/  LDC.64 R2, c[0x4][R2] ;  /* 0x0100000002027b82 */ /* 0x000e620000000a00 */
[----:B------:R-:W-:Y:S01]  /*1630*/  CS2R R6, SRZ ;  /* 0x0000000000067805 */ /* 0x000fe2000001ff00 */
[----:B------:R-:W2:Y:S01]  /*1640*/  LDCU.64 UR6, c[0x4][0x8] ;  /* 0x01000100ff0677ac */ /* 0x000ea20008000a00 */
[----:B0-----:R-:W0:Y:S01]  /*1650*/  I2F.F64 R16, UR4 ;  /* 0x0000000400107d12 */ /* 0x001e220008201c00 */
[----:B--2---:R-:W-:Y:S01]  /*1660*/  IMAD.U32 R4, RZ, RZ, UR6 ;  /* 0x00000006ff047e24 */ /* 0x004fe2000f8e00ff */
[----:B------:R-:W-:-:S07]  /*1670*/  MOV R5, UR7 ;  /* 0x0000000700057c02 */ /* 0x000fce0008000f00 */
[----:B------:R-:W-:-:S07]  /*1680*/  LEPC R20, `(.L_x_37) ;  /* 0x000000001014794e */ /* 0x000fce0000000000 */
[----:B01----:R-:W-:Y:S05]  /*1690*/  CALL.ABS.NOINC R2 ;  /* 0x0000000002007343 */ /* 0x003fea0003c00000 */
.L_x_37:
[----:B------:R-:W-:Y:S01]  /*16a0*/  SHF.R.U32.HI R0, RZ, 0x18, R17 ;  /* 0x00000018ff007819 */ /* 0x000fe20000011611 */
[----:B------:R-:W0:Y:S01]  /*16b0*/  LDCU.64 UR4, c[0x4][0x10] ;  /* 0x01000200ff0477ac */ /* 0x000e220008000a00 */
[----:B------:R-:W-:Y:S01]  /*16c0*/  MOV R2, 0x0 ;  /* 0x0000000000027802 */ /* 0x000fe20000000f00 */
[----:B------:R-:W-:Y:S02]  /*16d0*/  IMAD.MOV.U32 R6, RZ, RZ, R19 ;  /* 0x000000ffff067224 */ /* 0x000fe400078e0013 */
[----:B------:R1:W-:Y:S01]  /*16e0*/  STL [R1+0x8], R0 ;  /* 0x0000080001007387 */ /* 0x0003e20000100800 */
[----:B------:R1:W2:Y:S01]  /*16f0*/  LDC.64 R8, c[0x4][R2] ;  /* 0x0100000002087b82 */ /* 0x0002a20000000a00 */
[----:B------:R-:W-:Y:S02]  /*1700*/  IMAD.MOV.U32 R7, RZ, RZ, R18 ;  /* 0x000000ffff077224 */ /* 0x000fe400078e0012 */
[----:B0-----:R-:W-:Y:S02]  /*1710*/  IMAD.U32 R4, RZ, RZ, UR4 ;  /* 0x00000004ff047e24 */ /* 0x001fe4000f8e00ff */
[----:B-1----:R-:W-:-:S07]  /*1720*/  IMAD.U32 R5, RZ, RZ, UR5 ;  /* 0x00000005ff057e24 */ /* 0x002fce000f8e00ff */
[----:B------:R-:W-:-:S07]  /*1730*/  LEPC R20, `(.L_x_38) ;  /* 0x000000001014794e */ /* 0x000fce0000000000 */
[----:B--2---:R-:W-:Y:S05]  /*1740*/  CALL.ABS.NOINC R8 ;  /* 0x0000000008007343 */ /* 0x004fea0003c00000 */
.L_x_38:
        /* <DEDUP_REMOVED lines=11> */
.L_x_39:
        /* <DEDUP_REMOVED lines=11> */
.L_x_40:
        /* <DEDUP_REMOVED lines=10> */
.L_x_41:
        /* <DEDUP_REMOVED lines=10> */
.L_x_42:
        /* <DEDUP_REMOVED lines=11> */
.L_x_43:
        /* <DEDUP_REMOVED lines=11> */
.L_x_44:
        /* <DEDUP_REMOVED lines=10> */
.L_x_45:
[----:B------:R0:W1:Y:S01]  /*1bf0*/  LDC.64 R8, c[0x4][R2] ;  /* 0x0100000002087b82 */ /* 0x0000620000000a00 */
[----:B------:R-:W2:Y:S01]  /*1c00*/  LDCU.64 UR4, c[0x4][0x18] ;  /* 0x01000300ff0477ac */ /* 0x000ea20008000a00 */
[----:B------:R-:W-:Y:S01]  /*1c10*/  CS2R R6, SRZ ;  /* 0x0000000000067805 */ /* 0x000fe2000001ff00 */
[----:B--2---:R-:W-:Y:S02]  /*1c20*/  IMAD.U32 R4, RZ, RZ, UR4 ;  /* 0x00000004ff047e24 */ /* 0x004fe4000f8e00ff */
[----:B0-----:R-:W-:-:S07]  /*1c30*/  IMAD.U32 R5, RZ, RZ, UR5 ;  /* 0x00000005ff057e24 */ /* 0x001fce000f8e00ff */
[----:B------:R-:W-:-:S07]  /*1c40*/  LEPC R20, `(.L_x_46) ;  /* 0x000000001014794e */ /* 0x000fce0000000000 */
[----:B-1----:R-:W-:Y:S05]  /*1c50*/  CALL.ABS.NOINC R8 ;  /* 0x0000000008007343 */ /* 0x002fea0003c00000 */
.L_x_46:
[----:B------:R0:W1:Y:S01]  /*1c60*/  LDC.64 R8, c[0x4][R2] ;  /* 0x0100000002087b82 */ /* 0x0000620000000a00 */
[----:B------:R-:W2:Y:S01]  /*1c70*/  LDCU.64 UR4, c[0x4][0x198] ;  /* 0x01003300ff0477ac */ /* 0x000ea20008000a00 */
[----:B------:R-:W-:Y:S01]  /*1c80*/  CS2R R6, SRZ ;  /* 0x0000000000067805 */ /* 0x000fe2000001ff00 */
[----:B--2---:R-:W-:Y:S01]  /*1c90*/  IMAD.U32 R4, RZ, RZ, UR4 ;  /* 0x00000004ff047e24 */ /* 0x004fe2000f8e00ff */
[----:B0-----:R-:W-:-:S07]  /*1ca0*/  MOV R5, UR5 ;  /* 0x0000000500057c02 */ /* 0x001fce0008000f00 */
[----:B------:R-:W-:-:S07]  /*1cb0*/  LEPC R20, `(.L_x_47) ;  /* 0x000000001014794e */ /* 0x000fce0000000000 */
[----:B-1----:R-:W-:Y:S05]  /*1cc0*/  CALL.ABS.NOINC R8 ;  /* 0x0000000008007343 */ /* 0x002fea0003c00000 */
.L_x_47:
[----:B------:R0:W1:Y:S01]  /*1cd0*/  LDC.64 R8, c[0x4][R2] ;  /* 0x0100000002087b82 */ /* 0x0000620000000a00 */
[----:B------:R-:W2:Y:S01]  /*1ce0*/  LDCU.64 UR4, c[0x4][0x8] ;  /* 0x01000100ff0477ac */ /* 0x000ea20008000a00 */
[----:B------:R-:W-:Y:S01]  /*1cf0*/  CS2R R6, SRZ ;  /* 0x0000000000067805 */ /* 0x000fe2000001ff00 */
[----:B--2---:R-:W-:Y:S02]  /*1d00*/  IMAD.U32 R4, RZ, RZ, UR4 ;  /* 0x00000004ff047e24 */ /* 0x004fe4000f8e00ff */
[----:B0-----:R-:W-:-:S07]  /*1d10*/  IMAD.U32 R5, RZ, RZ, UR5 ;  /* 0x00000005ff057e24 */ /* 0x001fce000f8e00ff */
[----:B------:R-:W-:-:S07]  /*1d20*/  LEPC R20, `(.L_x_48) ;  /* 0x000000001014794e */ /* 0x000fce0000000000 */
[----:B-1----:R-:W-:Y:S05]  /*1d30*/  CALL.ABS.NOINC R8 ;  /* 0x0000000008007343 */ /* 0x002fea0003c00000 */
.L_x_48:
[----:B------:R0:W-:Y:S01]  /*1d40*/  STL [R1], R28 ;  /* 0x0000001c01007387 */ /* 0x0001e20000100800 */
[----:B------:R0:W1:Y:S01]  /*1d50*/  LDC.64 R8, c[0x4][R2] ;  /* 0x0100000002087b82 */ /* 0x0000620000000a00 */
[----:B------:R-:W2:Y:S01]  /*1d60*/  LDCU.64 UR4, c[0x4][0x10] ;  /* 0x01000200ff0477ac */ /* 0x000ea20008000a00 */
[----:B------:R-:W-:Y:S01]  /*1d70*/  IMAD.MOV.U32 R6, RZ, RZ, R25 ;  /* 0x000000ffff067224 */ /* 0x000fe200078e0019 */
[----:B------:R-:W-:Y:S01]  /*1d80*/  MOV R7, R23 ;  /* 0x0000001700077202 */ /* 0x000fe20000000f00 */
[----:B--2---:R-:W-:Y:S02]  /*1d90*/  IMAD.U32 R4, RZ, RZ, UR4 ;  /* 0x00000004ff047e24 */ /* 0x004fe4000f8e00ff */
[----:B0-----:R-:W-:-:S07]  /*1da0*/  IMAD.U32 R5, RZ, RZ, UR5 ;  /* 0x00000005ff057e24 */ /* 0x001fce000f8e00ff */
[----:B------:R-:W-:-:S07]  /*1db0*/  LEPC R20, `(.L_x_49) ;  /* 0x000000001014794e */ /* 0x000fce0000000000 */
[----:B-1----:R-:W-:Y:S05]  /*1dc0*/  CALL.ABS.NOINC R8 ;  /* 0x0000000008007343 */ /* 0x002fea0003c00000 */
.L_x_49:
[----:B------:R0:W-:Y:S01]  /*1dd0*/  STL [R1], R26 ;  /* 0x0000001a01007387 */ /* 0x0001e20000100800 */
[----:B------:R0:W1:Y:S01]  /*1de0*/  LDC.64 R8, c[0x4][R2] ;  /* 0x0100000002087b82 */ /* 0x0000620000000a00 */
[----:B------:R-:W2:Y:S01]  /*1df0*/  LDCU.64 UR4, c[0x4][0x10] ;  /* 0x01000200ff0477ac */ /* 0x000ea20008000a00 */
[----:B------:R-:W-:Y:S02]  /*1e00*/  IMAD.MOV.U32 R6, RZ, RZ, R25 ;  /* 0x000000ffff067224 */ /* 0x000fe400078e0019 */
[----:B------:R-:W-:Y:S02]  /*1e10*/  IMAD.MOV.U32 R7, RZ, RZ, R23 ;  /* 0x000000ffff077224 */ /* 0x000fe400078e0017 */
[----:B--2---:R-:W-:Y:S02]  /*1e20*/  IMAD.U32 R4, RZ, RZ, UR4 ;  /* 0x00000004ff047e24 */ /* 0x004fe4000f8e00ff */
[----:B0-----:R-:W-:-:S07]  /*1e30*/  IMAD.U32 R5, RZ, RZ, UR5 ;  /* 0x00000005ff057e24 */ /* 0x001fce000f8e00ff */
[----:B------:R-:W-:-:S07]  /*1e40*/  LEPC R20, `(.L_x_50) ;  /* 0x000000001014794e */ /* 0x000fce0000000000 */
[----:B-1----:R-:W-:Y:S05]  /*1e50*/  CALL.ABS.NOINC R8 ;  /* 0x0000000008007343 */ /* 0x002fea0003c00000 */
.L_x_50:
[----:B------:R0:W-:Y:S01]  /*1e60*/  STL [R1], R24 ;  /* 0x0000001801007387 */ /* 0x0001e20000100800 */
[----:B------:R0:W1:Y:S01]  /*1e70*/  LDC.64 R8, c[0x4][R2] ;  /* 0x0100000002087b82 */ /* 0x0000620000000a00 */
[----:B------:R-:W2:Y:S01]  /*1e80*/  LDCU.64 UR4, c[0x4][0x10] ;  /* 0x01000200ff0477ac */ /* 0x000ea20008000a00 */
[----:B------:R-:W-:Y:S02]  /*1e90*/  IMAD.MOV.U32 R6, RZ, RZ, R25 ;  /* 0x000000ffff067224 */ /* 0x000fe400078e0019 */
[----:B------:R-:W-:Y:S02]  /*1ea0*/  IMAD.MOV.U32 R7, RZ, RZ, R23 ;  /* 0x000000ffff077224 */ /* 0x000fe400078e0017 */
[----:B--2---:R-:W-:Y:S01]  /*1eb0*/  IMAD.U32 R4, RZ, RZ, UR4 ;  /* 0x00000004ff047e24 */ /* 0x004fe2000f8e00ff */
[----:B0-----:R-:W-:-:S07]  /*1ec0*/  MOV R5, UR5 ;  /* 0x0000000500057c02 */ /* 0x001fce0008000f00 */
[----:B------:R-:W-:-:S07]  /*1ed0*/  LEPC R20, `(.L_x_51) ;  /* 0x000000001014794e */ /* 0x000fce0000000000 */
[----:B-1----:R-:W-:Y:S05]  /*1ee0*/  CALL.ABS.NOINC R8 ;  /* 0x0000000008007343 */ /* 0x002fea0003c00000 */
.L_x_51:
        /* <DEDUP_REMOVED lines=9> */
.L_x_52:
[----:B------:R0:W1:Y:S01]  /*1f80*/  LDC.64 R8, c[0x4][R2] ;  /* 0x0100000002087b82 */ /* 0x0000620000000a00 */
[----:B------:R-:W2:Y:S01]  /*1f90*/  LDCU.64 UR4, c[0x4][0x18] ;  /* 0x01000300ff0477ac */ /* 0x000ea20008000a00 */
[----:B------:R-:W-:Y:S01]  /*1fa0*/  CS2R R6, SRZ ;  /* 0x0000000000067805 */ /* 0x000fe2000001ff00 */
[----:B--2---:R-:W-:Y:S02]  /*1fb0*/  IMAD.U32 R4, RZ, RZ, UR4 ;  /* 0x00000004ff047e24 */ /* 0x004fe4000f8e00ff */
[----:B0-----:R-:W-:-:S07]  /*1fc0*/  IMAD.U32 R5, RZ, RZ, UR5 ;  /* 0x00000005ff057e24 */ /* 0x001fce000f8e00ff */
[----:B------:R-:W-:-:S07]  /*1fd0*/  LEPC R20, `(.L_x_53) ;  /* 0x000000001014794e */ /* 0x000fce0000000000 */
[----:B-1----:R-:W-:Y:S05]  /*1fe0*/  CALL.ABS.NOINC R8 ;  /* 0x0000000008007343 */ /* 0x002fea0003c00000 */
.L_x_53:
[----:B------:R-:W0:Y:S01]  /*1ff0*/  LDC.64 R2, c[0x4][R2] ;  /* 0x0100000002027b82 */ /* 0x000e220000000a00 */
[----:B------:R-:W1:Y:S01]  /*2000*/  LDCU.64 UR4, c[0x4][0x1a0] ;  /* 0x01003400ff0477ac */ /* 0x000e620008000a00 */
[----:B------:R-:W-:Y:S01]  /*2010*/  CS2R R6, SRZ ;  /* 0x0000000000067805 */ /* 0x000fe2000001ff00 */
[----:B-1----:R-:W-:Y:S02]  /*2020*/  IMAD.U32 R4, RZ, RZ, UR4 ;  /* 0x00000004ff047e24 */ /* 0x002fe4000f8e00ff */
[----:B------:R-:W-:-:S07]  /*2030*/  IMAD.U32 R5, RZ, RZ, UR5 ;  /* 0x00000005ff057e24 */ /* 0x000fce000f8e00ff */
[----:B------:R-:W-:-:S07]  /*2040*/  LEPC R20, `(.L_x_54) ;  /* 0x000000001014794e */ /* 0x000fce0000000000 */
[----:B0-----:R-:W-:Y:S05]  /*2050*/  CALL.ABS.NOINC R2 ;  /* 0x0000000002007343 */ /* 0x001fea0003c00000 */
.L_x_54:
[----:B------:R-:W-:Y:S05]  /*2060*/  EXIT ;  /* 0x000000000000794d */ /* 0x000fea0003800000 */
.L_x_55:
[----:B------:R-:W-:-:S00]  /*2070*/  BRA `(.L_x_55) ;  /* 0xfffffffc00fc7947 */ /* 0x000fc0000383ffff */
[----:B------:R-:W-:-:S00]  /*2080*/  NOP ;  /* 0x0000000000007918 */ /* 0x000fc00000000000 */
[----:B------:R-:W-:-:S00]  /*2090*/  NOP ;  /* 0x0000000000007918 */ /* 0x000fc00000000000 */
[----:B------:R-:W-:-:S00]  /*20a0*/  NOP ;  /* 0x0000000000007918 */ /* 0x000fc00000000000 */
[----:B------:R-:W-:-:S00]  /*20b0*/  NOP ;  /* 0x0000000000007918 */ /* 0x000fc00000000000 */
[----:B------:R-:W-:-:S00]  /*20c0*/  NOP ;  /* 0x0000000000007918 */ /* 0x000fc00000000000 */
[----:B------:R-:W-:-:S00]  /*20d0*/  NOP ;  /* 0x0000000000007918 */ /* 0x000fc00000000000 */
[----:B------:R-:W-:-:S00]  /*20e0*/  NOP ;  /* 0x0000000000007918 */ /* 0x000fc00000000000 */
[----:B------:R-:W-:-:S00]  /*20f0*/  NOP ;  /* 0x0000000000007918 */ /* 0x000fc00000000000 */
.L_x_608:


//--------------------- .text._Z20test_float_type_castf --------------------------
	.section	.text._Z20test_float_type_castf,"ax",@progbits
	.align	128
        .global         _Z20test_float_type_castf
        .type           _Z20test_float_type_castf,@function
        .size           _Z20test_float_type_castf,(.L_x_609 - _Z20test_float_type_castf)
        .other          _Z20test_float_type_castf,@"STO_CUDA_ENTRY STV_DEFAULT"
_Z20test_float_type_castf:
.text._Z20test_float_type_castf:
[----:B------:R-:W0:Y:S01]  /*0000*/  LDC R1, c[0x0][0x37c] ;  /* 0x0000df00ff017b82 */ /* 0x000e220000000800 */
[----:B------:R-:W-:Y:S01]  /*0010*/  MOV R77, 0x0 ;  /* 0x00000000004d7802 */ /* 0x000fe20000000f00 */
[----:B------:R-:W1:Y:S01]  /*0020*/  LDCU UR4, c[0x0][0x2f8] ;  /* 0x00005f00ff0477ac */ /* 0x000e620008000800 */
[----:B0-----:R-:W-:Y:S01]  /*0030*/  VIADD R1, R1, 0xfffffff0 ;  /* 0xfffffff001017836 */ /* 0x001fe20000000000 */
[----:B------:R-:W-:-:S04]  /*0040*/  CS2R R6, SRZ ;  /* 0x0000000000067805 */ /* 0x000fc8000001ff00 */
[----:B------:R0:W2:Y:S01]  /*0050*/  LDC.64 R2, c[0x4][R77] ;  /* 0x010000004d027b82 */ /* 0x0000a20000000a00 */
[----:B------:R-:W3:Y:S01]  /*0060*/  LDCU.64 UR6, c[0x4][0xe8] ;  /* 0x01001d00ff0677ac */ /* 0x000ee20008000a00 */
[----:B------:R-:W4:Y:S01]  /*0070*/  LDCU UR5, c[0x0][0x2fc] ;  /* 0x00005f80ff0577ac */ /* 0x000f220008000800 */
[----:B-1----:R-:W-:Y:S01]  /*0080*/  IADD3 R75, P0, PT, R1, UR4, RZ ;  /* 0x00000004014b7c10 */ /* 0x002fe2000ff1e0ff */
[----:B---3--:R-:W-:Y:S02]  /*0090*/  IMAD.U32 R4, RZ, RZ, UR6 ;  /* 0x00000006ff047e24 */ /* 0x008fe4000f8e00ff */
[----:B------:R-:W-:Y:S02]  /*00a0*/  IMAD.U32 R5, RZ, RZ, UR7 ;  /* 0x00000007ff057e24 */ /* 0x000fe4000f8e00ff */
[----:B0---4-:R-:W-:-:S08]  /*00b0*/  IMAD.X R73, RZ, RZ, UR5, P0 ;  /* 0x00000005ff497e24 */ /* 0x011fd000080e06ff */
[----:B------:R-:W-:-:S07]  /*00c0*/  LEPC R20, `(.L_x_56) ;  /* 0x000000001014794e */ /* 0x000fce0000000000 */
[----:B--2---:R-:W-:Y:S05]  /*00d0*/  CALL.ABS.NOINC R2 ;  /* 0x0000000002007343 */ /* 0x004fea0003c00000 */
.L_x_56:
[----:B------:R-:W0:Y:S01]  /*00e0*/  LDCU UR4, c[0x0][0x380] ;  /* 0x00007000ff0477ac */ /* 0x000e220008000800 */
[----:B------:R1:W2:Y:S01]  /*00f0*/  LDC.64 R2, c[0x4][R77] ;  /* 0x010000004d027b82 */ /* 0x0002a20000000a00 */
[----:B------:R-:W-:Y:S01]  /*0100*/  CS2R R6, SRZ ;  /* 0x0000000000067805 */ /* 0x000fe2000001ff00 */
[----:B------:R-:W3:Y:S01]  /*0110*/  LDCU.64 UR6, c[0x4][0x8] ;  /* 0x01000100ff0677ac */ /* 0x000ee20008000a00 */
[----:B0-----:R-:W0:Y:S01]  /*0120*/  F2I.FLOOR.NTZ R65, UR4 ;  /* 0x0000000400417d05 */ /* 0x001e220008207100 */
[----:B---3--:R-:W-:Y:S01]  /*0130*/  MOV R4, UR6 ;  /* 0x0000000600047c02 */ /* 0x008fe20008000f00 */
[----:B------:R-:W-:Y:S01]  /*0140*/  IMAD.U32 R5, RZ, RZ, UR7 ;  /* 0x00000007ff057e24 */ /* 0x000fe2000f8e00ff */
[----:B01----:R-:W-:-:S07]  /*0150*/  SHF.R.U32.HI R71, RZ, 0x18, R65 ;  /* 0x00000018ff477819 */ /* 0x003fce0000011641 */
[----:B------:R-:W-:-:S07]  /*0160*/  LEPC R20, `(.L_x_57) ;  /* 0x000000001014794e */ /* 0x000fce0000000000 */
[----:B--2---:R-:W-:Y:S05]  /*0170*/  CALL.ABS.NOINC R2 ;  /* 0x0000000002007343 */ /* 0x004fea0003c00000 */
.L_x_57:
[----:B------:R0:W-:Y:S01]  /*0180*/  STL [R1], R71 ;  /* 0x0000004701007387 */ /* 0x0001e20000100800 */
[----:B------:R0:W1:Y:S01]  /*0190*/  LDC.64 R2, c[0x4][R77] ;  /* 0x010000004d027b82 */ /* 0x0000620000000a00 */
[----:B------:R-:W2:Y:S01]  /*01a0*/  LDCU.64 UR4, c[0x4][0x10] ;  /* 0x01000200ff0477ac */ /* 0x000ea20008000a00 */
[----:B------:R-:W-:Y:S01]  /*01b0*/  IMAD.MOV.U32 R6, RZ, RZ, R75 ;  /* 0x000000ffff067224 */ /* 0x000fe200078e004b */
[----:B------:R-:W-:Y:S02]  /*01c0*/  MOV R7, R73 ;  /* 0x0000004900077202 */ /* 0x000fe40000000f00 */
[----:B------:R-:W-:Y:S01]  /*01d0*/  SHF.R.U32.HI R69, RZ, 0x10, R65 ;  /* 0x00000010ff457819 */ /* 0x000fe20000011641 */
[----:B--2---:R-:W-:Y:S02]  /*01e0*/  IMAD.U32 R4, RZ, RZ, UR4 ;  /* 0x00000004ff047e24 */ /* 0x004fe4000f8e00ff */
[----:B0-----:R-:W-:-:S07]  /*01f0*/  IMAD.U32 R5, RZ, RZ, UR5 ;  /* 0x00000005ff057e24 */ /* 0x001fce000f8e00ff */
[----:B------:R-:W-:-:S07]  /*0200*/  LEPC R20, `(.L_x_58) ;  /* 0x000000001014794e */ /* 0x000fce0000000000 */
[----:B-1----:R-:W-:Y:S05]  /*0210*/  CALL.ABS.NOINC R2 ;  /* 0x0000000002007343 */ /* 0x002fea0003c00000 */
.L_x_58:
[----:B------:R-:W-:Y:S01]  /*0220*/  LOP3.LUT R69, R69, 0xff, RZ, 0xc0, !PT ;  /* 0x000000ff45457812 */ /* 0x000fe200078ec0ff */
[----:B------:R0:W1:Y:S01]  /*0230*/  LDC.64 R2, c[0x4][R77] ;  /* 0x010000004d027b82 */ /* 0x0000620000000a00 */
[----:B------:R-:W2:Y:S01]  /*0240*/  LDCU.64 UR4, c[0x4][0x10] ;  /* 0x01000200ff0477ac */ /* 0x000ea20008000a00 */
[----:B------:R-:W-:Y:S01]  /*0250*/  IMAD.MOV.U32 R6, RZ, RZ, R75 ;  /* 0x000000ffff067224 */ /* 0x000fe200078e004b */
[----:B------:R-:W-:Y:S01]  /*0260*/  SHF.R.U32.HI R67, RZ, 0x8, R65 ;  /* 0x00000008ff437819 */ /* 0x000fe20000011641 */
[----:B------:R0:W-:Y:S01]  /*0270*/  STL [R1], R69 ;  /* 0x0000004501007387 */ /* 0x0001e20000100800 */
[----:B------:R-:W-:Y:S02]  /*0280*/  IMAD.MOV.U32 R7, RZ, RZ, R73 ;  /* 0x000000ffff077224 */ /* 0x000fe400078e0049 */
[----:B--2---:R-:W-:Y:S02]  /*0290*/  IMAD.U32 R4, RZ, RZ, UR4 ;  /* 0x00000004ff047e24 */ /* 0x004fe4000f8e00ff */
[----:B0-----:R-:W-:-:S07]  /*02a0*/  IMAD.U32 R5, RZ, RZ, UR5 ;  /* 0x00000005ff057e24 */ /* 0x001fce000f8e00ff */
[----:B------:R-:W-:-:S07]  /*02b0*/  LEPC R20, `(.L_x_59) ;  /* 0x000000001014794e */ /* 0x000fce0000000000 */
[----:B-1----:R-:W-:Y:S05]  /*02c0*/  CALL.ABS.NOINC R2 ;  /* 0x0000000002007343 */ /* 0x002fea0003c00000 */
.L_x_59:
[----:B------:R-:W-:Y:S01]  /*02d0*/  LOP3.LUT R67, R67, 0xff, RZ, 0xc0, !PT ;  /* 0x000000ff43437812 */ /* 0x000fe200078ec0ff */
[----:B------:R0:W1:Y:S01]  /*02e0*/  LDC.64 R2, c[0x4][R77] ;  /* 0x010000004d027b82 */ /* 0x0000620000000a00 */
[----:B------:R-:W2:Y:S01]  /*02f0*/  LDCU.64 UR4, c[0x4][0x10] ;  /* 0x01000200ff0477ac */ /* 0x000ea20008000a00 */
[----:B------:R-:W-:Y:S02]  /*0300*/  IMAD.MOV.U32 R6, RZ, RZ, R75 ;  /* 0x000000ffff067224 */ /* 0x000fe400078e004b */
[----:B------:R0:W-:Y:S01]  /*0310*/  STL [R1], R67 ;  /* 0x0000004301007387 */ /* 0x0001e20000100800 */
[----:B------:R-:W-:Y:S01]  /*0320*/  IMAD.MOV.U32 R7, RZ, RZ, R73 ;  /* 0x000000ffff077224 */ /* 0x000fe200078e0049 */
[----:B--2---:R-:W-:Y:S01]  /*0330*/  MOV R4, UR4 ;  /* 0x0000000400047c02 */ /* 0x004fe20008000f00 */
[----:B0-----:R-:W-:-:S07]  /*0340*/  IMAD.U32 R5, RZ, RZ, UR5 ;  /* 0x00000005ff057e24 */ /* 0x001fce000f8e00ff */
[----:B------:R-:W-:-:S07]  /*0350*/  LEPC R20, `(.L_x_60) ;  /* 0x000000001014794e */ /* 0x000fce0000000000 */
[----:B-1----:R-:W-:Y:S05]  /*0360*/  CALL.ABS.NOINC R2 ;  /* 0x0000000002007343 */ /* 0x002fea0003c00000 */
.L_x_60:
[----:B------:R-:W-:Y:S01]  /*0370*/  LOP3.LUT R65, R65, 0xff, RZ, 0xc0, !PT ;  /* 0x000000ff41417812 */ /* 0x000fe200078ec0ff */
[----:B------:R0:W1:Y:S01]  /*0380*/  LDC.64 R2, c[0x4][R77] ;  /* 0x010000004d027b82 */ /* 0x0000620000000a00 */
[----:B------:R-:W2:Y:S01]  /*0390*/  LDCU.64 UR4, c[0x4][0x10] ;  /* 0x01000200ff0477ac */ /* 0x000ea20008000a00 */
[----:B------:R-:W-:Y:S02]  /*03a0*/  IMAD.MOV.U32 R6, RZ, RZ, R75 ;  /* 0x000000ffff067224 */ /* 0x000fe400078e004b */
[----:B------:R0:W-:Y:S01]  /*03b0*/  STL [R1], R65 ;  /* 0x0000004101007387 */ /* 0x0001e20000100800 */
[----:B------:R-:W-:Y:S02]  /*03c0*/  IMAD.MOV.U32 R7, RZ, RZ, R73 ;  /* 0x000000ffff077224 */ /* 0x000fe400078e0049 */
[----:B--2---:R-:W-:Y:S01]  /*03d0*/  IMAD.U32 R4, RZ, RZ, UR4 ;  /* 0x00000004ff047e24 */ /* 0x004fe2000f8e00ff */
[----:B0-----:R-:W-:-:S07]  /*03e0*/  MOV R5, UR5 ;  /* 0x0000000500057c02 */ /* 0x001fce0008000f00 */
[----:B------:R-:W-:-:S07]  /*03f0*/  LEPC R20, `(.L_x_61) ;  /* 0x000000001014794e */ /* 0x000fce0000000000 */
[----:B-1----:R-:W-:Y:S05]  /*0400*/  CALL.ABS.NOINC R2 ;  /* 0x0000000002007343 */ /* 0x002fea0003c00000 */
.L_x_61:
[----:B------:R0:W1:Y:S01]  /*0410*/  LDC.64 R2, c[0x4][R77] ;  /* 0x010000004d027b82 */ /* 0x0000620000000a00 */
[----:B------:R-:W2:Y:S01]  /*0420*/  LDCU.64 UR4, c[0x4][0x18] ;  /* 0x01000300ff0477ac */ /* 0x000ea20008000a00 */
[----:B------:R-:W-:Y:S01]  /*0430*/  CS2R R6, SRZ ;  /* 0x0000000000067805 */ /* 0x000fe2000001ff00 */
[----:B--2---:R-:W-:Y:S02]  /*0440*/  IMAD.U32 R4, RZ, RZ, UR4 ;  /* 0x00000004ff047e24 */ /* 0x004fe4000f8e00ff */
[----:B0-----:R-:W-:-:S07]  /*0450*/  IMAD.U32 R5, RZ, RZ, UR5 ;  /* 0x00000005ff057e24 */ /* 0x001fce000f8e00ff */
[----:B------:R-:W-:-:S07]  /*0460*/  LEPC R20, `(.L_x_62) ;  /* 0x000000001014794e */ /* 0x000fce0000000000 */
[----:B-1----:R-:W-:Y:S05]  /*0470*/  CALL.ABS.NOINC R2 ;  /* 0x0000000002007343 */ /* 0x002fea0003c00000 */
.L_x_62:
[----:B------:R0:W1:Y:S01]  /*0480*/  LDC.64 R2, c[0x4][R77] ;  /* 0x010000004d027b82 */ /* 0x0000620000000a00 */
[----:B------:R-:W2:Y:S01]  /*0490*/  LDCU.64 UR4, c[0x4][0xf0] ;  /* 0x01001e00ff0477ac */ /* 0x000ea20008000a00 */
[----:B------:R-:W-:Y:S02]  /*04a0*/  CS2R R6, SRZ ;  /* 0x0000000000067805 */ /* 0x000fe4000001ff00 */
[----:B--2---:R-:W-:Y:S01]  /*04b0*/  MOV R4, UR4 ;  /* 0x0000000400047c02 */ /* 0x004fe20008000f00 */
[----:B0-----:R-:W-:-:S07]  /*04c0*/  IMAD.U32 R5, RZ, RZ, UR5 ;  /* 0x00000005ff057e24 */ /* 0x001fce000f8e00ff */
[----:B------:R-:W-:-:S07]  /*04d0*/  LEPC R20, `(.L_x_63) ;  /* 0x000000001014794e */ /* 0x000fce0000000000 */
[----:B-1----:R-:W-:Y:S05]  /*04e0*/  CALL.ABS.NOINC R2 ;  /* 0x0000000002007343 */ /* 0x002fea0003c00000 */
.L_x_63:
[----:B------:R-:W0:Y:S01]  /*04f0*/  LDCU UR4, c[0x0][0x380] ;  /* 0x00007000ff0477ac */ /* 0x000e220008000800 */
[----:B------:R1:W2:Y:S01]  /*0500*/  LDC.64 R2, c[0x4][R77] ;  /* 0x010000004d027b82 */ /* 0x0002a20000000a00 */
[----:B------:R-:W-:Y:S02]  /*0510*/  IADD3 R63, P0, PT, R75, 0x8, RZ ;  /* 0x000000084b3f7810 */ /* 0x000fe40007f1e0ff */
[----:B------:R-:W-:Y:S01]  /*0520*/  CS2R R6, SRZ ;  /* 0x0000000000067805 */ /* 0x000fe2000001ff00 */
[----:B------:R-:W3:Y:S02]  /*0530*/  LDCU.64 UR6, c[0x4][0x8] ;  /* 0x01000100ff0677ac */ /* 0x000ee40008000a00 */
[----:B------:R-:W-:Y:S01]  /*0540*/  IMAD.X R61, RZ, RZ, R73, P0 ;  /* 0x000000ffff3d7224 */ /* 0x000fe200000e0649 */
[----:B0-----:R-:W0:Y:S01]  /*0550*/  F2I.NTZ R53, UR4 ;  /* 0x0000000400357d05 */ /* 0x001e220008203100 */
[----:B---3--:R-:W-:Y:S02]  /*0560*/  IMAD.U32 R4, RZ, RZ, UR6 ;  /* 0x00000006ff047e24 */ /* 0x008fe4000f8e00ff */
[----:B------:R-:W-:Y:S01]  /*0570*/  IMAD.U32 R5, RZ, RZ, UR7 ;  /* 0x00000007ff057e24 */ /* 0x000fe2000f8e00ff */
[----:B01----:R-:W-:-:S07]  /*0580*/  SHF.R.U32.HI R59, RZ, 0x18, R53 ;  /* 0x00000018ff3b7819 */ /* 0x003fce0000011635 */
[----:B------:R-:W-:-:S07]  /*0590*/  LEPC R20, `(.L_x_64) ;  /* 0x000000001014794e */ /* 0x000fce0000000000 */
[----:B--2---:R-:W-:Y:S05]  /*05a0*/  CALL.ABS.NOINC R2 ;  /* 0x0000000002007343 */ /* 0x004fea0003c00000 */
.L_x_64:
[----:B------:R0:W-:Y:S01]  /*05b0*/  STL [R1+0x8], R59 ;  /* 0x0000083b01007387 */ /* 0x0001e20000100800 */
[----:B------:R0:W1:Y:S01]  /*05c0*/  LDC.64 R2, c[0x4][R77] ;  /* 0x010000004d027b82 */ /* 0x0000620000000a00 */
[----:B------:R-:W2:Y:S01]  /*05d0*/  LDCU.64 UR4, c[0x4][0x10] ;  /* 0x01000200ff0477ac */ /* 0x000ea20008000a00 */
[----:B------:R-:W-:Y:S01]  /*05e0*/  IMAD.MOV.U32 R6, RZ, RZ, R63 ;  /* 0x000000ffff067224 */ /* 0x000fe200078e003f */
[----:B------:R-:W-:Y:S01]  /*05f0*/  SHF.R.U32.HI R57, RZ, 0x10, R53 ;  /* 0x00000010ff397819 */ /* 0x000fe20000011635 */
[----:B------:R-:W-:Y:S01]  /*0600*/  IMAD.MOV.U32 R7, RZ, RZ, R61 ;  /* 0x000000ffff077224 */ /* 0x000fe200078e003d */
[----:B--2---:R-:W-:Y:S01]  /*0610*/  MOV R4, UR4 ;  /* 0x0000000400047c02 */ /* 0x004fe20008000f00 */
[----:B0-----:R-:W-:-:S07]  /*0620*/  IMAD.U32 R5, RZ, RZ, UR5 ;  /* 0x00000005ff057e24 */ /* 0x001fce000f8e00ff */
[----:B------:R-:W-:-:S07]  /*0630*/  LEPC R20, `(.L_x_65) ;  /* 0x000000001014794e */ /* 0x000fce0000000000 */
[----:B-1----:R-:W-:Y:S05]  /*0640*/  CALL.ABS.NOINC R2 ;  /* 0x0000000002007343 */ /* 0x002fea0003c00000 */
.L_x_65:
[----:B------:R-:W-:Y:S01]  /*0650*/  LOP3.LUT R57, R57, 0xff, RZ, 0xc0, !PT ;  /* 0x000000ff39397812 */ /* 0x000fe200078ec0ff */
[----:B------:R0:W1:Y:S01]  /*0660*/  LDC.64 R2, c[0x4][R77] ;  /* 0x010000004d027b82 */ /* 0x0000620000000a00 */
[----:B------:R-:W2:Y:S01]  /*0670*/  LDCU.64 UR4, c[0x4][0x10] ;  /* 0x01000200ff0477ac */ /* 0x000ea20008000a00 */
[----:B------:R-:W-:Y:S01]  /*0680*/  IMAD.MOV.U32 R6, RZ, RZ, R63 ;  /* 0x000000ffff067224 */ /* 0x000fe200078e003f */
[----:B------:R-:W-:Y:S01]  /*0690*/  SHF.R.U32.HI R55, RZ, 0x8, R53 ;  /* 0x00000008ff377819 */ /* 0x000fe20000011635 */
[----:B------:R0:W-:Y:S01]  /*06a0*/  STL [R1+0x8], R57 ;  /* 0x0000083901007387 */ /* 0x0001e20000100800 */
[----:B------:R-:W-:Y:S02]  /*06b0*/  IMAD.MOV.U32 R7, RZ, RZ, R61 ;  /* 0x000000ffff077224 */ /* 0x000fe400078e003d */
[----:B--2---:R-:W-:Y:S01]  /*06c0*/  IMAD.U32 R4, RZ, RZ, UR4 ;  /* 0x00000004ff047e24 */ /* 0x004fe2000f8e00ff */
[----:B0-----:R-:W-:-:S07]  /*06d0*/  MOV R5, UR5 ;  /* 0x0000000500057c02 */ /* 0x001fce0008000f00 */
[----:B------:R-:W-:-:S07]  /*06e0*/  LEPC R20, `(.L_x_66) ;  /* 0x000000001014794e */ /* 0x000fce0000000000 */
[----:B-1----:R-:W-:Y:S05]  /*06f0*/  CALL.ABS.NOINC R2 ;  /* 0x0000000002007343 */ /* 0x002fea0003c00000 */
.L_x_66:
[----:B------:R-:W-:Y:S01]  /*0700*/  LOP3.LUT R55, R55, 0xff, RZ, 0xc0, !PT ;  /* 0x000000ff37377812 */ /* 0x000fe200078ec0ff */
        /* <DEDUP_REMOVED lines=9> */
.L_x_67:
        /* <DEDUP_REMOVED lines=10> */
.L_x_68:
[----:B------:R0:W1:Y:S01]  /*0840*/  LDC.64 R2, c[0x4][R77] ;  /* 0x010000004d027b82 */ /* 0x0000620000000a00 */
[----:B------:R-:W2:Y:S01]  /*0850*/  LDCU.64 UR4, c[0x4][0x18] ;  /* 0x01000300ff0477ac */ /* 0x000ea20008000a00 */
[----:B------:R-:W-:Y:S01]  /*0860*/  CS2R R6, SRZ ;  /* 0x0000000000067805 */ /* 0x000fe2000001ff00 */
[----:B--2---:R-:W-:Y:S02]  /*0870*/  IMAD.U32 R4, RZ, RZ, UR4 ;  /* 0x00000004ff047e24 */ /* 0x004fe4000f8e00ff */
[----:B0-----:R-:W-:-:S07]  /*0880*/  IMAD.U32 R5, RZ, RZ, UR5 ;  /* 0x00000005ff057e24 */ /* 0x001fce000f8e00ff */
[----:B------:R-:W-:-:S07]  /*0890*/  LEPC R20, `(.L_x_69) ;  /* 0x000000001014794e */ /* 0x000fce0000000000 */
[----:B-1----:R-:W-:Y:S05]  /*08a0*/  CALL.ABS.NOINC R2 ;  /* 0x0000000002007343 */ /* 0x002fea0003c00000 */
.L_x_69:
[----:B------:R0:W1:Y:S01]  /*08b0*/  LDC.64 R2, c[0x4][R77] ;  /* 0x010000004d027b82 */ /* 0x0000620000000a00 */
[----:B------:R-:W2:Y:S01]  /*08c0*/  LDCU.64 UR4, c[0x4][0xf8] ;  /* 0x01001f00ff0477ac */ /* 0x000ea20008000a00 */
[----:B------:R-:W-:Y:S01]  /*08d0*/  CS2R R6, SRZ ;  /* 0x0000000000067805 */ /* 0x000fe2000001ff00 */
[----:B--2---:R-:W-:Y:S02]  /*08e0*/  IMAD.U32 R4, RZ, RZ, UR4 ;  /* 0x00000004ff047e24 */ /* 0x004fe4000f8e00ff */
[----:B0-----:R-:W-:-:S07]  /*08f0*/  IMAD.U32 R5, RZ, RZ, UR5 ;  /* 0x00000005ff057e24 */ /* 0x001fce000f8e00ff */
[----:B------:R-:W-:-:S07]  /*0900*/  LEPC R20, `(.L_x_70) ;  /* 0x000000001014794e */ /* 0x000fce0000000000 */
[----:B-1----:R-:W-:Y:S05]  /*0910*/  CALL.ABS.NOINC R2 ;  /* 0x0000000002007343 */ /* 0x002fea0003c00000 */
.L_x_70:
[----:B------:R-:W0:Y:S01]  /*0920*/  LDCU UR4, c[0x0][0x380] ;  /* 0x00007000ff0477ac */ /* 0x000e220008000800 */
[----:B------:R1:W2:Y:S01]  /*0930*/  LDC.64 R2, c[0x4][R77] ;  /* 0x010000004d027b82 */ /* 0x0002a20000000a00 */
[----:B------:R-:W-:Y:S01]  /*0940*/  CS2R R6, SRZ ;  /* 0x0000000000067805 */ /* 0x000fe2000001ff00 */
[----:B------:R-:W3:Y:S01]  /*0950*/  LDCU.64 UR6, c[0x4][0x8] ;  /* 0x01000100ff0677ac */ /* 0x000ee20008000a00 */
[----:B0-----:R-:W0:Y:S01]  /*0960*/  F2I.CEIL.NTZ R45, UR4 ;  /* 0x00000004002d7d05 */ /* 0x001e22000820b100 */
[----:B---3--:R-:W-:Y:S01]  /*0970*/  MOV R4, UR6 ;  /* 0x0000000600047c02 */ /* 0x008fe20008000f00 */
[----:B------:R-:W-:Y:S01]  /*0980*/  IMAD.U32 R5, RZ, RZ, UR7 ;  /* 0x00000007ff057e24 */ /* 0x000fe2000f8e00ff */
[----:B01----:R-:W-:-:S07]  /*0990*/  SHF.R.U32.HI R51, RZ, 0x18, R45 ;  /* 0x00000018ff337819 */ /* 0x003fce000001162d */
[----:B------:R-:W-:-:S07]  /*09a0*/  LEPC R20, `(.L_x_71) ;  /* 0x000000001014794e */ /* 0x000fce0000000000 */
[----:B--2---:R-:W-:Y:S05]  /*09b0*/  CALL.ABS.NOINC R2 ;  /* 0x0000000002007343 */ /* 0x004fea0003c00000 */
.L_x_71:
[----:B------:R0:W-:Y:S01]  /*09c0*/  STL [R1+0x8], R51 ;  /* 0x0000083301007387 */ /* 0x0001e20000100800 */
        /* <DEDUP_REMOVED lines=9> */
.L_x_72:
[----:B------:R-:W-:Y:S01]  /*0a60*/  LOP3.LUT R49, R49, 0xff, RZ, 0xc0, !PT ;  /* 0x000000ff31317812 */ /* 0x000fe200078ec0ff */
[----:B------:R0:W1:Y:S01]  /*0a70*/  LDC.64 R2, c[0x4][R77] ;  /* 0x010000004d027b82 */ /* 0x0000620000000a00 */
[----:B------:R-:W2:Y:S01]  /*0a80*/  LDCU.64 UR4, c[0x4][0x10] ;  /* 0x01000200ff0477ac */ /* 0x000ea20008000a00 */
[----:B------:R-:W-:Y:S01]  /*0a90*/  IMAD.MOV.U32 R6, RZ, RZ, R63 ;  /* 0x000000ffff067224 */ /* 0x000fe200078e003f */
[----:B------:R-:W-:Y:S01]  /*0aa0*/  SHF.R.U32.HI R47, RZ, 0x8, R45 ;  /* 0x00000008ff2f7819 */ /* 0x000fe2000001162d */
[----:B------:R0:W-:Y:S01]  /*0ab0*/  STL [R1+0x8], R49 ;  /* 0x0000083101007387 */ /* 0x0001e20000100800 */
[----:B------:R-:W-:Y:S02]  /*0ac0*/  IMAD.MOV.U32 R7, RZ, RZ, R61 ;  /* 0x000000ffff077224 */ /* 0x000fe400078e003d */
[----:B--2---:R-:W-:Y:S02]  /*0ad0*/  IMAD.U32 R4, RZ, RZ, UR4 ;  /* 0x00000004ff047e24 */ /* 0x004fe4000f8e00ff */
[----:B0-----:R-:W-:-:S07]  /*0ae0*/  IMAD.U32 R5, RZ, RZ, UR5 ;  /* 0x00000005ff057e24 */ /* 0x001fce000f8e00ff */
[----:B------:R-:W-:-:S07]  /*0af0*/  LEPC R20, `(.L_x_73) ;  /* 0x000000001014794e */ /* 0x000fce0000000000 */
[----:B-1----:R-:W-:Y:S05]  /*0b00*/  CALL.ABS.NOINC R2 ;  /* 0x0000000002007343 */ /* 0x002fea0003c00000 */
.L_x_73:
[----:B------:R-:W-:Y:S01]  /*0b10*/  LOP3.LUT R47, R47, 0xff, RZ, 0xc0, !PT ;  /* 0x000000ff2f2f7812 */ /* 0x000fe200078ec0ff */
        /* <DEDUP_REMOVED lines=9> */
.L_x_74:
        /* <DEDUP_REMOVED lines=10> */
.L_x_75:
[----:B------:R0:W1:Y:S01]  /*0c50*/  LDC.64 R2, c[0x4][R77] ;  /* 0x010000004d027b82 */ /* 0x0000620000000a00 */
[----:B------:R-:W2:Y:S01]  /*0c60*/  LDCU.64 UR4, c[0x4][0x18] ;  /* 0x01000300ff0477ac */ /* 0x000ea20008000a00 */
[----:B------:R-:W-:Y:S01]  /*0c70*/  CS2R R6, SRZ ;  /* 0x0000000000067805 */ /* 0x000fe2000001ff00 */
[----:B--2---:R-:W-:Y:S02]  /*0c80*/  IMAD.U32 R4, RZ, RZ, UR4 ;  /* 0x00000004ff047e24 */ /* 0x004fe4000f8e00ff */
[----:B0-----:R-:W-:-:S07]  /*0c90*/  IMAD.U32 R5, RZ, RZ, UR5 ;  /* 0x00000005ff057e24 */ /* 0x001fce000f8e00ff */
[----:B------:R-:W-:-:S07]  /*0ca0*/  LEPC R20, `(.L_x_76) ;  /* 0x000000001014794e */ /* 0x000fce0000000000 */
[----:B-1----:R-:W-:Y:S05]  /*0cb0*/  CALL.ABS.NOINC R2 ;  /* 0x0000000002007343 */ /* 0x002fea0003c00000 */
.L_x_76:
[----:B------:R0:W1:Y:S01]  /*0cc0*/  LDC.64 R2, c[0x4][R77] ;  /* 0x010000004d027b82 */ /* 0x0000620000000a00 */
[----:B------:R-:W2:Y:S01]  /*0cd0*/  LDCU.64 UR4, c[0x4][0x100] ;  /* 0x01002000ff0477ac */ /* 0x000ea20008000a00 */
[----:B------:R-:W-:Y:S02]  /*0ce0*/  CS2R R6, SRZ ;  /* 0x0000000000067805 */ /* 0x000fe4000001ff00 */
[----:B--2---:R-:W-:Y:S01]  /*0cf0*/  MOV R4, UR4 ;  /* 0x0000000400047c02 */ /* 0x004fe20008000f00 */
[----:B0-----:R-:W-:-:S07]  /*0d00*/  IMAD.U32 R5, RZ, RZ, UR5 ;  /* 0x00000005ff057e24 */ /* 0x001fce000f8e00ff */
[----:B------:R-:W-:-:S07]  /*0d10*/  LEPC R20, `(.L_x_77) ;  /* 0x000000001014794e */ /* 0x000fce0000000000 */
[----:B-1----:R-:W-:Y:S05]  /*0d20*/  CALL.ABS.NOINC R2 ;  /* 0x0000000002007343 */ /* 0x002fea0003c00000 */
.L_x_77:
[----:B------:R-:W0:Y:S01]  /*0d30*/  LDCU UR4, c[0x0][0x380] ;  /* 0x00007000ff0477ac */ /* 0x000e220008000800 */
[----:B------:R1:W2:Y:S01]  /*0d40*/  LDC.64 R2, c[0x4][R77] ;  /* 0x010000004d027b82 */ /* 0x0002a20000000a00 */
[----:B------:R-:W-:Y:S01]  /*0d50*/  CS2R R6, SRZ ;  /* 0x0000000000067805 */ /* 0x000fe2000001ff00 */
[----:B------:R-:W3:Y:S01]  /*0d60*/  LDCU.64 UR6, c[0x4][0x8] ;  /* 0x01000100ff0677ac */ /* 0x000ee20008000a00 */
[----:B0-----:R-:W0:Y:S01]  /*0d70*/  F2I.TRUNC.NTZ R37, UR4 ;  /* 0x0000000400257d05 */ /* 0x001e22000820f100 */
[----:B---3--:R-:W-:Y:S02]  /*0d80*/  IMAD.U32 R4, RZ, RZ, UR6 ;  /* 0x00000006ff047e24 */ /* 0x008fe4000f8e00ff */
[----:B------:R-:W-:Y:S01]  /*0d90*/  IMAD.U32 R5, RZ, RZ, UR7 ;  /* 0x00000007ff057e24 */ /* 0x000fe2000f8e00ff */
[----:B01----:R-:W-:-:S07]  /*0da0*/  SHF.R.U32.HI R43, RZ, 0x18, R37 ;  /* 0x00000018ff2b7819 */ /* 0x003fce0000011625 */
[----:B------:R-:W-:-:S07]  /*0db0*/  LEPC R20, `(.L_x_78) ;  /* 0x000000001014794e */ /* 0x000fce0000000000 */
[----:B--2---:R-:W-:Y:S05]  /*0dc0*/  CALL.ABS.NOINC R2 ;  /* 0x0000000002007343 */ /* 0x004fea0003c00000 */
.L_x_78:
[----:B------:R0:W-:Y:S01]  /*0dd0*/  STL [R1+0x8], R43 ;  /* 0x0000082b01007387 */ /* 0x0001e20000100800 */
[----:B------:R0:W1:Y:S01]  /*0de0*/  LDC.64 R2, c[0x4][R77] ;  /* 0x010000004d027b82 */ /* 0x0000620000000a00 */
[----:B------:R-:W2:Y:S01]  /*0df0*/  LDCU.64 UR4, c[0x4][0x10] ;  /* 0x01000200ff0477ac */ /* 0x000ea20008000a00 */
[----:B------:R-:W-:Y:S01]  /*0e00*/  IMAD.MOV.U32 R6, RZ, RZ, R63 ;  /* 0x000000ffff067224 */ /* 0x000fe200078e003f */
[----:B------:R-:W-:Y:S01]  /*0e10*/  SHF.R.U32.HI R41, RZ, 0x10, R37 ;  /* 0x00000010ff297819 */ /* 0x000fe20000011625 */
[----:B------:R-:W-:Y:S02]  /*0e20*/  IMAD.MOV.U32 R7, RZ, RZ, R61 ;  /* 0x000000ffff077224 */ /* 0x000fe400078e003d */
[----:B--2---:R-:W-:Y:S01]  /*0e30*/  IMAD.U32 R4, RZ, RZ, UR4 ;  /* 0x00000004ff047e24 */ /* 0x004fe2000f8e00ff */
[----:B0-----:R-:W-:-:S07]  /*0e40*/  MOV R5, UR5 ;  /* 0x0000000500057c02 */ /* 0x001fce0008000f00 */
[----:B------:R-:W-:-:S07]  /*0e50*/  LEPC R20, `(.L_x_79) ;  /* 0x000000001014794e */ /* 0x000fce0000000000 */
[----:B-1----:R-:W-:Y:S05]  /*0e60*/  CALL.ABS.NOINC R2 ;  /* 0x0000000002007343 */ /* 0x002fea0003c00000 */
.L_x_79:
[----:B------:R-:W-:Y:S01]  /*0e70*/  LOP3.LUT R41, R41, 0xff, RZ, 0xc0, !PT ;  /* 0x000000ff29297812 */ /* 0x000fe200078ec0ff */
[----:B------:R0:W1:Y:S01]  /*0e80*/  LDC.64 R2, c[0x4][R77] ;  /* 0x010000004d027b82 */ /* 0x0000620000000a00 */
[----:B------:R-:W2:Y:S01]  /*0e90*/  LDCU.64 UR4, c[0x4][0x10] ;  /* 0x01000200ff0477ac */ /* 0x000ea20008000a00 */
[----:B------:R-:W-:Y:S01]  /*0ea0*/  MOV R6, R63 ;  /* 0x0000003f00067202 */ /* 0x000fe20000000f00 */
[----:B------:R-:W-:Y:S01]  /*0eb0*/  IMAD.MOV.U32 R7, RZ, RZ, R61 ;  /* 0x000000ffff077224 */ /* 0x000fe200078e003d */
[----:B------:R0:W-:Y:S01]  /*0ec0*/  STL [R1+0x8], R41 ;  /* 0x0000082901007387 */ /* 0x0001e20000100800 */
[----:B------:R-:W-:Y:S01]  /*0ed0*/  SHF.R.U32.HI R39, RZ, 0x8, R37 ;  /* 0x00000008ff277819 */ /* 0x000fe20000011625 */
[----:B--2---:R-:W-:Y:S02]  /*0ee0*/  IMAD.U32 R4, RZ, RZ, UR4 ;  /* 0x00000004ff047e24 */ /* 0x004fe4000f8e00ff */
[----:B0-----:R-:W-:-:S07]  /*0ef0*/  IMAD.U32 R5, RZ, RZ, UR5 ;  /* 0x00000005ff057e24 */ /* 0x001fce000f8e00ff */
[----:B------:R-:W-:-:S07]  /*0f00*/  LEPC R20, `(.L_x_80) ;  /* 0x000000001014794e */ /* 0x000fce0000000000 */
[----:B-1----:R-:W-:Y:S05]  /*0f10*/  CALL.ABS.NOINC R2 ;  /* 0x0000000002007343 */ /* 0x002fea0003c00000 */
.L_x_80:
        /* <DEDUP_REMOVED lines=10> */
.L_x_81:
        /* <DEDUP_REMOVED lines=10> */
.L_x_82:
[----:B------:R0:W1:Y:S01]  /*1060*/  LDC.64 R2, c[0x4][R77] ;  /* 0x010000004d027b82 */ /* 0x0000620000000a00 */
[----:B------:R-:W2:Y:S01]  /*1070*/  LDCU.64 UR4, c[0x4][0x18] ;  /* 0x01000300ff0477ac */ /* 0x000ea20008000a00 */
[----:B------:R-:W-:Y:S02]  /*1080*/  CS2R R6, SRZ ;  /* 0x0000000000067805 */ /* 0x000fe4000001ff00 */
[----:B--2---:R-:W-:Y:S01]  /*1090*/  MOV R4, UR4 ;  /* 0x0000000400047c02 */ /* 0x004fe20008000f00 */
[----:B0-----:R-:W-:-:S07]  /*10a0*/  IMAD.U32 R5, RZ, RZ, UR5 ;  /* 0x00000005ff057e24 */ /* 0x001fce000f8e00ff */
[----:B------:R-:W-:-:S07]  /*10b0*/  LEPC R20, `(.L_x_83) ;  /* 0x000000001014794e */ /* 0x000fce0000000000 */
[----:B-1----:R-:W-:Y:S05]  /*10c0*/  CALL.ABS.NOINC R2 ;  /* 0x0000000002007343 */ /* 0x002fea0003c00000 */
.L_x_83:
[----:B------:R0:W1:Y:S01]  /*10d0*/  LDC.64 R2, c[0x4][R77] ;  /* 0x010000004d027b82 */ /* 0x0000620000000a00 */
[----:B------:R-:W2:Y:S01]  /*10e0*/  LDCU.64 UR4, c[0x4][0x108] ;  /* 0x01002100ff0477ac */ /* 0x000ea20008000a00 */
[----:B------:R-:W-:Y:S01]  /*10f0*/  CS2R R6, SRZ ;  /* 0x0000000000067805 */ /* 0x000fe2000001ff00 */
[----:B--2---:R-:W-:Y:S02]  /*1100*/  IMAD.U32 R4, RZ, RZ, UR4 ;  /* 0x00000004ff047e24 */ /* 0x004fe4000f8e00ff */
[----:B0-----:R-:W-:-:S07]  /*1110*/  IMAD.U32 R5, RZ, RZ, UR5 ;  /* 0x00000005ff057e24 */ /* 0x001fce000f8e00ff */
[----:B------:R-:W-:-:S07]  /*1120*/  LEPC R20, `(.L_x_84) ;  /* 0x000000001014794e */ /* 0x000fce0000000000 */
[----:B-1----:R-:W-:Y:S05]  /*1130*/  CALL.ABS.NOINC R2 ;  /* 0x0000000002007343 */ /* 0x002fea0003c00000 */
.L_x_84:
[----:B------:R-:W0:Y:S01]  /*1140*/  LDCU UR4, c[0x0][0x380] ;  /* 0x00007000ff0477ac */ /* 0x000e220008000800 */
[----:B------:R1:W2:Y:S01]  /*1150*/  LDC.64 R8, c[0x4][R77] ;  /* 0x010000004d087b82 */ /* 0x0002a20000000a00 */
[----:B------:R-:W-:Y:S01]  /*1160*/  CS2R R6, SRZ ;  /* 0x0000000000067805 */ /* 0x000fe2000001ff00 */
[----:B------:R-:W3:Y:S01]  /*1170*/  LDCU.64 UR6, c[0x4][0x8] ;  /* 0x01000100ff0677ac */ /* 0x000ee20008000a00 */
[----:B0-----:R-:W0:Y:S01]  /*1180*/  F2I.U32.FLOOR.NTZ R16, UR4 ;  /* 0x0000000400107d05 */ /* 0x001e220008207000 */
[----:B---3--:R-:W-:Y:S01]  /*1190*/  IMAD.U32 R4, RZ, RZ, UR6 ;  /* 0x00000006ff047e24 */ /* 0x008fe2000f8e00ff */
[----:B------:R-:W-:Y:S02]  /*11a0*/  MOV R5, UR7 ;  /* 0x0000000700057c02 */ /* 0x000fe40008000f00 */
[----:B01----:R-:W-:-:S07]  /*11b0*/  SHF.R.U32.HI R2, RZ, 0x18, R16 ;  /* 0x00000018ff027819 */ /* 0x003fce0000011610 */
[----:B------:R-:W-:-:S07]  /*11c0*/  LEPC R20, `(.L_x_85) ;  /* 0x000000001014794e */ /* 0x000fce0000000000 */
[----:B--2---:R-:W-:Y:S05]  /*11d0*/  CALL.ABS.NOINC R8 ;  /* 0x0000000008007343 */ /* 0x004fea0003c00000 */
.L_x_85:
[----:B------:R0:W-:Y:S01]  /*11e0*/  STL [R1+0x8], R2 ;  /* 0x0000080201007387 */ /* 0x0001e20000100800 */
[----:B------:R0:W1:Y:S01]  /*11f0*/  LDC.64 R8, c[0x4][R77] ;  /* 0x010000004d087b82 */ /* 0x0000620000000a00 */
[----:B------:R-:W2:Y:S01]  /*1200*/  LDCU.64 UR4, c[0x4][0x10] ;  /* 0x01000200ff0477ac */ /* 0x000ea20008000a00 */
[----:B------:R-:W-:Y:S01]  /*1210*/  IMAD.MOV.U32 R6, RZ, RZ, R63 ;  /* 0x000000ffff067224 */ /* 0x000fe200078e003f */
[----:B------:R-:W-:Y:S01]  /*1220*/  SHF.R.U32.HI R35, RZ, 0x10, R16 ;  /* 0x00000010ff237819 */ /* 0x000fe20000011610 */
[----:B------:R-:W-:Y:S02]  /*1230*/  IMAD.MOV.U32 R7, RZ, RZ, R61 ;  /* 0x000000ffff077224 */ /* 0x000fe400078e003d */
[----:B--2---:R-:W-:Y:S02]  /*1240*/  IMAD.U32 R4, RZ, RZ, UR4 ;  /* 0x00000004ff047e24 */ /* 0x004fe4000f8e00ff */
[----:B0-----:R-:W-:-:S07]  /*1250*/  IMAD.U32 R5, RZ, RZ, UR5 ;  /* 0x00000005ff057e24 */ /* 0x001fce000f8e00ff */
[----:B------:R-:W-:-:S07]  /*1260*/  LEPC R20, `(.L_x_86) ;  /* 0x000000001014794e */ /* 0x000fce0000000000 */
[----:B-1----:R-:W-:Y:S05]  /*1270*/  CALL.ABS.NOINC R8 ;  /* 0x0000000008007343 */ /* 0x002fea0003c00000 */
.L_x_86:
[----:B------:R-:W-:Y:S01]  /*1280*/  LOP3.LUT R35, R35, 0xff, RZ, 0xc0, !PT ;  /* 0x000000ff23237812 */ /* 0x000fe200078ec0ff */
[----:B------:R0:W1:Y:S01]  /*1290*/  LDC.64 R2, c[0x4][R77] ;  /* 0x010000004d027b82 */ /* 0x0000620000000a00 */
[----:B------:R-:W2:Y:S01]  /*12a0*/  LDCU.64 UR4, c[0x4][0x10] ;  /* 0x01000200ff0477ac */ /* 0x000ea20008000a00 */
[----:B------:R-:W-:Y:S01]  /*12b0*/  IMAD.MOV.U32 R6, RZ, RZ, R63 ;  /* 0x000000ffff067224 */ /* 0x000fe200078e003f */
[----:B------:R-:W-:Y:S01]  /*12c0*/  SHF.R.U32.HI R33, RZ, 0x8, R16 ;  /* 0x00000008ff217819 */ /* 0x000fe20000011610 */
[----:B------:R0:W-:Y:S01]  /*12d0*/  STL [R1+0x8], R35 ;  /* 0x0000082301007387 */ /* 0x0001e20000100800 */
[----:B------:R-:W-:Y:S01]  /*12e0*/  IMAD.MOV.U32 R7, RZ, RZ, R61 ;  /* 0x000000ffff077224 */ /* 0x000fe200078e003d */
[----:B--2---:R-:W-:Y:S01]  /*12f0*/  MOV R4, UR4 ;  /* 0x0000000400047c02 */ /* 0x004fe20008000f00 */
[----:B0-----:R-:W-:-:S07]  /*1300*/  IMAD.U32 R5, RZ, RZ, UR5 ;  /* 0x00000005ff057e24 */ /* 0x001fce000f8e00ff */
[----:B------:R-:W-:-:S07]  /*1310*/  LEPC R20, `(.L_x_87) ;  /* 0x000000001014794e */ /* 0x000fce0000000000 */
[----:B-1----:R-:W-:Y:S05]  /*1320*/  CALL.ABS.NOINC R2 ;  /* 0x0000000002007343 */ /* 0x002fea0003c00000 */
.L_x_87:
        /* <DEDUP_REMOVED lines=10> */
.L_x_88:
        /* <DEDUP_REMOVED lines=10> */
.L_x_89:
[----:B------:R0:W1:Y:S01]  /*1470*/  LDC.64 R2, c[0x4][R77] ;  /* 0x010000004d027b82 */ /* 0x0000620000000a00 */
[----:B------:R-:W2:Y:S01]  /*1480*/  LDCU.64 UR4, c[0x4][0x18] ;  /* 0x01000300ff0477ac */ /* 0x000ea20008000a00 */
[----:B------:R-:W-:Y:S01]  /*1490*/  CS2R R6, SRZ ;  /* 0x0000000000067805 */ /* 0x000fe2000001ff00 */
[----:B--2---:R-:W-:Y:S02]  /*14a0*/  IMAD.U32 R4, RZ, RZ, UR4 ;  /* 0x00000004ff047e24 */ /* 0x004fe4000f8e00ff */
[----:B0-----:R-:W-:-:S07]  /*14b0*/  IMAD.U32 R5, RZ, RZ, UR5 ;  /* 0x00000005ff057e24 */ /* 0x001fce000f8e00ff */
[----:B------:R-:W-:-:S07]  /*14c0*/  LEPC R20, `(.L_x_90) ;  /* 0x000000001014794e */ /* 0x000fce0000000000 */
[----:B-1----:R-:W-:Y:S05]  /*14d0*/  CALL.ABS.NOINC R2 ;  /* 0x0000000002007343 */ /* 0x002fea0003c00000 */
.L_x_90:
[----:B------:R0:W1:Y:S01]  /*14e0*/  LDC.64 R2, c[0x4][R77] ;  /* 0x010000004d027b82 */ /* 0x0000620000000a00 */
[----:B------:R-:W2:Y:S01]  /*14f0*/  LDCU.64 UR4, c[0x4][0x110] ;  /* 0x01002200ff0477ac */ /* 0x000ea20008000a00 */
[----:B------:R-:W-:Y:S01]  /*1500*/  CS2R R6, SRZ ;  /* 0x0000000000067805 */ /* 0x000fe2000001ff00 */
[----:B--2---:R-:W-:Y:S01]  /*1510*/  IMAD.U32 R4, RZ, RZ, UR4 ;  /* 0x00000004ff047e24 */ /* 0x004fe2000f8e00ff */
[----:B0-----:R-:W-:-:S07]  /*1520*/  MOV R5, UR5 ;  /* 0x0000000500057c02 */ /* 0x001fce0008000f00 */
[----:B------:R-:W-:-:S07]  /*1530*/  LEPC R20, `(.L_x_91) ;  /* 0x000000001014794e */ /* 0x000fce0000000000 */
[----:B-1----:R-:W-:Y:S05]  /*1540*/  CALL.ABS.NOINC R2 ;  /* 0x0000000002007343 */ /* 0x002fea0003c00000 */
.L_x_91:
[----:B------:R-:W0:Y:S01]  /*1550*/  LDCU UR4, c[0x0][0x380] ;  /* 0x00007000ff0477ac */ /* 0x000e220008000800 */
[----:B------:R1:W2:Y:S01]  /*1560*/  LDC.64 R8, c[0x4][R77] ;  /* 0x010000004d087b82 */ /* 0x0002a20000000a00 */
[----:B------:R-:W-:Y:S01]  /*1570*/  CS2R R6, SRZ ;  /* 0x0000000000067805 */ /* 0x000fe2000001ff00 */
[----:B------:R-:W3:Y:S01]  /*1580*/  LDCU.64 UR6, c[0x4][0x8] ;  /* 0x01000100ff0677ac */ /* 0x000ee20008000a00 */
[----:B0-----:R-:W0:Y:S01]  /*1590*/  F2I.U32.NTZ R16, UR4 ;  /* 0x0000000400107d05 */ /* 0x001e220008203000 */
[----:B---3--:R-:W-:Y:S02]  /*15a0*/  IMAD.U32 R4, RZ, RZ, UR6 ;  /* 0x00000006ff047e24 */ /* 0x008fe4000f8e00ff */
[----:B------:R-:W-:Y:S01]  /*15b0*/  IMAD.U32 R5, RZ, RZ, UR7 ;  /* 0x00000007ff057e24 */ /* 0x000fe2000f8e00ff */
[----:B01----:R-:W-:-:S07]  /*15c0*/  SHF.R.U32.HI R2, RZ, 0x18, R16 ;  /* 0x00000018ff027819 */ /* 0x003fce0000011610 */
[----:B------:R-:W-:-:S07]  /*15d0*/  LEPC R20, `(.L_x_92) ;  /* 0x000000001014794e */ /* 0x000fce0000000000 */
[----:B--2---:R-:W-:Y:S05]  /*15e0*/  CALL.ABS.NOINC R8 ;  /* 0x0000000008007343 */ /* 0x004fea0003c00000 */
.L_x_92:
[----:B------:R0:W-:Y:S01]  /*15f0*/  STL [R1+0x8], R2 ;  /* 0x0000080201007387 */ /* 0x0001e20000100800 */
[----:B------:R0:W1:Y:S01]  /*1600*/  LDC.64 R8, c[0x4][R77] ;  /* 0x010000004d087b82 */ /* 0x0000620000000a00 */
[----:B------:R-:W2:Y:S01]  /*1610*/  LDCU.64 UR4, c[0x4][0x10] ;  /* 0x01000200ff0477ac */ /* 0x000ea20008000a00 */
[----:B------:R-:W-:Y:S01]  /*1620*/  MOV R6, R63 ;  /* 0x0000003f00067202 */ /* 0x000fe20000000f00 */
[----:B------:R-:W-:Y:S01]  /*1630*/  IMAD.MOV.U32 R7, RZ, RZ, R61 ;  /* 0x000000ffff077224 */ /* 0x000fe200078e003d */
[----:B------:R-:W-:Y:S01]  /*1640*/  SHF.R.U32.HI R31, RZ, 0x10, R16 ;  /* 0x00000010ff1f7819 */ /* 0x000fe20000011610 */
[----:B--2---:R-:W-:Y:S02]  /*1650*/  IMAD.U32 R4, RZ, RZ, UR4 ;  /* 0x00000004ff047e24 */ /* 0x004fe4000f8e00ff */
[----:B0-----:R-:W-:-:S07]  /*1660*/  IMAD.U32 R5, RZ, RZ, UR5 ;  /* 0x00000005ff057e24 */ /* 0x001fce000f8e00ff */
[----:B------:R-:W-:-:S07]  /*1670*/  LEPC R20, `(.L_x_93) ;  /* 0x000000001014794e */ /* 0x000fce0000000000 */
[----:B-1----:R-:W-:Y:S05]  /*1680*/  CALL.ABS.NOINC R8 ;  /* 0x0000000008007343 */ /* 0x002fea0003c00000 */
.L_x_93:
[----:B------:R-:W-:Y:S01]  /*1690*/  LOP3.LUT R31, R31, 0xff, RZ, 0xc0, !PT ;  /* 0x000000ff1f1f7812 */ /* 0x000fe200078ec0ff */
[----:B------:R0:W1:Y:S01]  /*16a0*/  LDC.64 R2, c[0x4][R77] ;  /* 0x010000004d027b82 */ /* 0x0000620000000a00 */
[----:B------:R-:W2:Y:S01]  /*16b0*/  LDCU.64 UR4, c[0x4][0x10] ;  /* 0x01000200ff0477ac */ /* 0x000ea20008000a00 */
[----:B------:R-:W-:Y:S01]  /*16c0*/  IMAD.MOV.U32 R6, RZ, RZ, R63 ;  /* 0x000000ffff067224 */ /* 0x000fe200078e003f */
[----:B------:R-:W-:Y:S01]  /*16d0*/  MOV R7, R61 ;  /* 0x0000003d00077202 */ /* 0x000fe20000000f00 */
[----:B------:R0:W-:Y:S01]  /*16e0*/  STL [R1+0x8], R31 ;  /* 0x0000081f01007387 */ /* 0x0001e20000100800 */
[----:B------:R-:W-:Y:S01]  /*16f0*/  SHF.R.U32.HI R29, RZ, 0x8, R16 ;  /* 0x00000008ff1d7819 */ /* 0x000fe20000011610 */
[----:B--2---:R-:W-:Y:S02]  /*1700*/  IMAD.U32 R4, RZ, RZ, UR4 ;  /* 0x00000004ff047e24 */ /* 0x004fe4000f8e00ff */
[----:B0-----:R-:W-:-:S07]  /*1710*/  IMAD.U32 R5, RZ, RZ, UR5 ;  /* 0x00000005ff057e24 */ /* 0x001fce000f8e00ff */
[----:B------:R-:W-:-:S07]  /*1720*/  LEPC R20, `(.L_x_94) ;  /* 0x000000001014794e */ /* 0x000fce0000000000 */
[----:B-1----:R-:W-:Y:S05]  /*1730*/  CALL.ABS.NOINC R2 ;  /* 0x0000000002007343 */ /* 0x002fea0003c00000 */
.L_x_94:
        /* <DEDUP_REMOVED lines=10> */
.L_x_95:
        /* <DEDUP_REMOVED lines=10> */
.L_x_96:
[----:B------:R0:W1:Y:S01]  /*1880*/  LDC.64 R2, c[0x4][R77] ;  /* 0x010000004d027b82 */ /* 0x0000620000000a00 */
[----:B------:R-:W2:Y:S01]  /*1890*/  LDCU.64 UR4, c[0x4][0x18] ;  /* 0x01000300ff0477ac */ /* 0x000ea20008000a00 */
[----:B------:R-:W-:Y:S01]  /*18a0*/  CS2R R6, SRZ ;  /* 0x0000000000067805 */ /* 0x000fe2000001ff00 */
[----:B--2---:R-:W-:Y:S01]  /*18b0*/  IMAD.U32 R4, RZ, RZ, UR4 ;  /* 0x00000004ff047e24 */ /* 0x004fe2000f8e00ff */
[----:B0-----:R-:W-:-:S07]  /*18c0*/  MOV R5, UR5 ;  /* 0x0000000500057c02 */ /* 0x001fce0008000f00 */
[----:B------:R-:W-:-:S07]  /*18d0*/  LEPC R20, `(.L_x_97) ;  /* 0x000000001014794e */ /* 0x000fce0000000000 */
[----:B-1----:R-:W-:Y:S05]  /*18e0*/  CALL.ABS.NOINC R2 ;  /* 0x0000000002007343 */ /* 0x002fea0003c00000 */
.L_x_97:
[----:B------:R0:W1:Y:S01]  /*18f0*/  LDC.64 R2, c[0x4][R77] ;  /* 0x010000004d027b82 */ /* 0x0000620000000a00 */
[----:B------:R-:W2:Y:S01]  /*1900*/  LDCU.64 UR4, c[0x4][0x118] ;  /* 0x01002300ff0477ac */ /* 0x000ea20008000a00 */
[----:B------:R-:W-:Y:S01]  /*1910*/  CS2R R6, SRZ ;  /* 0x0000000000067805 */ /* 0x000fe2000001ff00 */
[----:B--2---:R-:W-:Y:S02]  /*1920*/  IMAD.U32 R4, RZ, RZ, UR4 ;  /* 0x00000004ff047e24 */ /* 0x004fe4000f8e00ff */
[----:B0-----:R-:W-:-:S07]  /*1930*/  IMAD.U32 R5, RZ, RZ, UR5 ;  /* 0x00000005ff057e24 */ /* 0x001fce000f8e00ff */
[----:B------:R-:W-:-:S07]  /*1940*/  LEPC R20, `(.L_x_98) ;  /* 0x000000001014794e */ /* 0x000fce0000000000 */
[----:B-1----:R-:W-:Y:S05]  /*1950*/  CALL.ABS.NOINC R2 ;  /* 0x0000000002007343 */ /* 0x002fea0003c00000 */
.L_x_98:
[----:B------:R-:W0:Y:S01]  /*1960*/  LDCU UR4, c[0x0][0x380] ;  /* 0x00007000ff0477ac */ /* 0x000e220008000800 */
[----:B------:R1:W2:Y:S01]  /*1970*/  LDC.64 R8, c[0x4][R77] ;  /* 0x010000004d087b82 */ /* 0x0002a20000000a00 */
[----:B------:R-:W-:Y:S01]  /*1980*/  CS2R R6, SRZ ;  /* 0x0000000000067805 */ /* 0x000fe2000001ff00 */
[----:B------:R-:W3:Y:S01]  /*1990*/  LDCU.64 UR6, c[0x4][0x8] ;  /* 0x01000100ff0677ac */ /* 0x000ee20008000a00 */
[----:B0-----:R-:W0:Y:S01]  /*19a0*/  F2I.U32.CEIL.NTZ R16, UR4 ;  /* 0x0000000400107d05 */ /* 0x001e22000820b000 */
[----:B---3--:R-:W-:Y:S02]  /*19b0*/  IMAD.U32 R4, RZ, RZ, UR6 ;  /* 0x00000006ff047e24 */ /* 0x008fe4000f8e00ff */
[----:B------:R-:W-:Y:S01]  /*19c0*/  IMAD.U32 R5, RZ, RZ, UR7 ;  /* 0x00000007ff057e24 */ /* 0x000fe2000f8e00ff */
[----:B01----:R-:W-:-:S07]  /*19d0*/  SHF.R.U32.HI R2, RZ, 0x18, R16 ;  /* 0x00000018ff027819 */ /* 0x003fce0000011610 */
[----:B------:R-:W-:-:S07]  /*19e0*/  LEPC R20, `(.L_x_99) ;  /* 0x000000001014794e */ /* 0x000fce0000000000 */
[----:B--2---:R-:W-:Y:S05]  /*19f0*/  CALL.ABS.NOINC R8 ;  /* 0x0000000008007343 */ /* 0x004fea0003c00000 */
.L_x_99:
        /* <DEDUP_REMOVED lines=10> */
.L_x_100:
        /* <DEDUP_REMOVED lines=11> */
.L_x_101:
        /* <DEDUP_REMOVED lines=10> */
.L_x_102:
        /* <DEDUP_REMOVED lines=10> */
.L_x_103:
[----:B------:R0:W1:Y:S01]  /*1c90*/  LDC.64 R2, c[0x4][R77] ;  /* 0x010000004d027b82 */ /* 0x0000620000000a00 */
[----:B------:R-:W2:Y:S01]  /*1ca0*/  LDCU.64 UR4, c[0x4][0x18] ;  /* 0x01000300ff0477ac */ /* 0x000ea20008000a00 */
[----:B------:R-:W-:Y:S01]  /*1cb0*/  CS2R R6, SRZ ;  /* 0x0000000000067805 */ /* 0x000fe2000001ff00 */
[----:B--2---:R-:W-:Y:S02]  /*1cc0*/  IMAD.U32 R4, RZ, RZ, UR4 ;  /* 0x00000004ff047e24 */ /* 0x004fe4000f8e00ff */
[----:B0-----:R-:W-:-:S07]  /*1cd0*/  IMAD.U32 R5, RZ, RZ, UR5 ;  /* 0x00000005ff057e24 */ /* 0x001fce000f8e00ff */
[----:B------:R-:W-:-:S07]  /*1ce0*/  LEPC R20, `(.L_x_104) ;  /* 0x000000001014794e */ /* 0x000fce0000000000 */
[----:B-1----:R-:W-:Y:S05]  /*1cf0*/  CALL.ABS.NOINC R2 ;  /* 0x0000000002007343 */ /* 0x002fea0003c00000 */
.L_x_104:
[----:B------:R0:W1:Y:S01]  /*1d00*/  LDC.64 R2, c[0x4][R77] ;  /* 0x010000004d027b82 */ /* 0x0000620000000a00 */
[----:B------:R-:W2:Y:S01]  /*1d10*/  LDCU.64 UR4, c[0x4][0x120] ;  /* 0x01002400ff0477ac */ /* 0x000ea20008000a00 */
[----:B------:R-:W-:Y:S01]  /*1d20*/  CS2R R6, SRZ ;  /* 0x0000000000067805 */ /* 0x000fe2000001ff00 */
[----:B--2---:R-:W-:Y:S02]  /*1d30*/  IMAD.U32 R4, RZ, RZ, UR4 ;  /* 0x00000004ff047e24 */ /* 0x004fe4000f8e00ff */
[----:B0-----:R-:W-:-:S07]  /*1d40*/  IMAD.U32 R5, RZ, RZ, UR5 ;  /* 0x00000005ff057e24 */ /* 0x001fce000f8e00ff */
[----:B------:R-:W-:-:S07]  /*1d50*/  LEPC R20, `(.L_x_105) ;  /* 0x000000001014794e */ /* 0x000fce0000000000 */
[----:B-1----:R-:W-:Y:S05]  /*1d60*/  CALL.ABS.NOINC R2 ;  /* 0x0000000002007343 */ /* 0x002fea0003c00000 */
.L_x_105:
[----:B------:R-:W0:Y:S01]  /*1d70*/  LDCU UR4, c[0x0][0x380] ;  /* 0x00007000ff0477ac */ /* 0x000e220008000800 */
[----:B------:R1:W2:Y:S01]  /*1d80*/  LDC.64 R2, c[0x4][R77] ;  /* 0x010000004d027b82 */ /* 0x0002a20000000a00 */
[----:B------:R-:W-:Y:S01]  /*1d90*/  CS2R R6, SRZ ;  /* 0x0000000000067805 */ /* 0x000fe2000001ff00 */
[----:B------:R-:W3:Y:S01]  /*1da0*/  LDCU.64 UR6, c[0x4][0x8] ;  /* 0x01000100ff0677ac */ /* 0x000ee20008000a00 */
[----:B0-----:R-:W0:Y:S01]  /*1db0*/  F2I.U32.TRUNC.NTZ R16, UR4 ;  /* 0x0000000400107d05 */ /* 0x001e22000820f000 */
[----:B---3--:R-:W-:Y:S01]  /*1dc0*/  MOV R4, UR6 ;  /* 0x0000000600047c02 */ /* 0x008fe20008000f00 */
[----:B------:R-:W-:Y:S01]  /*1dd0*/  IMAD.U32 R5, RZ, RZ, UR7 ;  /* 0x00000007ff057e24 */ /* 0x000fe2000f8e00ff */
[----:B01----:R-:W-:-:S07]  /*1de0*/  SHF.R.U32.HI R23, RZ, 0x18, R16 ;  /* 0x00000018ff177819 */ /* 0x003fce0000011610 */
[----:B------:R-:W-:-:S07]  /*1df0*/  LEPC R20, `(.L_x_106) ;  /* 0x000000001014794e */ /* 0x000fce0000000000 */
[----:B--2---:R-:W-:Y:S05]  /*1e00*/  CALL.ABS.NOINC R2 ;  /* 0x0000000002007343 */ /* 0x004fea0003c00000 */
.L_x_106:
        /* <DEDUP_REMOVED lines=10> */
.L_x_107:
        /* <DEDUP_REMOVED lines=11> */
.L_x_108:
        /* <DEDUP_REMOVED lines=10> */
.L_x_109:
        /* <DEDUP_REMOVED lines=10> */
.L_x_110:
[----:B------:R0:W1:Y:S01]  /*20a0*/  LDC.64 R2, c[0x4][R77] ;  /* 0x010000004d027b82 */ /* 0x0000620000000a00 */
[----:B------:R-:W2:Y:S01]  /*20b0*/  LDCU.64 UR4, c[0x4][0x18] ;  /* 0x01000300ff0477ac */ /* 0x000ea20008000a00 */
[----:B------:R-:W-:Y:S01]  /*20c0*/  CS2R R6, SRZ ;  /* 0x0000000000067805 */ /* 0x000fe2000001ff00 */
[----:B--2---:R-:W-:Y:S02]  /*20d0*/  IMAD.U32 R4, RZ, RZ, UR4 ;  /* 0x00000004ff047e24 */ /* 0x004fe4000f8e00ff */
[----:B0-----:R-:W-:-:S07]  /*20e0*/  IMAD.U32 R5, RZ, RZ, UR5 ;  /* 0x00000005ff057e24 */ /* 0x001fce000f8e00ff */
[----:B------:R-:W-:-:S07]  /*20f0*/  LEPC R20, `(.L_x_111) ;  /* 0x000000001014794e */ /* 0x000fce0000000000 */
[----:B-1----:R-:W-:Y:S05]  /*2100*/  CALL.ABS.NOINC R2 ;  /* 0x0000000002007343 */ /* 0x002fea0003c00000 */
.L_x_111:
[----:B------:R0:W1:Y:S01]  /*2110*/  LDC.64 R2, c[0x4][R77] ;  /* 0x010000004d027b82 */ /* 0x0000620000000a00 */
[----:B------:R-:W2:Y:S01]  /*2120*/  LDCU.64 UR4, c[0x4][0x128] ;  /* 0x01002500ff0477ac */ /* 0x000ea20008000a00 */
[----:B------:R-:W-:Y:S02]  /*2130*/  CS2R R6, SRZ ;  /* 0x0000000000067805 */ /* 0x000fe4000001ff00 */
[----:B--2---:R-:W-:Y:S01]  /*2140*/  MOV R4, UR4 ;  /* 0x0000000400047c02 */ /* 0x004fe20008000f00 */
[----:B0-----:R-:W-:-:S07]  /*2150*/  IMAD.U32 R5, RZ, RZ, UR5 ;  /* 0x00000005ff057e24 */ /* 0x001fce000f8e00ff */
[----:B------:R-:W-:-:S07]  /*2160*/  LEPC R20, `(.L_x_112) ;  /* 0x000000001014794e */ /* 0x000fce0000000000 */
[----:B-1----:R-:W-:Y:S05]  /*2170*/  CALL.ABS.NOINC R2 ;  /* 0x0000000002007343 */ /* 0x002fea0003c00000 */
.L_x_112:
[----:B------:R-:W0:Y:S01]  /*2180*/  LDCU UR4, c[0x0][0x380] ;  /* 0x00007000ff0477ac */ /* 0x000e220008000800 */
[----:B------:R1:W2:Y:S01]  /*2190*/  LDC.64 R8, c[0x4][R77] ;  /* 0x010000004d087b82 */ /* 0x0002a20000000a00 */
[----:B------:R-:W-:Y:S01]  /*21a0*/  CS2R R6, SRZ ;  /* 0x0000000000067805 */ /* 0x000fe2000001ff00 */
[----:B------:R-:W3:Y:S01]  /*21b0*/  LDCU.64 UR6, c[0x4][0x8] ;  /* 0x01000100ff0677ac */ /* 0x000ee20008000a00 */
[----:B0-----:R-:W0:Y:S01]  /*21c0*/  F2I.S64.FLOOR R2, UR4 ;  /* 0x0000000400027d11 */ /* 0x001e220008205900 */
[----:B---3--:R-:W-:Y:S02]  /*21d0*/  IMAD.U32 R4, RZ, RZ, UR6 ;  /* 0x00000006ff047e24 */ /* 0x008fe4000f8e00ff */
[----:B------:R-:W-:Y:S01]  /*21e0*/  IMAD.U32 R5, RZ, RZ, UR7 ;  /* 0x00000007ff057e24 */ /* 0x000fe2000f8e00ff */
[----:B01----:R-:W-:-:S07]  /*21f0*/  SHF.R.U32.HI R2, RZ, 0x18, R3 ;  /* 0x00000018ff027819 */ /* 0x003fce0000011603 */
[----:B------:R-:W-:-:S07]  /*2200*/  LEPC R20, `(.L_x_113) ;  /* 0x000000001014794e */ /* 0x000fce0000000000 */
[----:B--2---:R-:W-:Y:S05]  /*2210*/  CALL.ABS.NOINC R8 ;  /* 0x0000000008007343 */ /* 0x004fea0003c00000 */
.L_x_113:
[----:B------:R-:W0:Y:S01]  /*2220*/  LDCU UR6, c[0x0][0x380] ;  /* 0x00007000ff0677ac */ /* 0x000e220008000800 */
[----:B------:R1:W-:Y:S01]  /*2230*/  STL [R1+0x8], R2 ;  /* 0x0000080201007387 */ /* 0x0003e20000100800 */
[----:B------:R1:W2:Y:S01]  /*2240*/  LDC.64 R8, c[0x4][R77] ;  /* 0x010000004d087b82 */ /* 0x0002a20000000a00 */
[----:B------:R-:W-:Y:S01]  /*2250*/  IMAD.MOV.U32 R6, RZ, RZ, R63 ;  /* 0x000000ffff067224 */ /* 0x000fe200078e003f */
[----:B------:R-:W3:Y:S01]  /*2260*/  LDCU.64 UR4, c[0x4][0x10] ;  /* 0x01000200ff0477ac */ /* 0x000ee20008000a00 */
[----:B------:R-:W-:Y:S01]  /*2270*/  IMAD.MOV.U32 R7, RZ, RZ, R61 ;  /* 0x000000ffff077224 */ /* 0x000fe200078e003d */
[----:B0-----:R-:W0:Y:S01]  /*2280*/  F2I.S64.FLOOR R114, UR6 ;  /* 0x0000000600727d11 */ /* 0x001e220008205900 */
[----:B---3--:R-:W-:Y:S01]  /*2290*/  IMAD.U32 R4, RZ, RZ, UR4 ;  /* 0x00000004ff047e24 */ /* 0x008fe2000f8e00ff */
[----:B------:R-:W-:Y:S02]  /*22a0*/  MOV R5, UR5 ;  /* 0x0000000500057c02 */ /* 0x000fe40008000f00 */
[----:B01----:R-:W-:-:S07]  /*22b0*/  SHF.R.U32.HI R122, RZ, 0x10, R115 ;  /* 0x00000010ff7a7819 */ /* 0x003fce0000011673 */
[----:B------:R-:W-:-:S07]  /*22c0*/  LEPC R20, `(.L_x_114) ;  /* 0x000000001014794e */ /* 0x000fce0000000000 */
[----:B--2---:R-:W-:Y:S05]  /*22d0*/  CALL.ABS.NOINC R8 ;  /* 0x0000000008007343 */ /* 0x004fea0003c00000 */
.L_x_114:
        /* <DEDUP_REMOVED lines=11> */
.L_x_115:
        /* <DEDUP_REMOVED lines=10> */
.L_x_116:
        /* <DEDUP_REMOVED lines=11> */
.L_x_117:
        /* <DEDUP_REMOVED lines=10> */
.L_x_118:
        /* <DEDUP_REMOVED lines=11> */
.L_x_119:
        /* <DEDUP_REMOVED lines=10> */
.L_x_120:
        /* <DEDUP_REMOVED lines=10> */
.L_x_121:
[----:B------:R0:W1:Y:S01]  /*2770*/  LDC.64 R2, c[0x4][R77] ;  /* 0x010000004d027b82 */ /* 0x0000620000000a00 */
[----:B------:R-:W2:Y:S01]  /*2780*/  LDCU.64 UR4, c[0x4][0x18] ;  /* 0x01000300ff0477ac */ /* 0x000ea20008000a00 */
[----:B------:R-:W-:Y:S01]  /*2790*/  CS2R R6, SRZ ;  /* 0x0000000000067805 */ /* 0x000fe2000001ff00 */
[----:B--2---:R-:W-:Y:S02]  /*27a0*/  IMAD.U32 R4, RZ, RZ, UR4 ;  /* 0x00000004ff047e24 */ /* 0x004fe4000f8e00ff */
[----:B0-----:R-:W-:-:S07]  /*27b0*/  IMAD.U32 R5, RZ, RZ, UR5 ;  /* 0x00000005ff057e24 */ /* 0x001fce000f8e00ff */
[----:B------:R-:W-:-:S07]  /*27c0*/  LEPC R20, `(.L_x_122) ;  /* 0x000000001014794e */ /* 0x000fce0000000000 */
[----:B-1----:R-:W-:Y:S05]  /*27d0*/  CALL.ABS.NOINC R2 ;  /* 0x0000000002007343 */ /* 0x002fea0003c00000 */
.L_x_122:
[----:B------:R0:W1:Y:S01]  /*27e0*/  LDC.64 R2, c[0x4][R77] ;  /* 0x010000004d027b82 */ /* 0x0000620000000a00 */
[----:B------:R-:W2:Y:S01]  /*27f0*/  LDCU.64 UR4, c[0x4][0x130] ;  /* 0x01002600ff0477ac */ /* 0x000ea20008000a00 */
[----:B------:R-:W-:Y:S01]  /*2800*/  CS2R R6, SRZ ;  /* 0x0000000000067805 */ /* 0x000fe2000001ff00 */
[----:B--2---:R-:W-:Y:S02]  /*2810*/  IMAD.U32 R4, RZ, RZ, UR4 ;  /* 0x00000004ff047e24 */ /* 0x004fe4000f8e00ff */
[----:B0-----:R-:W-:-:S07]  /*2820*/  IMAD.U32 R5, RZ, RZ, UR5 ;  /* 0x00000005ff057e24 */ /* 0x001fce000f8e00ff */
[----:B------:R-:W-:-:S07]  /*2830*/  LEPC R20, `(.L_x_123) ;  /* 0x000000001014794e */ /* 0x000fce0000000000 */
[----:B-1----:R-:W-:Y:S05]  /*2840*/  CALL.ABS.NOINC R2 ;  /* 0x0000000002007343 */ /* 0x002fea0003c00000 */
.L_x_123:
[----:B------:R-:W0:Y:S01]  /*2850*/  LDCU UR4, c[0x0][0x380] ;  /* 0x00007000ff0477ac */ /* 0x000e220008000800 */
[----:B------:R1:W2:Y:S01]  /*2860*/  LDC.64 R2, c[0x4][R77] ;  /* 0x010000004d027b82 */ /* 0x0002a20000000a00 */
[----:B------:R-:W-:Y:S01]  /*2870*/  CS2R R6, SRZ ;  /* 0x0000000000067805 */ /* 0x000fe2000001ff00 */
[----:B------:R-:W3:Y:S01]  /*2880*/  LDCU.64 UR6, c[0x4][0x8] ;  /* 0x01000100ff0677ac */ /* 0x000ee20008000a00 */
[----:B0-----:R-:W0:Y:S01]  /*2890*/  F2I.S64 R112, UR4 ;  /* 0x0000000400707d11 */ /* 0x001e220008201900 */
[----:B---3--:R-:W-:Y:S01]  /*28a0*/  MOV R4, UR6 ;  /* 0x0000000600047c02 */ /* 0x008fe20008000f00 */
[----:B------:R-:W-:Y:S01]  /*28b0*/  IMAD.U32 R5, RZ, RZ, UR7 ;  /* 0x00000007ff057e24 */ /* 0x000fe2000f8e00ff */
[----:B01----:R-:W-:-:S07]  /*28c0*/  SHF.R.U32.HI R112, RZ, 0x18, R113 ;  /* 0x00000018ff707819 */ /* 0x003fce0000011671 */
[----:B------:R-:W-:-:S07]  /*28d0*/  LEPC R20, `(.L_x_124) ;  /* 0x000000001014794e */ /* 0x000fce0000000000 */
[----:B--2---:R-:W-:Y:S05]  /*28e0*/  CALL.ABS.NOINC R2 ;  /* 0x0000000002007343 */ /* 0x004fea0003c00000 */
.L_x_124:
[----:B------:R-:W0:Y:S01]  /*28f0*/  LDCU UR6, c[0x0][0x380] ;  /* 0x00007000ff0677ac */ /* 0x000e220008000800 */
[----:B------:R1:W-:Y:S01]  /*2900*/  STL [R1+0x8], R112 ;  /* 0x0000087001007387 */ /* 0x0003e20000100800 */
[----:B------:R1:W2:Y:S01]  /*2910*/  LDC.64 R2, c[0x4][R77] ;  /* 0x010000004d027b82 */ /* 0x0002a20000000a00 */
[----:B------:R-:W-:Y:S01]  /*2920*/  IMAD.MOV.U32 R6, RZ, RZ, R63 ;  /* 0x000000ffff067224 */ /* 0x000fe200078e003f */
[----:B------:R-:W3:Y:S01]  /*2930*/  LDCU.64 UR4, c[0x4][0x10] ;  /* 0x01000200ff0477ac */ /* 0x000ee20008000a00 */
[----:B------:R-:W-:Y:S01]  /*2940*/  MOV R7, R61 ;  /* 0x0000003d00077202 */ /* 0x000fe20000000f00 */
[----:B0-----:R-:W0:Y:S01]  /*2950*/  F2I.S64 R98, UR6 ;  /* 0x0000000600627d11 */ /* 0x001e220008201900 */
[----:B---3--:R-:W-:Y:S02]  /*2960*/  IMAD.U32 R4, RZ, RZ, UR4 ;  /* 0x00000004ff047e24 */ /* 0x008fe4000f8e00ff */
[----:B------:R-:W-:Y:S01]  /*2970*/  IMAD.U32 R5, RZ, RZ, UR5 ;  /* 0x00000005ff057e24 */ /* 0x000fe2000f8e00ff */
[----:B01----:R-:W-:-:S07]  /*2980*/  SHF.R.U32.HI R110, RZ, 0x10, R99 ;  /* 0x00000010ff6e7819 */ /* 0x003fce0000011663 */
[----:B------:R-:W-:-:S07]  /*2990*/  LEPC R20, `(.L_x_125) ;  /* 0x000000001014794e */ /* 0x000fce0000000000 */
[----:B--2---:R-:W-:Y:S05]  /*29a0*/  CALL.ABS.NOINC R2 ;  /* 0x0000000002007343 */ /* 0x004fea0003c00000 */
.L_x_125:
        /* <DEDUP_REMOVED lines=11> */
.L_x_126:
        /* <DEDUP_REMOVED lines=10> */
.L_x_127:
        /* <DEDUP_REMOVED lines=11> */
.L_x_128:
        /* <DEDUP_REMOVED lines=10> */
.L_x_129:
        /* <DEDUP_REMOVED lines=11> */
.L_x_130:
        /* <DEDUP_REMOVED lines=10> */
.L_x_131:
        /* <DEDUP_REMOVED lines=10> */
.L_x_132:
[----:B------:R0:W1:Y:S01]  /*2e40*/  LDC.64 R2, c[0x4][R77] ;  /* 0x010000004d027b82 */ /* 0x0000620000000a00 */
[----:B------:R-:W2:Y:S01]  /*2e50*/  LDCU.64 UR4, c[0x4][0x18] ;  /* 0x01000300ff0477ac */ /* 0x000ea20008000a00 */
[----:B------:R-:W-:Y:S01]  /*2e60*/  CS2R R6, SRZ ;  /* 0x0000000000067805 */ /* 0x000fe2000001ff00 */
[----:B--2---:R-:W-:Y:S01]  /*2e70*/  IMAD.U32 R4, RZ, RZ, UR4 ;  /* 0x00000004ff047e24 */ /* 0x004fe2000f8e00ff */
[----:B0-----:R-:W-:-:S07]  /*2e80*/  MOV R5, UR5 ;  /* 0x0000000500057c02 */ /* 0x001fce0008000f00 */
[----:B------:R-:W-:-:S07]  /*2e90*/  LEPC R20, `(.L_x_133) ;  /* 0x000000001014794e */ /* 0x000fce0000000000 */
[----:B-1----:R-:W-:Y:S05]  /*2ea0*/  CALL.ABS.NOINC R2 ;  /* 0x0000000002007343 */ /* 0x002fea0003c00000 */
.L_x_133:
[----:B------:R0:W1:Y:S01]  /*2eb0*/  LDC.64 R2, c[0x4][R77] ;  /* 0x010000004d027b82 */ /* 0x0000620000000a00 */
[----:B------:R-:W2:Y:S01]  /*2ec0*/  LDCU.64 UR4, c[0x4][0x138] ;  /* 0x01002700ff0477ac */ /* 0x000ea20008000a00 */
[----:B------:R-:W-:Y:S01]  /*2ed0*/  CS2R R6, SRZ ;  /* 0x0000000000067805 */ /* 0x000fe2000001ff00 */
[----:B--2---:R-:W-:Y:S02]  /*2ee0*/  IMAD.U32 R4, RZ, RZ, UR4 ;  /* 0x00000004ff047e24 */ /* 0x004fe4000f8e00ff */
[----:B0-----:R-:W-:-:S07]  /*2ef0*/  IMAD.U32 R5, RZ, RZ, UR5 ;  /* 0x00000005ff057e24 */ /* 0x001fce000f8e00ff */
[----:B------:R-:W-:-:S07]  /*2f00*/  LEPC R20, `(.L_x_134) ;  /* 0x000000001014794e */ /* 0x000fce0000000000 */
[----:B-1----:R-:W-:Y:S05]  /*2f10*/  CALL.ABS.NOINC R2 ;  /* 0x0000000002007343 */ /* 0x002fea0003c00000 */
.L_x_134:
[----:B------:R-:W0:Y:S01]  /*2f20*/  LDCU UR4, c[0x0][0x380] ;  /* 0x00007000ff0477ac */ /* 0x000e220008000800 */
[----:B------:R1:W2:Y:S01]  /*2f30*/  LDC.64 R2, c[0x4][R77] ;  /* 0x010000004d027b82 */ /* 0x0002a20000000a00 */
[----:B------:R-:W-:Y:S01]  /*2f40*/  CS2R R6, SRZ ;  /* 0x0000000000067805 */ /* 0x000fe2000001ff00 */
[----:B------:R-:W3:Y:S01]  /*2f50*/  LDCU.64 UR6, c[0x4][0x8] ;  /* 0x01000100ff0677ac */ /* 0x000ee20008000a00 */
[----:B0-----:R-:W0:Y:S01]  /*2f60*/  F2I.S64.CEIL R96, UR4 ;  /* 0x0000000400607d11 */ /* 0x001e220008209900 */
[----:B---3--:R-:W-:Y:S02]  /*2f70*/  IMAD.U32 R4, RZ, RZ, UR6 ;  /* 0x00000006ff047e24 */ /* 0x008fe4000f8e00ff */
[----:B------:R-:W-:Y:S01]  /*2f80*/  IMAD.U32 R5, RZ, RZ, UR7 ;  /* 0x00000007ff057e24 */ /* 0x000fe2000f8e00ff */
[----:B01----:R-:W-:-:S07]  /*2f90*/  SHF.R.U32.HI R96, RZ, 0x18, R97 ;  /* 0x00000018ff607819 */ /* 0x003fce0000011661 */
[----:B------:R-:W-:-:S07]  /*2fa0*/  LEPC R20, `(.L_x_135) ;  /* 0x000000001014794e */ /* 0x000fce0000000000 */
[----:B--2---:R-:W-:Y:S05]  /*2fb0*/  CALL.ABS.NOINC R2 ;  /* 0x0000000002007343 */ /* 0x004fea0003c00000 */
.L_x_135:
[----:B------:R-:W0:Y:S01]  /*2fc0*/  LDCU UR6, c[0x0][0x380] ;  /* 0x00007000ff0677ac */ /* 0x000e220008000800 */
[----:B------:R1:W-:Y:S01]  /*2fd0*/  STL [R1+0x8], R96 ;  /* 0x0000086001007387 */ /* 0x0003e20000100800 */
[----:B------:R1:W2:Y:S01]  /*2fe0*/  LDC.64 R2, c[0x4][R77] ;  /* 0x010000004d027b82 */ /* 0x0002a20000000a00 */
[----:B------:R-:W-:Y:S01]  /*2ff0*/  IMAD.MOV.U32 R6, RZ, RZ, R63 ;  /* 0x000000ffff067224 */ /* 0x000fe200078e003f */
[----:B------:R-:W3:Y:S01]  /*3000*/  LDCU.64 UR4, c[0x4][0x10] ;  /* 0x01000200ff0477ac */ /* 0x000ee20008000a00 */
[----:B------:R-:W-:Y:S01]  /*3010*/  IMAD.MOV.U32 R7, RZ, RZ, R61 ;  /* 0x000000ffff077224 */ /* 0x000fe200078e003d */
[----:B0-----:R-:W0:Y:S01]  /*3020*/  F2I.S64.CEIL R82, UR6 ;  /* 0x0000000600527d11 */ /* 0x001e220008209900 */
[----:B---3--:R-:W-:Y:S01]  /*3030*/  MOV R4, UR4 ;  /* 0x0000000400047c02 */ /* 0x008fe20008000f00 */
[----:B------:R-:W-:Y:S01]  /*3040*/  IMAD.U32 R5, RZ, RZ, UR5 ;  /* 0x00000005ff057e24 */ /* 0x000fe2000f8e00ff */
[----:B01----:R-:W-:-:S07]  /*3050*/  SHF.R.U32.HI R94, RZ, 0x10, R83 ;  /* 0x00000010ff5e7819 */ /* 0x003fce0000011653 */
[----:B------:R-:W-:-:S07]  /*3060*/  LEPC R20, `(.L_x_136) ;  /* 0x000000001014794e */ /* 0x000fce0000000000 */
[----:B--2---:R-:W-:Y:S05]  /*3070*/  CALL.ABS.NOINC R2 ;  /* 0x0000000002007343 */ /* 0x004fea0003c00000 */
.L_x_136:
        /* <DEDUP_REMOVED lines=11> */
.L_x_137:
        /* <DEDUP_REMOVED lines=10> */
.L_x_138:
        /* <DEDUP_REMOVED lines=11> */
.L_x_139:
        /* <DEDUP_REMOVED lines=10> */
.L_x_140:
        /* <DEDUP_REMOVED lines=11> */
.L_x_141:
        /* <DEDUP_REMOVED lines=10> */
.L_x_142:
        /* <DEDUP_REMOVED lines=10> */
.L_x_143:
[----:B------:R0:W1:Y:S01]  /*3510*/  LDC.64 R2, c[0x4][R77] ;  /* 0x010000004d027b82 */ /* 0x0000620000000a00 */
[----:B------:R-:W2:Y:S01]  /*3520*/  LDCU.64 UR4, c[0x4][0x18] ;  /* 0x01000300ff0477ac */ /* 0x000ea20008000a00 */
[----:B------:R-:W-:Y:S01]  /*3530*/  CS2R R6, SRZ ;  /* 0x0000000000067805 */ /* 0x000fe2000001ff00 */
[----:B--2---:R-:W-:Y:S02]  /*3540*/  IMAD.U32 R4, RZ, RZ, UR4 ;  /* 0x00000004ff047e24 */ /* 0x004fe4000f8e00ff */
[----:B0-----:R-:W-:-:S07]  /*3550*/  IMAD.U32 R5, RZ, RZ, UR5 ;  /* 0x00000005ff057e24 */ /* 0x001fce000f8e00ff */
[----:B------:R-:W-:-:S07]  /*3560*/  LEPC R20, `(.L_x_144) ;  /* 0x000000001014794e */ /* 0x000fce0000000000 */
[----:B-1----:R-:W-:Y:S05]  /*3570*/  CALL.ABS.NOINC R2 ;  /* 0x0000000002007343 */ /* 0x002fea0003c00000 */
.L_x_144:
[----:B------:R0:W1:Y:S01]  /*3580*/  LDC.64 R2, c[0x4][R77] ;  /* 0x010000004d027b82 */ /* 0x0000620000000a00 */
[----:B------:R-:W2:Y:S01]  /*3590*/  LDCU.64 UR4, c[0x4][0x140] ;  /* 0x01002800ff0477ac */ /* 0x000ea20008000a00 */
[----:B------:R-:W-:Y:S01]  /*35a0*/  CS2R R6, SRZ ;  /* 0x0000000000067805 */ /* 0x000fe2000001ff00 */
[----:B--2---:R-:W-:Y:S01]  /*35b0*/  IMAD.U32 R4, RZ, RZ, UR4 ;  /* 0x00000004ff047e24 */ /* 0x004fe2000f8e00ff */
[----:B0-----:R-:W-:-:S07]  /*35c0*/  MOV R5, UR5 ;  /* 0x0000000500057c02 */ /* 0x001fce0008000f00 */
[----:B------:R-:W-:-:S07]  /*35d0*/  LEPC R20, `(.L_x_145) ;  /* 0x000000001014794e */ /* 0x000fce0000000000 */
[----:B-1----:R-:W-:Y:S05]  /*35e0*/  CALL.ABS.NOINC R2 ;  /* 0x0000000002007343 */ /* 0x002fea0003c00000 */
.L_x_145:
[----:B------:R-:W0:Y:S01]  /*35f0*/  LDCU UR4, c[0x0][0x380] ;  /* 0x00007000ff0477ac */ /* 0x000e220008000800 */
[----:B------:R1:W2:Y:S01]  /*3600*/  LDC.64 R2, c[0x4][R77] ;  /* 0x010000004d027b82 */ /* 0x0002a20000000a00 */
[----:B------:R-:W-:Y:S01]  /*3610*/  CS2R R6, SRZ ;  /* 0x0000000000067805 */ /* 0x000fe2000001ff00 */
[----:B------:R-:W3:Y:S01]  /*3620*/  LDCU.64 UR6, c[0x4][0x8] ;  /* 0x01000100ff0677ac */ /* 0x000ee20008000a00 */
[----:B0-----:R-:W0:Y:S01]  /*3630*/  F2I.S64.TRUNC R80, UR4 ;  /* 0x0000000400507d11 */ /* 0x001e22000820d900 */
[----:B---3--:R-:W-:Y:S02]  /*3640*/  IMAD.U32 R4, RZ, RZ, UR6 ;  /* 0x00000006ff047e24 */ /* 0x008fe4000f8e00ff */
[----:B------:R-:W-:Y:S01]  /*3650*/  IMAD.U32 R5, RZ, RZ, UR7 ;  /* 0x00000007ff057e24 */ /* 0x000fe2000f8e00ff */
[----:B01----:R-:W-:-:S07]  /*3660*/  SHF.R.U32.HI R80, RZ, 0x18, R81 ;  /* 0x00000018ff507819 */ /* 0x003fce0000011651 */
[----:B------:R-:W-:-:S07]  /*3670*/  LEPC R20, `(.L_x_146) ;  /* 0x000000001014794e */ /* 0x000fce0000000000 */
[----:B--2---:R-:W-:Y:S05]  /*3680*/  CALL.ABS.NOINC R2 ;  /* 0x0000000002007343 */ /* 0x004fea0003c00000 */
.L_x_146:
[----:B------:R-:W0:Y:S01]  /*3690*/  LDCU UR6, c[0x0][0x380] ;  /* 0x00007000ff0677ac */ /* 0x000e220008000800 */
[----:B------:R1:W-:Y:S01]  /*36a0*/  STL [R1+0x8], R80 ;  /* 0x0000085001007387 */ /* 0x0003e20000100800 */
[----:B------:R1:W2:Y:S01]  /*36b0*/  LDC.64 R2, c[0x4][R77] ;  /* 0x010000004d027b82 */ /* 0x0002a20000000a00 */
[----:B------:R-:W-:Y:S01]  /*36c0*/  MOV R6, R63 ;  /* 0x0000003f00067202 */ /* 0x000fe20000000f00 */
[----:B------:R-:W3:Y:S01]  /*36d0*/  LDCU.64 UR4, c[0x4][0x10] ;  /* 0x01000200ff0477ac */ /* 0x000ee20008000a00 */
[----:B------:R-:W-:Y:S01]  /*36e0*/  IMAD.MOV.U32 R7, RZ, RZ, R61 ;  /* 0x000000ffff077224 */ /* 0x000fe200078e003d */
[----:B0-----:R-:W0:Y:S01]  /*36f0*/  F2I.S64.TRUNC R16, UR6 ;  /* 0x0000000600107d11 */ /* 0x001e22000820d900 */
[----:B---3--:R-:W-:Y:S02]  /*3700*/  IMAD.U32 R4, RZ, RZ, UR4 ;  /* 0x00000004ff047e24 */ /* 0x008fe4000f8e00ff */
[----:B------:R-:W-:Y:S01]  /*3710*/  IMAD.U32 R5, RZ, RZ, UR5 ;  /* 0x00000005ff057e24 */ /* 0x000fe2000f8e00ff */
[----:B01----:R-:W-:-:S07]  /*3720*/  SHF.R.U32.HI R78, RZ, 0x10, R17 ;  /* 0x00000010ff4e7819 */ /* 0x003fce0000011611 */
[----:B------:R-:W-:-:S07]  /*3730*/  LEPC R20, `(.L_x_147) ;  /* 0x000000001014794e */ /* 0x000fce0000000000 */
[----:B--2---:R-:W-:Y:S05]  /*3740*/  CALL.ABS.NOINC R2 ;  /* 0x0000000002007343 */ /* 0x004fea0003c00000 */
.L_x_147:
        /* <DEDUP_REMOVED lines=11> */
.L_x_148:
        /* <DEDUP_REMOVED lines=10> */
.L_x_149:
        /* <DEDUP_REMOVED lines=11> */
.L_x_150:
        /* <DEDUP_REMOVED lines=10> */
.L_x_151:
        /* <DEDUP_REMOVED lines=11> */
.L_x_152:
        /* <DEDUP_REMOVED lines=10> */
.L_x_153:
        /* <DEDUP_REMOVED lines=10> */
.L_x_154:
[----:B------:R0:W1:Y:S01]  /*3be0*/  LDC.64 R2, c[0x4][R77] ;  /* 0x010000004d027b82 */ /* 0x0000620000000a00 */
[----:B------:R-:W2:Y:S01]  /*3bf0*/  LDCU.64 UR4, c[0x4][0x18] ;  /* 0x01000300ff0477ac */ /* 0x000ea20008000a00 */
[----:B------:R-:W-:Y:S02]  /*3c00*/  CS2R R6, SRZ ;  /* 0x0000000000067805 */ /* 0x000fe4000001ff00 */
[----:B--2---:R-:W-:Y:S01]  /*3c10*/  MOV R4, UR4 ;  /* 0x0000000400047c02 */ /* 0x004fe20008000f00 */
[----:B0-----:R-:W-:-:S07]  /*3c20*/  IMAD.U32 R5, RZ, RZ, UR5 ;  /* 0x00000005ff057e24 */ /* 0x001fce000f8e00ff */
[----:B------:R-:W-:-:S07]  /*3c30*/  LEPC R20, `(.L_x_155) ;  /* 0x000000001014794e */ /* 0x000fce0000000000 */
[----:B-1----:R-:W-:Y:S05]  /*3c40*/  CALL.ABS.NOINC R2 ;  /* 0x0000000002007343 */ /* 0x002fea0003c00000 */
.L_x_155:
[----:B------:R0:W1:Y:S01]  /*3c50*/  LDC.64 R2, c[0x4][R77] ;  /* 0x010000004d027b82 */ /* 0x0000620000000a00 */
[----:B------:R-:W2:Y:S01]  /*3c60*/  LDCU.64 UR4, c[0x4][0x148] ;  /* 0x01002900ff0477ac */ /* 0x000ea20008000a00 */
[----:B------:R-:W-:Y:S01]  /*3c70*/  CS2R R6, SRZ ;  /* 0x0000000000067805 */ /* 0x000fe2000001ff00 */
[----:B--2---:R-:W-:Y:S02]  /*3c80*/  IMAD.U32 R4, RZ, RZ, UR4 ;  /* 0x00000004ff047e24 */ /* 0x004fe4000f8e00ff */
[----:B0-----:R-:W-:-:S07]  /*3c90*/  IMAD.U32 R5, RZ, RZ, UR5 ;  /* 0x00000005ff057e24 */ /* 0x001fce000f8e00ff */
[----:B------:R-:W-:-:S07]  /*3ca0*/  LEPC R20, `(.L_x_156) ;  /* 0x000000001014794e */ /* 0x000fce0000000000 */
[----:B-1----:R-:W-:Y:S05]  /*3cb0*/  CALL.ABS.NOINC R2 ;  /* 0x0000000002007343 */ /* 0x002fea0003c00000 */
.L_x_156:
[----:B------:R-:W0:Y:S01]  /*3cc0*/  LDCU UR4, c[0x0][0x380] ;  /* 0x00007000ff0477ac */ /* 0x000e220008000800 */
[----:B------:R1:W2:Y:S01]  /*3cd0*/  LDC.64 R2, c[0x4][R77] ;  /* 0x010000004d027b82 */ /* 0x0002a20000000a00 */
[----:B------:R-:W-:Y:S01]  /*3ce0*/  CS2R R6, SRZ ;  /* 0x0000000000067805 */ /* 0x000fe2000001ff00 */
[----:B------:R-:W3:Y:S01]  /*3cf0*/  LDCU.64 UR6, c[0x4][0x8] ;  /* 0x01000100ff0677ac */ /* 0x000ee20008000a00 */
[----:B0-----:R-:W0:Y:S02]  /*3d00*/  F2I.U64.FLOOR R4, UR4 ;  /* 0x0000000400047d11 */ /* 0x001e240008205800 */
[----:B0-----:R-:W-:Y:S01]  /*3d10*/  SHF.R.U32.HI R64, RZ, 0x18, R5 ;  /* 0x00000018ff407819 */ /* 0x001fe20000011605 */
[----:B---3--:R-:W-:Y:S01]  /*3d20*/  IMAD.U32 R4, RZ, RZ, UR6 ;  /* 0x00000006ff047e24 */ /* 0x008fe2000f8e00ff */
[----:B-1----:R-:W-:-:S07]  /*3d30*/  MOV R5, UR7 ;  /* 0x0000000700057c02 */ /* 0x002fce0008000f00 */
[----:B------:R-:W-:-:S07]  /*3d40*/  LEPC R20, `(.L_x_157) ;  /* 0x000000001014794e */ /* 0x000fce0000000000 */
[----:B--2---:R-:W-:Y:S05]  /*3d50*/  CALL.ABS.NOINC R2 ;  /* 0x0000000002007343 */ /* 0x004fea0003c00000 */
.L_x_157:
[----:B------:R-:W0:Y:S01]  /*3d60*/  LDCU UR6, c[0x0][0x380] ;  /* 0x00007000ff0677ac */ /* 0x000e220008000800 */
[----:B------:R1:W-:Y:S01]  /*3d70*/  STL [R1+0x8], R64 ;  /* 0x0000084001007387 */ /* 0x0003e20000100800 */
[----:B------:R1:W2:Y:S01]  /*3d80*/  LDC.64 R2, c[0x4][R77] ;  /* 0x010000004d027b82 */ /* 0x0002a20000000a00 */
[----:B------:R-:W-:Y:S01]  /*3d90*/  IMAD.MOV.U32 R6, RZ, RZ, R63 ;  /* 0x000000ffff067224 */ /* 0x000fe200078e003f */
[----:B------:R-:W3:Y:S01]  /*3da0*/  LDCU.64 UR4, c[0x4][0x10] ;  /* 0x01000200ff0477ac */ /* 0x000ee20008000a00 */
[----:B------:R-:W-:Y:S01]  /*3db0*/  IMAD.MOV.U32 R7, RZ, RZ, R61 ;  /* 0x000000ffff077224 */ /* 0x000fe200078e003d */
[----:B0-----:R-:W0:Y:S01]  /*3dc0*/  F2I.U64.FLOOR R16, UR6 ;  /* 0x0000000600107d11 */ /* 0x001e220008205800 */
[----:B---3--:R-:W-:Y:S02]  /*3dd0*/  IMAD.U32 R4, RZ, RZ, UR4 ;  /* 0x00000004ff047e24 */ /* 0x008fe4000f8e00ff */
[----:B------:R-:W-:Y:S01]  /*3de0*/  IMAD.U32 R5, RZ, RZ, UR5 ;  /* 0x00000005ff057e24 */ /* 0x000fe2000f8e00ff */
[----:B01----:R-:W-:-:S07]  /*3df0*/  SHF.R.U32.HI R62, RZ, 0x10, R17 ;  /* 0x00000010ff3e7819 */ /* 0x003fce0000011611 */
[----:B------:R-:W-:-:S07]  /*3e00*/  LEPC R20, `(.L_x_158) ;  /* 0x000000001014794e */ /* 0x000fce0000000000 */
[----:B--2---:R-:W-:Y:S05]  /*3e10*/  CALL.ABS.NOINC R2 ;  /* 0x0000000002007343 */ /* 0x004fea0003c00000 */
.L_x_158:
        /* <DEDUP_REMOVED lines=11> */
.L_x_159:
        /* <DEDUP_REMOVED lines=10> */
.L_x_160:
        /* <DEDUP_REMOVED lines=11> */
.L_x_161:
[----:B------:R0:W-:Y:S01]  /*4020*/  STL [R1+0x8], R56 ;  /* 0x0000083801007387 */ /* 0x0001e20000100800 */
        /* <DEDUP_REMOVED lines=8> */
.L_x_162:
        /* <DEDUP_REMOVED lines=11> */
.L_x_163:
        /* <DEDUP_REMOVED lines=11> */
.L_x_164:
        /* <DEDUP_REMOVED lines=10> */
.L_x_165:
[----:B------:R0:W1:Y:S01]  /*42b0*/  LDC.64 R2, c[0x4][R77] ;  /* 0x010000004d027b82 */ /* 0x0000620000000a00 */
[----:B------:R-:W2:Y:S01]  /*42c0*/  LDCU.64 UR4, c[0x4][0x18] ;  /* 0x01000300ff0477ac */ /* 0x000ea20008000a00 */
[----:B------:R-:W-:Y:S01]  /*42d0*/  CS2R R6, SRZ ;  /* 0x0000000000067805 */ /* 0x000fe2000001ff00 */
[----:B--2---:R-:W-:Y:S02]  /*42e0*/  IMAD.U32 R4, RZ, RZ, UR4 ;  /* 0x00000004ff047e24 */ /* 0x004fe4000f8e00ff */
[----:B0-----:R-:W-:-:S07]  /*42f0*/  IMAD.U32 R5, RZ, RZ, UR5 ;  /* 0x00000005ff057e24 */ /* 0x001fce000f8e00ff */
[----:B------:R-:W-:-:S07]  /*4300*/  LEPC R20, `(.L_x_166) ;  /* 0x000000001014794e */ /* 0x000fce0000000000 */
[----:B-1----:R-:W-:Y:S05]  /*4310*/  CALL.ABS.NOINC R2 ;  /* 0x0000000002007343 */ /* 0x002fea0003c00000 */
.L_x_166:
[----:B------:R0:W1:Y:S01]  /*4320*/  LDC.64 R2, c[0x4][R77] ;  /* 0x010000004d027b82 */ /* 0x0000620000000a00 */
[----:B------:R-:W2:Y:S01]  /*4330*/  LDCU.64 UR4, c[0x4][0x150] ;  /* 0x01002a00ff0477ac */ /* 0x000ea20008000a00 */
[----:B------:R-:W-:Y:S02]  /*4340*/  CS2R R6, SRZ ;  /* 0x0000000000067805 */ /* 0x000fe4000001ff00 */
[----:B--2---:R-:W-:Y:S01]  /*4350*/  MOV R4, UR4 ;  /* 0x0000000400047c02 */ /* 0x004fe20008000f00 */
[----:B0-----:R-:W-:-:S07]  /*4360*/  IMAD.U32 R5, RZ, RZ, UR5 ;  /* 0x00000005ff057e24 */ /* 0x001fce000f8e00ff */
[----:B------:R-:W-:-:S07]  /*4370*/  LEPC R20, `(.L_x_167) ;  /* 0x000000001014794e */ /* 0x000fce0000000000 */
[----:B-1----:R-:W-:Y:S05]  /*4380*/  CALL.ABS.NOINC R2 ;  /* 0x0000000002007343 */ /* 0x002fea0003c00000 */
.L_x_167:
[----:B------:R-:W0:Y:S01]  /*4390*/  LDCU UR4, c[0x0][0x380] ;  /* 0x00007000ff0477ac */ /* 0x000e220008000800 */
[----:B------:R1:W2:Y:S01]  /*43a0*/  LDC.64 R2, c[0x4][R77] ;  /* 0x010000004d027b82 */ /* 0x0002a20000000a00 */
[----:B------:R-:W-:Y:S01]  /*43b0*/  CS2R R6, SRZ ;  /* 0x0000000000067805 */ /* 0x000fe2000001ff00 */
[----:B------:R-:W3:Y:S01]  /*43c0*/  LDCU.64 UR6, c[0x4][0x8] ;  /* 0x01000100ff0677ac */ /* 0x000ee20008000a00 */
[----:B0-----:R-:W0:Y:S02]  /*43d0*/  F2I.U64 R4, UR4 ;  /* 0x0000000400047d11 */ /* 0x001e240008201800 */
[----:B0-----:R-:W-:Y:S01]  /*43e0*/  SHF.R.U32.HI R48, RZ, 0x18, R5 ;  /* 0x00000018ff307819 */ /* 0x001fe20000011605 */
[----:B---3--:R-:W-:Y:S02]  /*43f0*/  IMAD.U32 R4, RZ, RZ, UR6 ;  /* 0x00000006ff047e24 */ /* 0x008fe4000f8e00ff */
[----:B-1----:R-:W-:-:S07]  /*4400*/  IMAD.U32 R5, RZ, RZ, UR7 ;  /* 0x00000007ff057e24 */ /* 0x002fce000f8e00ff */
[----:B------:R-:W-:-:S07]  /*4410*/  LEPC R20, `(.L_x_168) ;  /* 0x000000001014794e */ /* 0x000fce0000000000 */
[----:B--2---:R-:W-:Y:S05]  /*4420*/  CALL.ABS.NOINC R2 ;  /* 0x0000000002007343 */ /* 0x004fea0003c00000 */
.L_x_168:
[----:B------:R-:W0:Y:S01]  /*4430*/  LDCU UR6, c[0x0][0x380] ;  /* 0x00007000ff0677ac */ /* 0x000e220008000800 */
[----:B------:R1:W-:Y:S01]  /*4440*/  STL [R1+0x8], R48 ;  /* 0x0000083001007387 */ /* 0x0003e20000100800 */
[----:B------:R1:W2:Y:S01]  /*4450*/  LDC.64 R2, c[0x4][R77] ;  /* 0x010000004d027b82 */ /* 0x0002a20000000a00 */
[----:B------:R-:W-:Y:S01]  /*4460*/  IMAD.MOV.U32 R6, RZ, RZ, R63 ;  /* 0x000000ffff067224 */ /* 0x000fe200078e003f */
[----:B------:R-:W3:Y:S01]  /*4470*/  LDCU.64 UR4, c[0x4][0x10] ;  /* 0x01000200ff0477ac */ /* 0x000ee20008000a00 */
[----:B------:R-:W-:Y:S01]  /*4480*/  IMAD.MOV.U32 R7, RZ, RZ, R61 ;  /* 0x000000ffff077224 */ /* 0x000fe200078e003d */
[----:B0-----:R-:W0:Y:S01]  /*4490*/  F2I.U64 R16, UR6 ;  /* 0x0000000600107d11 */ /* 0x001e220008201800 */
[----:B---3--:R-:W-:Y:S01]  /*44a0*/  IMAD.U32 R4, RZ, RZ, UR4 ;  /* 0x00000004ff047e24 */ /* 0x008fe2000f8e00ff */
[----:B-1----:R-:W-:-:S07]  /*44b0*/  MOV R5, UR5 ;  /* 0x0000000500057c02 */ /* 0x002fce0008000f00 */
[----:B------:R-:W-:-:S07]  /*44c0*/  LEPC R20, `(.L_x_169) ;  /* 0x000000001014794e */ /* 0x000fce0000000000 */
[----:B0-2---:R-:W-:Y:S05]  /*44d0*/  CALL.ABS.NOINC R2 ;  /* 0x0000000002007343 */ /* 0x005fea0003c00000 */
.L_x_169:
[----:B------:R-:W-:Y:S01]  /*44e0*/  SHF.R.U32.HI R46, RZ, 0x10, R17 ;  /* 0x00000010ff2e7819 */ /* 0x000fe20000011611 */
[----:B------:R0:W1:Y:S01]  /*44f0*/  LDC.64 R2, c[0x4][R77] ;  /* 0x010000004d027b82 */ /* 0x0000620000000a00 */
[----:B------:R-:W2:Y:S01]  /*4500*/  LDCU.64 UR4, c[0x4][0x10] ;  /* 0x01000200ff0477ac */ /* 0x000ea20008000a00 */
[----:B------:R-:W-:Y:S01]  /*4510*/  MOV R6, R63 ;  /* 0x0000003f00067202 */ /* 0x000fe20000000f00 */
[----:B------:R-:W-:Y:S01]  /*4520*/  IMAD.MOV.U32 R7, RZ, RZ, R61 ;  /* 0x000000ffff077224 */ /* 0x000fe200078e003d */
[----:B------:R-:W-:-:S05]  /*4530*/  LOP3.LUT R46, R46, 0xff, RZ, 0xc0, !PT ;  /* 0x000000ff2e2e7812 */ /* 0x000fca00078ec0ff */
[----:B------:R0:W-:Y:S01]  /*4540*/  STL [R1+0x8], R46 ;  /* 0x0000082e01007387 */ /* 0x0001e20000100800 */
[----:B--2---:R-:W-:Y:S02]  /*4550*/  IMAD.U32 R4, RZ, RZ, UR4 ;  /* 0x00000004ff047e24 */ /* 0x004fe4000f8e00ff */
[----:B0-----:R-:W-:-:S07]  /*4560*/  IMAD.U32 R5, RZ, RZ, UR5 ;  /* 0x00000005ff057e24 */ /* 0x001fce000f8e00ff */
[----:B------:R-:W-:-:S07]  /*4570*/  LEPC R20, `(.L_x_170) ;  /* 0x000000001014794e */ /* 0x000fce0000000000 */
[----:B-1----:R-:W-:Y:S05]  /*4580*/  CALL.ABS.NOINC R2 ;  /* 0x0000000002007343 */ /* 0x002fea0003c00000 */
.L_x_170:
        /* <DEDUP_REMOVED lines=11> */
.L_x_171:
        /* <DEDUP_REMOVED lines=11> */
.L_x_172:
[----:B------:R0:W-:Y:S01]  /*46f0*/  STL [R1+0x8], R40 ;  /* 0x0000082801007387 */ /* 0x0001e20000100800 */
[----:B------:R0:W1:Y:S01]  /*4700*/  LDC.64 R2, c[0x4][R77] ;  /* 0x010000004d027b82 */ /* 0x0000620000000a00 */
[----:B------:R-:W2:Y:S01]  /*4710*/  LDCU.64 UR4, c[0x4][0x10] ;  /* 0x01000200ff0477ac */ /* 0x000ea20008000a00 */
[----:B------:R-:W-:Y:S02]  /*4720*/  IMAD.MOV.U32 R6, RZ, RZ, R63 ;  /* 0x000000ffff067224 */ /* 0x000fe400078e003f */
[----:B------:R-:W-:Y:S01]  /*4730*/  IMAD.MOV.U32 R7, RZ, RZ, R61 ;  /* 0x000000ffff077224 */ /* 0x000fe200078e003d */
[----:B--2---:R-:W-:Y:S01]  /*4740*/  MOV R4, UR4 ;  /* 0x0000000400047c02 */ /* 0x004fe20008000f00 */
[----:B0-----:R-:W-:-:S07]  /*4750*/  IMAD.U32 R5, RZ, RZ, UR5 ;  /* 0x00000005ff057e24 */ /* 0x001fce000f8e00ff */
[----:B------:R-:W-:-:S07]  /*4760*/  LEPC R20, `(.L_x_173) ;  /* 0x000000001014794e */ /* 0x000fce0000000000 */
[----:B-1----:R-:W-:Y:S05]  /*4770*/  CALL.ABS.NOINC R2 ;  /* 0x0000000002007343 */ /* 0x002fea0003c00000 */
.L_x_173:
        /* <DEDUP_REMOVED lines=11> */
.L_x_174:
        /* <DEDUP_REMOVED lines=11> */
.L_x_175:
        /* <DEDUP_REMOVED lines=10> */
.L_x_176:
[----:B------:R0:W1:Y:S01]  /*4980*/  LDC.64 R2, c[0x4][R77] ;  /* 0x010000004d027b82 */ /* 0x0000620000000a00 */
[----:B------:R-:W2:Y:S01]  /*4990*/  LDCU.64 UR4, c[0x4][0x18] ;  /* 0x01000300ff0477ac */ /* 0x000ea20008000a00 */
[----:B------:R-:W-:Y:S01]  /*49a0*/  CS2R R6, SRZ ;  /* 0x0000000000067805 */ /* 0x000fe2000001ff00 */
[----:B--2---:R-:W-:Y:S02]  /*49b0*/  IMAD.U32 R4, RZ, RZ, UR4 ;  /* 0x00000004ff047e24 */ /* 0x004fe4000f8e00ff */
[----:B0-----:R-:W-:-:S07]  /*49c0*/  IMAD.U32 R5, RZ, RZ, UR5 ;  /* 0x00000005ff057e24 */ /* 0x001fce000f8e00ff */
[----:B------:R-:W-:-:S07]  /*49d0*/  LEPC R20, `(.L_x_177) ;  /* 0x000000001014794e */ /* 0x000fce0000000000 */
[----:B-1----:R-:W-:Y:S05]  /*49e0*/  CALL.ABS.NOINC R2 ;  /* 0x0000000002007343 */ /* 0x002fea0003c00000 */
.L_x_177:
[----:B------:R0:W1:Y:S01]  /*49f0*/  LDC.64 R2, c[0x4][R77] ;  /* 0x010000004d027b82 */ /* 0x0000620000000a00 */
[----:B------:R-:W2:Y:S01]  /*4a00*/  LDCU.64 UR4, c[0x4][0x158] ;  /* 0x01002b00ff0477ac */ /* 0x000ea20008000a00 */
[----:B------:R-:W-:Y:S01]  /*4a10*/  CS2R R6, SRZ ;  /* 0x0000000000067805 */ /* 0x000fe2000001ff00 */
[----:B--2---:R-:W-:Y:S02]  /*4a20*/  IMAD.U32 R4, RZ, RZ, UR4 ;  /* 0x00000004ff047e24 */ /* 0x004fe4000f8e00ff */
[----:B0-----:R-:W-:-:S07]  /*4a30*/  IMAD.U32 R5, RZ, RZ, UR5 ;  /* 0x00000005ff057e24 */ /* 0x001fce000f8e00ff */
[----:B------:R-:W-:-:S07]  /*4a40*/  LEPC R20, `(.L_x_178) ;  /* 0x000000001014794e */ /* 0x000fce0000000000 */
[----:B-1----:R-:W-:Y:S05]  /*4a50*/  CALL.ABS.NOINC R2 ;  /* 0x0000000002007343 */ /* 0x002fea0003c00000 */
.L_x_178:
[----:B------:R-:W0:Y:S01]  /*4a60*/  LDCU UR4, c[0x0][0x380] ;  /* 0x00007000ff0477ac */ /* 0x000e220008000800 */
[----:B------:R1:W2:Y:S01]  /*4a70*/  LDC.64 R2, c[0x4][R77] ;  /* 0x010000004d027b82 */ /* 0x0002a20000000a00 */
[----:B------:R-:W-:Y:S01]  /*4a80*/  CS2R R6, SRZ ;  /* 0x0000000000067805 */ /* 0x000fe2000001ff00 */
[----:B------:R-:W3:Y:S01]  /*4a90*/  LDCU.64 UR6, c[0x4][0x8] ;  /* 0x01000100ff0677ac */ /* 0x000ee20008000a00 */
[----:B0-----:R-:W0:Y:S02]  /*4aa0*/  F2I.U64.CEIL R4, UR4 ;  /* 0x0000000400047d11 */ /* 0x001e240008209800 */
[----:B0-----:R-:W-:Y:S01]  /*4ab0*/  SHF.R.U32.HI R32, RZ, 0x18, R5 ;  /* 0x00000018ff207819 */ /* 0x001fe20000011605 */
[----:B---3--:R-:W-:Y:S01]  /*4ac0*/  IMAD.U32 R5, RZ, RZ, UR7 ;  /* 0x00000007ff057e24 */ /* 0x008fe2000f8e00ff */
[----:B-1----:R-:W-:-:S07]  /*4ad0*/  MOV R4, UR6 ;  /* 0x0000000600047c02 */ /* 0x002fce0008000f00 */
[----:B------:R-:W-:-:S07]  /*4ae0*/  LEPC R20, `(.L_x_179) ;  /* 0x000000001014794e */ /* 0x000fce0000000000 */
[----:B--2---:R-:W-:Y:S05]  /*4af0*/  CALL.ABS.NOINC R2 ;  /* 0x0000000002007343 */ /* 0x004fea0003c00000 */
.L_x_179:
[----:B------:R-:W0:Y:S01]  /*4b00*/  LDCU UR6, c[0x0][0x380] ;  /* 0x00007000ff0677ac */ /* 0x000e220008000800 */
[----:B------:R1:W-:Y:S01]  /*4b10*/  STL [R1+0x8], R32 ;  /* 0x0000082001007387 */ /* 0x0003e20000100800 */
[----:B------:R1:W2:Y:S01]  /*4b20*/  LDC.64 R2, c[0x4][R77] ;  /* 0x010000004d027b82 */ /* 0x0002a20000000a00 */
[----:B------:R-:W-:Y:S01]  /*4b30*/  IMAD.MOV.U32 R6, RZ, RZ, R63 ;  /* 0x000000ffff067224 */ /* 0x000fe200078e003f */
[----:B------:R-:W3:Y:S01]  /*4b40*/  LDCU.64 UR4, c[0x4][0x10] ;  /* 0x01000200ff0477ac */ /* 0x000ee20008000a00 */
[----:B------:R-:W-:Y:S01]  /*4b50*/  MOV R7, R61 ;  /* 0x0000003d00077202 */ /* 0x000fe20000000f00 */
[----:B0-----:R-:W0:Y:S01]  /*4b60*/  F2I.U64.CEIL R16, UR6 ;  /* 0x0000000600107d11 */ /* 0x001e220008209800 */
[----:B---3--:R-:W-:Y:S02]  /*4b70*/  IMAD.U32 R4, RZ, RZ, UR4 ;  /* 0x00000004ff047e24 */ /* 0x008fe4000f8e00ff */
[----:B-1----:R-:W-:-:S07]  /*4b80*/  IMAD.U32 R5, RZ, RZ, UR5 ;  /* 0x00000005ff057e24 */ /* 0x002fce000f8e00ff */
[----:B------:R-:W-:-:S07]  /*4b90*/  LEPC R20, `(.L_x_180) ;  /* 0x000000001014794e */ /* 0x000fce0000000000 */
[----:B0-2---:R-:W-:Y:S05]  /*4ba0*/  CALL.ABS.NOINC R2 ;  /* 0x0000000002007343 */ /* 0x005fea0003c00000 */
.L_x_180:
        /* <DEDUP_REMOVED lines=11> */
.L_x_181:
        /* <DEDUP_REMOVED lines=11> */
.L_x_182:
        /* <DEDUP_REMOVED lines=11> */
.L_x_183:
        /* <DEDUP_REMOVED lines=10> */
.L_x_184:
        /* <DEDUP_REMOVED lines=11> */
.L_x_185:
        /* <DEDUP_REMOVED lines=10> */
.L_x_186:
        /* <DEDUP_REMOVED lines=10> */
.L_x_187:
[----:B------:R0:W1:Y:S01]  /*5050*/  LDC.64 R2, c[0x4][R77] ;  /* 0x010000004d027b82 */ /* 0x0000620000000a00 */
[----:B------:R-:W2:Y:S01]  /*5060*/  LDCU.64 UR4, c[0x4][0x18] ;  /* 0x01000300ff0477ac */ /* 0x000ea20008000a00 */
[----:B------:R-:W-:Y:S01]  /*5070*/  CS2R R6, SRZ ;  /* 0x0000000000067805 */ /* 0x000fe2000001ff00 */
[----:B--2---:R-:W-:Y:S01]  /*5080*/  IMAD.U32 R4, RZ, RZ, UR4 ;  /* 0x00000004ff047e24 */ /* 0x004fe2000f8e00ff */
[----:B0-----:R-:W-:-:S07]  /*5090*/  MOV R5, UR5 ;  /* 0x0000000500057c02 */ /* 0x001fce0008000f00 */
[----:B------:R-:W-:-:S07]  /*50a0*/  LEPC R20, `(.L_x_188) ;  /* 0x000000001014794e */ /* 0x000fce0000000000 */
[----:B-1----:R-:W-:Y:S05]  /*50b0*/  CALL.ABS.NOINC R2 ;  /* 0x0000000002007343 */ /* 0x002fea0003c00000 */
.L_x_188:
[----:B------:R0:W1:Y:S01]  /*50c0*/  LDC.64 R2, c[0x4][R77] ;  /* 0x010000004d027b82 */ /* 0x0000620000000a00 */
[----:B------:R-:W2:Y:S01]  /*50d0*/  LDCU.64 UR4, c[0x4][0x160] ;  /* 0x01002c00ff0477ac */ /* 0x000ea20008000a00 */
[----:B------:R-:W-:Y:S01]  /*50e0*/  CS2R R6, SRZ ;  /* 0x0000000000067805 */ /* 0x000fe2000001ff00 */
[----:B--2---:R-:W-:Y:S02]  /*50f0*/  IMAD.U32 R4, RZ, RZ, UR4 ;  /* 0x00000004ff047e24 */ /* 0x004fe4000f8e00ff */
[----:B0-----:R-:W-:-:S07]  /*5100*/  IMAD.U32 R5, RZ, RZ, UR5 ;  /* 0x00000005ff057e24 */ /* 0x001fce000f8e00ff */
[----:B------:R-:W-:-:S07]  /*5110*/  LEPC R20, `(.L_x_189) ;  /* 0x000000001014794e */ /* 0x000fce0000000000 */
[----:B-1----:R-:W-:Y:S05]  /*5120*/  CALL.ABS.NOINC R2 ;  /* 0x0000000002007343 */ /* 0x002fea0003c00000 */
.L_x_189:
[----:B------:R-:W0:Y:S01]  /*5130*/  LDCU UR4, c[0x0][0x380] ;  /* 0x00007000ff0477ac */ /* 0x000e220008000800 */
[----:B------:R1:W2:Y:S01]  /*5140*/  LDC.64 R2, c[0x4][R77] ;  /* 0x010000004d027b82 */ /* 0x0002a20000000a00 */
[----:B------:R-:W-:Y:S01]  /*5150*/  CS2R R6, SRZ ;  /* 0x0000000000067805 */ /* 0x000fe2000001ff00 */
[----:B------:R-:W3:Y:S01]  /*5160*/  LDCU.64 UR6, c[0x4][0x8] ;  /* 0x01000100ff0677ac */ /* 0x000ee20008000a00 */
[----:B0-----:R-:W0:Y:S02]  /*5170*/  F2I.U64.TRUNC R4, UR4 ;  /* 0x0000000400047d11 */ /* 0x001e24000820d800 */
[----:B0-----:R-:W-:Y:S01]  /*5180*/  SHF.R.U32.HI R91, RZ, 0x18, R5 ;  /* 0x00000018ff5b7819 */ /* 0x001fe20000011605 */
[----:B---3--:R-:W-:Y:S02]  /*5190*/  IMAD.U32 R4, RZ, RZ, UR6 ;  /* 0x00000006ff047e24 */ /* 0x008fe4000f8e00ff */
[----:B-1----:R-:W-:-:S07]  /*51a0*/  IMAD.U32 R5, RZ, RZ, UR7 ;  /* 0x00000007ff057e24 */ /* 0x002fce000f8e00ff */
[----:B------:R-:W-:-:S07]  /*51b0*/  LEPC R20, `(.L_x_190) ;  /* 0x000000001014794e */ /* 0x000fce0000000000 */
[----:B--2---:R-:W-:Y:S05]  /*51c0*/  CALL.ABS.NOINC R2 ;  /* 0x0000000002007343 */ /* 0x004fea0003c00000 */
.L_x_190:
[----:B------:R-:W0:Y:S01]  /*51d0*/  LDCU UR6, c[0x0][0x380] ;  /* 0x00007000ff0677ac */ /* 0x000e220008000800 */
[----:B------:R1:W-:Y:S01]  /*51e0*/  STL [R1+0x8], R91 ;  /* 0x0000085b01007387 */ /* 0x0003e20000100800 */
[----:B------:R1:W2:Y:S01]  /*51f0*/  LDC.64 R2, c[0x4][R77] ;  /* 0x010000004d027b82 */ /* 0x0002a20000000a00 */
[----:B------:R-:W-:Y:S01]  /*5200*/  IMAD.MOV.U32 R6, RZ, RZ, R63 ;  /* 0x000000ffff067224 */ /* 0x000fe200078e003f */
[----:B------:R-:W3:Y:S01]  /*5210*/  LDCU.64 UR4, c[0x4][0x10] ;  /* 0x01000200ff0477ac */ /* 0x000ee20008000a00 */
[----:B------:R-:W-:Y:S01]  /*5220*/  IMAD.MOV.U32 R7, RZ, RZ, R61 ;  /* 0x000000ffff077224 */ /* 0x000fe200078e003d */
[----:B0-----:R-:W0:Y:S01]  /*5230*/  F2I.U64.TRUNC R16, UR6 ;  /* 0x0000000600107d11 */ /* 0x001e22000820d800 */
[----:B---3--:R-:W-:Y:S01]  /*5240*/  MOV R4, UR4 ;  /* 0x0000000400047c02 */ /* 0x008fe20008000f00 */
[----:B------:R-:W-:Y:S01]  /*5250*/  IMAD.U32 R5, RZ, RZ, UR5 ;  /* 0x00000005ff057e24 */ /* 0x000fe2000f8e00ff */
[----:B01----:R-:W-:-:S07]  /*5260*/  SHF.R.U32.HI R89, RZ, 0x10, R17 ;  /* 0x00000010ff597819 */ /* 0x003fce0000011611 */
[----:B------:R-:W-:-:S07]  /*5270*/  LEPC R20, `(.L_x_191) ;  /* 0x000000001014794e */ /* 0x000fce0000000000 */
[----:B--2---:R-:W-:Y:S05]  /*5280*/  CALL.ABS.NOINC R2 ;  /* 0x0000000002007343 */ /* 0x004fea0003c00000 */
.L_x_191:
        /* <DEDUP_REMOVED lines=11> */
.L_x_192:
        /* <DEDUP_REMOVED lines=10> */
.L_x_193:
        /* <DEDUP_REMOVED lines=11> */
.L_x_194:
        /* <DEDUP_REMOVED lines=10> */
.L_x_195:
        /* <DEDUP_REMOVED lines=11> */
.L_x_196:
        /* <DEDUP_REMOVED lines=10> */
.L_x_197:
        /* <DEDUP_REMOVED lines=10> */
.L_x_198:
[----:B------:R0:W1:Y:S01]  /*5720*/  LDC.64 R2, c[0x4][R77] ;  /* 0x010000004d027b82 */ /* 0x0000620000000a00 */
[----:B------:R-:W2:Y:S01]  /*5730*/  LDCU.64 UR4, c[0x4][0x18] ;  /* 0x01000300ff0477ac */ /* 0x000ea20008000a00 */
[----:B------:R-:W-:Y:S01]  /*5740*/  CS2R R6, SRZ ;  /* 0x0000000000067805 */ /* 0x000fe2000001ff00 */
[----:B--2---:R-:W-:Y:S02]  /*5750*/  IMAD.U32 R4, RZ, RZ, UR4 ;  /* 0x00000004ff047e24 */ /* 0x004fe4000f8e00ff */
[----:B0-----:R-:W-:-:S07]  /*5760*/  IMAD.U32 R5, RZ, RZ, UR5 ;  /* 0x00000005ff057e24 */ /* 0x001fce000f8e00ff */
[----:B------:R-:W-:-:S07]  /*5770*/  LEPC R20, `(.L_x_199) ;  /* 0x000000001014794e */ /* 0x000fce0000000000 */
[----:B-1----:R-:W-:Y:S05]  /*5780*/  CALL.ABS.NOINC R2 ;  /* 0x0000000002007343 */ /* 0x002fea0003c00000 */
.L_x_199:
[----:B------:R0:W1:Y:S01]  /*5790*/  LDC.64 R2, c[0x4][R77] ;  /* 0x010000004d027b82 */ /* 0x0000620000000a00 */
[----:B------:R-:W2:Y:S01]  /*57a0*/  LDCU.64 UR4, c[0x4][0x100] ;  /* 0x01002000ff0477ac */ /* 0x000ea20008000a00 */
[----:B------:R-:W-:Y:S01]  /*57b0*/  CS2R R6, SRZ ;  /* 0x0000000000067805 */ /* 0x000fe2000001ff00 */
[----:B--2---:R-:W-:Y:S01]  /*57c0*/  IMAD.U32 R4, RZ, RZ, UR4 ;  /* 0x00000004ff047e24 */ /* 0x004fe2000f8e00ff */
[----:B0-----:R-:W-:-:S07]  /*57d0*/  MOV R5, UR5 ;  /* 0x0000000500057c02 */ /* 0x001fce0008000f00 */
[----:B------:R-:W-:-:S07]  /*57e0*/  LEPC R20, `(.L_x_200) ;  /* 0x000000001014794e */ /* 0x000fce0000000000 */
[----:B-1----:R-:W-:Y:S05]  /*57f0*/  CALL.ABS.NOINC R2 ;  /* 0x0000000002007343 */ /* 0x002fea0003c00000 */
.L_x_200:
[----:B------:R0:W1:Y:S01]  /*5800*/  LDC.64 R2, c[0x4][R77] ;  /* 0x010000004d027b82 */ /* 0x0000620000000a00 */
[----:B------:R-:W2:Y:S01]  /*5810*/  LDCU.64 UR4, c[0x4][0x8] ;  /* 0x01000100ff0477ac */ /* 0x000ea20008000a00 */
[----:B------:R-:W-:Y:S01]  /*5820*/  CS2R R6, SRZ ;  /* 0x0000000000067805 */ /* 0x000fe2000001ff00 */
[----:B--2---:R-:W-:Y:S02]  /*5830*/  IMAD.U32 R4, RZ, RZ, UR4 ;  /* 0x00000004ff047e24 */ /* 0x004fe4000f8e00ff */
[----:B0-----:R-:W-:-:S07]  /*5840*/  IMAD.U32 R5, RZ, RZ, UR5 ;  /* 0x00000005ff057e24 */ /* 0x001fce000f8e00ff */
[----:B------:R-:W-:-:S07]  /*5850*/  LEPC R20, `(.L_x_201) ;  /* 0x000000001014794e */ /* 0x000fce0000000000 */
[----:B-1----:R-:W-:Y:S05]  /*5860*/  CALL.ABS.NOINC R2 ;  /* 0x0000000002007343 */ /* 0x002fea0003c00000 */
.L_x_201:
[----:B------:R0:W-:Y:S01]  /*5870*/  STL [R1+0x8], R43 ;  /* 0x0000082b01007387 */ /* 0x0001e20000100800 */
[----:B------:R0:W1:Y:S01]  /*5880*/  LDC.64 R2, c[0x4][R77] ;  /* 0x010000004d027b82 */ /* 0x0000620000000a00 */
[----:B------:R-:W2:Y:S01]  /*5890*/  LDCU.64 UR4, c[0x4][0x10] ;  /* 0x01000200ff0477ac */ /* 0x000ea20008000a00 */
[----:B------:R-:W-:Y:S01]  /*58a0*/  MOV R6, R63 ;  /* 0x0000003f00067202 */ /* 0x000fe20000000f00 */
[----:B------:R-:W-:Y:S02]  /*58b0*/  IMAD.MOV.U32 R7, RZ, RZ, R61 ;  /* 0x000000ffff077224 */ /* 0x000fe400078e003d */
[----:B--2---:R-:W-:Y:S02]  /*58c0*/  IMAD.U32 R4, RZ, RZ, UR4 ;  /* 0x00000004ff047e24 */ /* 0x004fe4000f8e00ff */
[----:B0-----:R-:W-:-:S07]  /*58d0*/  IMAD.U32 R5, RZ, RZ, UR5 ;  /* 0x00000005ff057e24 */ /* 0x001fce000f8e00ff */
[----:B------:R-:W-:-:S07]  /*58e0*/  LEPC R20, `(.L_x_202) ;  /* 0x000000001014794e */ /* 0x000fce0000000000 */
[----:B-1----:R-:W-:Y:S05]  /*58f0*/  CALL.ABS.NOINC R2 ;  /* 0x0000000002007343 */ /* 0x002fea0003c00000 */
.L_x_202:
        /* <DEDUP_REMOVED lines=9> */
.L_x_203:
[----:B------:R0:W-:Y:S01]  /*5990*/  STL [R1+0x8], R39 ;  /* 0x0000082701007387 */ /* 0x0001e20000100800 */
        /* <DEDUP_REMOVED lines=8> */
.L_x_204:
        /* <DEDUP_REMOVED lines=9> */
.L_x_205:
[----:B------:R0:W1:Y:S01]  /*5ab0*/  LDC.64 R2, c[0x4][R77] ;  /* 0x010000004d027b82 */ /* 0x0000620000000a00 */
[----:B------:R-:W2:Y:S01]  /*5ac0*/  LDCU.64 UR4, c[0x4][0x18] ;  /* 0x01000300ff0477ac */ /* 0x000ea20008000a00 */
[----:B------:R-:W-:Y:S01]  /*5ad0*/  CS2R R6, SRZ ;  /* 0x0000000000067805 */ /* 0x000fe2000001ff00 */
[----:B--2---:R-:W-:Y:S01]  /*5ae0*/  IMAD.U32 R4, RZ, RZ, UR4 ;  /* 0x00000004ff047e24 */ /* 0x004fe2000f8e00ff */
[----:B0-----:R-:W-:-:S07]  /*5af0*/  MOV R5, UR5 ;  /* 0x0000000500057c02 */ /* 0x001fce0008000f00 */
[----:B------:R-:W-:-:S07]  /*5b00*/  LEPC R20, `(.L_x_206) ;  /* 0x000000001014794e */ /* 0x000fce0000000000 */
[----:B-1----:R-:W-:Y:S05]  /*5b10*/  CALL.ABS.NOINC R2 ;  /* 0x0000000002007343 */ /* 0x002fea0003c00000 */
.L_x_206:
[----:B------:R0:W1:Y:S01]  /*5b20*/  LDC.64 R2, c[0x4][R77] ;  /* 0x010000004d027b82 */ /* 0x0000620000000a00 */
[----:B------:R-:W2:Y:S01]  /*5b30*/  LDCU.64 UR4, c[0x4][0xf8] ;  /* 0x01001f00ff0477ac */ /* 0x000ea20008000a00 */
[----:B------:R-:W-:Y:S01]  /*5b40*/  CS2R R6, SRZ ;  /* 0x0000000000067805 */ /* 0x000fe2000001ff00 */
[----:B--2---:R-:W-:Y:S02]  /*5b50*/  IMAD.U32 R4, RZ, RZ, UR4 ;  /* 0x00000004ff047e24 */ /* 0x004fe4000f8e00ff */
[----:B0-----:R-:W-:-:S07]  /*5b60*/  IMAD.U32 R5, RZ, RZ, UR5 ;  /* 0x00000005ff057e24 */ /* 0x001fce000f8e00ff */
[----:B------:R-:W-:-:S07]  /*5b70*/  LEPC R20, `(.L_x_207) ;  /* 0x000000001014794e */ /* 0x000fce0000000000 */
[----:B-1----:R-:W-:Y:S05]  /*5b80*/  CALL.ABS.NOINC R2 ;  /* 0x0000000002007343 */ /* 0x002fea0003c00000 */
.L_x_207:
[----:B------:R0:W1:Y:S01]  /*5b90*/  LDC.64 R2, c[0x4][R77] ;  /* 0x010000004d027b82 */ /* 0x0000620000000a00 */
[----:B------:R-:W2:Y:S01]  /*5ba0*/  LDCU.64 UR4, c[0x4][0x8] ;  /* 0x01000100ff0477ac */ /* 0x000ea20008000a00 */
[----:B------:R-:W-:Y:S01]  /*5bb0*/  CS2R R6, SRZ ;  /* 0x0000000000067805 */ /* 0x000fe2000001ff00 */
[----:B--2---:R-:W-:Y:S02]  /*5bc0*/  IMAD.U32 R4, RZ, RZ, UR4 ;  /* 0x00000004ff047e24 */ /* 0x004fe4000f8e00ff */
[----:B0-----:R-:W-:-:S07]  /*5bd0*/  IMAD.U32 R5, RZ, RZ, UR5 ;  /* 0x00000005ff057e24 */ /* 0x001fce000f8e00ff */
[----:B------:R-:W-:-:S07]  /*5be0*/  LEPC R20, `(.L_x_208) ;  /* 0x000000001014794e */ /* 0x000fce0000000000 */
[----:B-1----:R-:W-:Y:S05]  /*5bf0*/  CALL.ABS.NOINC R2 ;  /* 0x0000000002007343 */ /* 0x002fea0003c00000 */
.L_x_208:
        /* <DEDUP_REMOVED lines=9> */
.L_x_209:
[----:B------:R0:W-:Y:S01]  /*5c90*/  STL [R1+0x8], R49 ;  /* 0x0000083101007387 */ /* 0x0001e20000100800 */
        /* <DEDUP_REMOVED lines=8> */
.L_x_210:
        /* <DEDUP_REMOVED lines=9> */
.L_x_211:
        /* <DEDUP_REMOVED lines=9> */
.L_x_212:
[----:B------:R0:W1:Y:S01]  /*5e40*/  LDC.64 R2, c[0x4][R77] ;  /* 0x010000004d027b82 */ /* 0x0000620000000a00 */
[----:B------:R-:W2:Y:S01]  /*5e50*/  LDCU.64 UR4, c[0x4][0x18] ;  /* 0x01000300ff0477ac */ /* 0x000ea20008000a00 */
[----:B------:R-:W-:Y:S01]  /*5e60*/  CS2R R6, SRZ ;  /* 0x0000000000067805 */ /* 0x000fe2000001ff00 */
[----:B--2---:R-:W-:Y:S02]  /*5e70*/  IMAD.U32 R4, RZ, RZ, UR4 ;  /* 0x00000004ff047e24 */ /* 0x004fe4000f8e00ff */
[----:B0-----:R-:W-:-:S07]  /*5e80*/  IMAD.U32 R5, RZ, RZ, UR5 ;  /* 0x00000005ff057e24 */ /* 0x001fce000f8e00ff */
[----:B------:R-:W-:-:S07]  /*5e90*/  LEPC R20, `(.L_x_213) ;  /* 0x000000001014794e */ /* 0x000fce0000000000 */
[----:B-1----:R-:W-:Y:S05]  /*5ea0*/  CALL.ABS.NOINC R2 ;  /* 0x0000000002007343 */ /* 0x002fea0003c00000 */
.L_x_213:
[----:B------:R0:W1:Y:S01]  /*5eb0*/  LDC.64 R2, c[0x4][R77] ;  /* 0x010000004d027b82 */ /* 0x0000620000000a00 */
[----:B------:R-:W2:Y:S01]  /*5ec0*/  LDCU.64 UR4, c[0x4][0xf0] ;  /* 0x01001e00ff0477ac */ /* 0x000ea20008000a00 */
[----:B------:R-:W-:Y:S01]  /*5ed0*/  CS2R R6, SRZ ;  /* 0x0000000000067805 */ /* 0x000fe2000001ff00 */
[----:B--2---:R-:W-:Y:S02]  /*5ee0*/  IMAD.U32 R4, RZ, RZ, UR4 ;  /* 0x00000004ff047e24 */ /* 0x004fe4000f8e00ff */
[----:B0-----:R-:W-:-:S07]  /*5ef0*/  IMAD.U32 R5, RZ, RZ, UR5 ;  /* 0x00000005ff057e24 */ /* 0x001fce000f8e00ff */
[----:B------:R-:W-:-:S07]  /*5f00*/  LEPC R20, `(.L_x_214) ;  /* 0x000000001014794e */ /* 0x000fce0000000000 */
[----:B-1----:R-:W-:Y:S05]  /*5f10*/  CALL.ABS.NOINC R2 ;  /* 0x0000000002007343 */ /* 0x002fea0003c00000 */
.L_x_214:
[----:B------:R0:W1:Y:S01]  /*5f20*/  LDC.64 R2, c[0x4][R77] ;  /* 0x010000004d027b82 */ /* 0x0000620000000a00 */
[----:B------:R-:W2:Y:S01]  /*5f30*/  LDCU.64 UR4, c[0x4][0x8] ;  /* 0x01000100ff0477ac */ /* 0x000ea20008000a00 */
[----:B------:R-:W-:Y:S02]  /*5f40*/  CS2R R6, SRZ ;  /* 0x0000000000067805 */ /* 0x000fe4000001ff00 */
[----:B--2---:R-:W-:Y:S01]  /*5f50*/  MOV R4, UR4 ;  /* 0x0000000400047c02 */ /* 0x004fe20008000f00 */
[----:B0-----:R-:W-:-:S07]  /*5f60*/  IMAD.U32 R5, RZ, RZ, UR5 ;  /* 0x00000005ff057e24 */ /* 0x001fce000f8e00ff */
[----:B------:R-:W-:-:S07]  /*5f70*/  LEPC R20, `(.L_x_215) ;  /* 0x000000001014794e */ /* 0x000fce0000000000 */
[----:B-1----:R-:W-:Y:S05]  /*5f80*/  CALL.ABS.NOINC R2 ;  /* 0x0000000002007343 */ /* 0x002fea0003c00000 */
.L_x_215:
        /* <DEDUP_REMOVED lines=9> */
.L_x_216:
        /* <DEDUP_REMOVED lines=9> */
.L_x_217:
        /* <DEDUP_REMOVED lines=9> */
.L_x_218:
        /* <DEDUP_REMOVED lines=9> */
.L_x_219:
[----:B------:R0:W1:Y:S01]  /*61d0*/  LDC.64 R2, c[0x4][R77] ;  /* 0x010000004d027b82 */ /* 0x0000620000000a00 */
[----:B------:R-:W2:Y:S01]  /*61e0*/  LDCU.64 UR4, c[0x4][0x18] ;  /* 0x01000300ff0477ac */ /* 0x000ea20008000a00 */
[----:B------:R-:W-:Y:S01]  /*61f0*/  CS2R R6, SRZ ;  /* 0x0000000000067805 */ /* 0x000fe2000001ff00 */
[----:B--2---:R-:W-:Y:S02]  /*6200*/  IMAD.U32 R4, RZ, RZ, UR4 ;  /* 0x00000004ff047e24 */ /* 0x004fe4000f8e00ff */
[----:B0-----:R-:W-:-:S07]  /*6210*/  IMAD.U32 R5, RZ, RZ, UR5 ;  /* 0x00000005ff057e24 */ /* 0x001fce000f8e00ff */
[----:B------:R-:W-:-:S07]  /*6220*/  LEPC R20, `(.L_x_220) ;  /* 0x000000001014794e */ /* 0x000fce0000000000 */
[----:B-1----:R-:W-:Y:S05]  /*6230*/  CALL.ABS.NOINC R2 ;  /* 0x0000000002007343 */ /* 0x002fea0003c00000 */
.L_x_220:
[----:B------:R0:W1:Y:S01]  /*6240*/  LDC.64 R2, c[0x4][R77] ;  /* 0x010000004d027b82 */ /* 0x0000620000000a00 */
[----:B------:R-:W2:Y:S01]  /*6250*/  LDCU.64 UR4, c[0x4][0xe8] ;  /* 0x01001d00ff0477ac */ /* 0x000ea20008000a00 */
[----:B------:R-:W-:Y:S02]  /*6260*/  CS2R R6, SRZ ;  /* 0x0000000000067805 */ /* 0x000fe4000001ff00 */
[----:B--2---:R-:W-:Y:S01]  /*6270*/  MOV R4, UR4 ;  /* 0x0000000400047c02 */ /* 0x004fe20008000f00 */
[----:B0-----:R-:W-:-:S07]  /*6280*/  IMAD.U32 R5, RZ, RZ, UR5 ;  /* 0x00000005ff057e24 */ /* 0x001fce000f8e00ff */
[----:B------:R-:W-:-:S07]  /*6290*/  LEPC R20, `(.L_x_221) ;  /* 0x000000001014794e */ /* 0x000fce0000000000 */
[----:B-1----:R-:W-:Y:S05]  /*62a0*/  CALL.ABS.NOINC R2 ;  /* 0x0000000002007343 */ /* 0x002fea0003c00000 */
.L_x_221:
[----:B------:R0:W1:Y:S01]  /*62b0*/  LDC.64 R2, c[0x4][R77] ;  /* 0x010000004d027b82 */ /* 0x0000620000000a00 */
[----:B------:R-:W2:Y:S01]  /*62c0*/  LDCU.64 UR4, c[0x4][0x8] ;  /* 0x01000100ff0477ac */ /* 0x000ea20008000a00 */
[----:B------:R-:W-:Y:S01]  /*62d0*/  CS2R R6, SRZ ;  /* 0x0000000000067805 */ /* 0x000fe2000001ff00 */
[----:B--2---:R-:W-:Y:S02]  /*62e0*/  IMAD.U32 R4, RZ, RZ, UR4 ;  /* 0x00000004ff047e24 */ /* 0x004fe4000f8e00ff */
[----:B0-----:R-:W-:-:S07]  /*62f0*/  IMAD.U32 R5, RZ, RZ, UR5 ;  /* 0x00000005ff057e24 */ /* 0x001fce000f8e00ff */
[----:B------:R-:W-:-:S07]  /*6300*/  LEPC R20, `(.L_x_222) ;  /* 0x000000001014794e */ /* 0x000fce0000000000 */
[----:B-1----:R-:W-:Y:S05]  /*6310*/  CALL.ABS.NOINC R2 ;  /* 0x0000000002007343 */ /* 0x002fea0003c00000 */
.L_x_222:
        /* <DEDUP_REMOVED lines=9> */
.L_x_223:
        /* <DEDUP_REMOVED lines=9> */
.L_x_224:
        /* <DEDUP_REMOVED lines=9> */
.L_x_225:
        /* <DEDUP_REMOVED lines=9> */
.L_x_226:
[----:B------:R0:W1:Y:S01]  /*6560*/  LDC.64 R2, c[0x4][R77] ;  /* 0x010000004d027b82 */ /* 0x0000620000000a00 */
[----:B------:R-:W2:Y:S01]  /*6570*/  LDCU.64 UR4, c[0x4][0x18] ;  /* 0x01000300ff0477ac */ /* 0x000ea20008000a00 */
[----:B------:R-:W-:Y:S01]  /*6580*/  CS2R R6, SRZ ;  /* 0x0000000000067805 */ /* 0x000fe2000001ff00 */
[----:B--2---:R-:W-:Y:S01]  /*6590*/  IMAD.U32 R4, RZ, RZ, UR4 ;  /* 0x00000004ff047e24 */ /* 0x004fe2000f8e00ff */
[----:B0-----:R-:W-:-:S07]  /*65a0*/  MOV R5, UR5 ;  /* 0x0000000500057c02 */ /* 0x001fce0008000f00 */
[----:B------:R-:W-:-:S07]  /*65b0*/  LEPC R20, `(.L_x_227) ;  /* 0x000000001014794e */ /* 0x000fce0000000000 */
[----:B-1----:R-:W-:Y:S05]  /*65c0*/  CALL.ABS.NOINC R2 ;  /* 0x0000000002007343 */ /* 0x002fea0003c00000 */
.L_x_227:
[----:B------:R0:W1:Y:S01]  /*65d0*/  LDC.64 R2, c[0x4][R77] ;  /* 0x010000004d027b82 */ /* 0x0000620000000a00 */
[----:B------:R-:W2:Y:S01]  /*65e0*/  LDCU.64 UR4, c[0x4][0x120] ;  /* 0x01002400ff0477ac */ /* 0x000ea20008000a00 */
[----:B------:R-:W-:Y:S01]  /*65f0*/  CS2R R6, SRZ ;  /* 0x0000000000067805 */ /* 0x000fe2000001ff00 */
[----:B--2---:R-:W-:Y:S02]  /*6600*/  IMAD.U32 R4, RZ, RZ, UR4 ;  /* 0x00000004ff047e24 */ /* 0x004fe4000f8e00ff */
[----:B0-----:R-:W-:-:S07]  /*6610*/  IMAD.U32 R5, RZ, RZ, UR5 ;  /* 0x00000005ff057e24 */ /* 0x001fce000f8e00ff */
[----:B------:R-:W-:-:S07]  /*6620*/  LEPC R20, `(.L_x_228) ;  /* 0x000000001014794e */ /* 0x000fce0000000000 */
[----:B-1----:R-:W-:Y:S05]  /*6630*/  CALL.ABS.NOINC R2 ;  /* 0x0000000002007343 */ /* 0x002fea0003c00000 */
.L_x_228:
[----:B------:R0:W1:Y:S01]  /*6640*/  LDC.64 R2, c[0x4][R77] ;  /* 0x010000004d027b82 */ /* 0x0000620000000a00 */
[----:B------:R-:W2:Y:S01]  /*6650*/  LDCU.64 UR4, c[0x4][0x8] ;  /* 0x01000100ff0477ac */ /* 0x000ea20008000a00 */
[----:B------:R-:W-:Y:S01]  /*6660*/  CS2R R6, SRZ ;  /* 0x0000000000067805 */ /* 0x000fe2000001ff00 */
[----:B--2---:R-:W-:Y:S01]  /*6670*/  IMAD.U32 R4, RZ, RZ, UR4 ;  /* 0x00000004ff047e24 */ /* 0x004fe2000f8e00ff */
[----:B0-----:R-:W-:-:S07]  /*6680*/  MOV R5, UR5 ;  /* 0x0000000500057c02 */ /* 0x001fce0008000f00 */
[----:B------:R-:W-:-:S07]  /*6690*/  LEPC R20, `(.L_x_229) ;  /* 0x000000001014794e */ /* 0x000fce0000000000 */
[----:B-1----:R-:W-:Y:S05]  /*66a0*/  CALL.ABS.NOINC R2 ;  /* 0x0000000002007343 */ /* 0x002fea0003c00000 */
.L_x_229:
        /* <DEDUP_REMOVED lines=9> */
.L_x_230:
        /* <DEDUP_REMOVED lines=9> */
.L_x_231:
        /* <DEDUP_REMOVED lines=9> */
.L_x_232:
[----:B------:R-:W0:Y:S01]  /*6860*/  LDCU UR4, c[0x0][0x380] ;  /* 0x00007000ff0477ac */ /* 0x000e220008000800 */
[----:B------:R1:W2:Y:S01]  /*6870*/  LDC.64 R2, c[0x4][R77] ;  /* 0x010000004d027b82 */ /* 0x0002a20000000a00 */
[----:B------:R-:W-:Y:S01]  /*6880*/  IMAD.MOV.U32 R6, RZ, RZ, R63 ;  /* 0x000000ffff067224 */ /* 0x000fe200078e003f */
[----:B------:R-:W-:Y:S01]  /*6890*/  MOV R7, R61 ;  /* 0x0000003d00077202 */ /* 0x000fe20000000f00 */
[----:B0-----:R-:W0:Y:S01]  /*68a0*/  F2I.U32.TRUNC.NTZ R0, UR4 ;  /* 0x0000000400007d05 */ /* 0x001e22000820f000 */
[----:B------:R-:W3:Y:S01]  /*68b0*/  LDCU.64 UR4, c[0x4][0x10] ;  /* 0x01000200ff0477ac */ /* 0x000ee20008000a00 */
[----:B0-----:R-:W-:Y:S01]  /*68c0*/  LOP3.LUT R0, R0, 0xff, RZ, 0xc0, !PT ;  /* 0x000000ff00007812 */ /* 0x001fe200078ec0ff */
[----:B---3--:R-:W-:-:S04]  /*68d0*/  IMAD.U32 R4, RZ, RZ, UR4 ;  /* 0x00000004ff047e24 */ /* 0x008fc8000f8e00ff */
[----:B------:R1:W-:Y:S01]  /*68e0*/  STL [R1+0x8], R0 ;  /* 0x0000080001007387 */ /* 0x0003e20000100800 */
[----:B------:R-:W-:-:S07]  /*68f0*/  IMAD.U32 R5, RZ, RZ, UR5 ;  /* 0x00000005ff057e24 */ /* 0x000fce000f8e00ff */
[----:B------:R-:W-:-:S07]  /*6900*/  LEPC R20, `(.L_x_233) ;  /* 0x000000001014794e */ /* 0x000fce0000000000 */
[----:B-12---:R-:W-:Y:S05]  /*6910*/  CALL.ABS.NOINC R2 ;  /* 0x0000000002007343 */ /* 0x006fea0003c00000 */
.L_x_233:
[----:B------:R0:W1:Y:S01]  /*6920*/  LDC.64 R2, c[0x4][R77] ;  /* 0x010000004d027b82 */ /* 0x0000620000000a00 */
[----:B------:R-:W2:Y:S01]  /*6930*/  LDCU.64 UR4, c[0x4][0x18] ;  /* 0x01000300ff0477ac */ /* 0x000ea20008000a00 */
[----:B------:R-:W-:Y:S01]  /*6940*/  CS2R R6, SRZ ;  /* 0x0000000000067805 */ /* 0x000fe2000001ff00 */
[----:B--2---:R-:W-:Y:S02]  /*6950*/  IMAD.U32 R4, RZ, RZ, UR4 ;  /* 0x00000004ff047e24 */ /* 0x004fe4000f8e00ff */
[----:B0-----:R-:W-:-:S07]  /*6960*/  IMAD.U32 R5, RZ, RZ, UR5 ;  /* 0x00000005ff057e24 */ /* 0x001fce000f8e00ff */
[----:B------:R-:W-:-:S07]  /*6970*/  LEPC R20, `(.L_x_234) ;  /* 0x000000001014794e */ /* 0x000fce0000000000 */
[----:B-1----:R-:W-:Y:S05]  /*6980*/  CALL.ABS.NOINC R2 ;  /* 0x0000000002007343 */ /* 0x002fea0003c00000 */
.L_x_234:
[----:B------:R0:W1:Y:S01]  /*6990*/  LDC.64 R2, c[0x4][R77] ;  /* 0x010000004d027b82 */ /* 0x0000620000000a00 */
[----:B------:R-:W2:Y:S01]  /*69a0*/  LDCU.64 UR4, c[0x4][0x118] ;  /* 0x01002300ff0477ac */ /* 0x000ea20008000a00 */
[----:B------:R-:W-:Y:S01]  /*69b0*/  CS2R R6, SRZ ;  /* 0x0000000000067805 */ /* 0x000fe2000001ff00 */
[----:B--2---:R-:W-:Y:S01]  /*69c0*/  IMAD.U32 R4, RZ, RZ, UR4 ;  /* 0x00000004ff047e24 */ /* 0x004fe2000f8e00ff */
[----:B0-----:R-:W-:-:S07]  /*69d0*/  MOV R5, UR5 ;  /* 0x0000000500057c02 */ /* 0x001fce0008000f00 */
[----:B------:R-:W-:-:S07]  /*69e0*/  LEPC R20, `(.L_x_235) ;  /* 0x000000001014794e */ /* 0x000fce0000000000 */
[----:B-1----:R-:W-:Y:S05]  /*69f0*/  CALL.ABS.NOINC R2 ;  /* 0x0000000002007343 */ /* 0x002fea0003c00000 */
.L_x_235:
[----:B------:R0:W1:Y:S01]  /*6a00*/  LDC.64 R2, c[0x4][R77] ;  /* 0x010000004d027b82 */ /* 0x0000620000000a00 */
[----:B------:R-:W2:Y:S01]  /*6a10*/  LDCU.64 UR4, c[0x4][0x8] ;  /* 0x01000100ff0477ac */ /* 0x000ea20008000a00 */
[----:B------:R-:W-:Y:S01]  /*6a20*/  CS2R R6, SRZ ;  /* 0x0000000000067805 */ /* 0x000fe2000001ff00 */
[----:B--2---:R-:W-:Y:S02]  /*6a30*/  IMAD.U32 R4, RZ, RZ, UR4 ;  /* 0x00000004ff047e24 */ /* 0x004fe4000f8e00ff */
[----:B0-----:R-:W-:-:S07]  /*6a40*/  IMAD.U32 R5, RZ, RZ, UR5 ;  /* 0x00000005ff057e24 */ /* 0x001fce000f8e00ff */
[----:B------:R-:W-:-:S07]  /*6a50*/  LEPC R20, `(.L_x_236) ;  /* 0x000000001014794e */ /* 0x000fce0000000000 */
[----:B-1----:R-:W-:Y:S05]  /*6a60*/  CALL.ABS.NOINC R2 ;  /* 0x0000000002007343 */ /* 0x002fea0003c00000 */
.L_x_236:
[----:B------:R-:W0:Y:S01]  /*6a70*/  LDCU UR4, c[0x0][0x380] ;  /* 0x00007000ff0477ac */ /* 0x000e220008000800 */
[----:B------:R1:W2:Y:S01]  /*6a80*/  LDC.64 R2, c[0x4][R77] ;  /* 0x010000004d027b82 */ /* 0x0002a20000000a00 */
[----:B------:R-:W-:Y:S02]  /*6a90*/  IMAD.MOV.U32 R6, RZ, RZ, R63 ;  /* 0x000000ffff067224 */ /* 0x000fe400078e003f */
[----:B------:R-:W-:Y:S01]  /*6aa0*/  IMAD.MOV.U32 R7, RZ, RZ, R61 ;  /* 0x000000ffff077224 */ /* 0x000fe200078e003d */
[----:B0-----:R-:W0:Y:S01]  /*6ab0*/  F2I.U32.CEIL.NTZ R0, UR4 ;  /* 0x0000000400007d05 */ /* 0x001e22000820b000 */
[----:B------:R-:W3:Y:S01]  /*6ac0*/  LDCU.64 UR4, c[0x4][0x10] ;  /* 0x01000200ff0477ac */ /* 0x000ee20008000a00 */
[----:B0-----:R-:W-:Y:S01]  /*6ad0*/  SHF.R.U32.HI R0, RZ, 0x18, R0 ;  /* 0x00000018ff007819 */ /* 0x001fe20000011600 */
[----:B---3--:R-:W-:-:S04]  /*6ae0*/  IMAD.U32 R4, RZ, RZ, UR4 ;  /* 0x00000004ff047e24 */ /* 0x008fc8000f8e00ff */
[----:B------:R1:W-:Y:S01]  /*6af0*/  STL [R1+0x8], R0 ;  /* 0x0000080001007387 */ /* 0x0003e20000100800 */
[----:B------:R-:W-:-:S07]  /*6b00*/  MOV R5, UR5 ;  /* 0x0000000500057c02 */ /* 0x000fce0008000f00 */
[----:B------:R-:W-:-:S07]  /*6b10*/  LEPC R20, `(.L_x_237) ;  /* 0x000000001014794e */ /* 0x000fce0000000000 */
[----:B-12---:R-:W-:Y:S05]  /*6b20*/  CALL.ABS.NOINC R2 ;  /* 0x0000000002007343 */ /* 0x006fea0003c00000 */
.L_x_237:
        /* <DEDUP_REMOVED lines=9> */
.L_x_238:
        /* <DEDUP_REMOVED lines=9> */
.L_x_239:
[----:B------:R-:W0:Y:S01]  /*6c50*/  LDCU UR4, c[0x0][0x380] ;  /* 0x00007000ff0477ac */ /* 0x000e220008000800 */
[----:B------:R1:W2:Y:S01]  /*6c60*/  LDC.64 R2, c[0x4][R77] ;  /* 0x010000004d027b82 */ /* 0x0002a20000000a00 */
[----:B------:R-:W-:Y:S02]  /*6c70*/  IMAD.MOV.U32 R6, RZ, RZ, R63 ;  /* 0x000000ffff067224 */ /* 0x000fe400078e003f */
[----:B------:R-:W-:Y:S01]  /*6c80*/  IMAD.MOV.U32 R7, RZ, RZ, R61 ;  /* 0x000000ffff077224 */ /* 0x000fe200078e003d */
[----:B0-----:R-:W0:Y:S01]  /*6c90*/  F2I.U32.CEIL.NTZ R0, UR4 ;  /* 0x0000000400007d05 */ /* 0x001e22000820b000 */
[----:B------:R-:W3:Y:S01]  /*6ca0*/  LDCU.64 UR4, c[0x4][0x10] ;  /* 0x01000200ff0477ac */ /* 0x000ee20008000a00 */
[----:B0-----:R-:W-:Y:S01]  /*6cb0*/  LOP3.LUT R0, R0, 0xff, RZ, 0xc0, !PT ;  /* 0x000000ff00007812 */ /* 0x001fe200078ec0ff */
[----:B---3--:R-:W-:-:S04]  /*6cc0*/  IMAD.U32 R4, RZ, RZ, UR4 ;  /* 0x00000004ff047e24 */ /* 0x008fc8000f8e00ff */
[----:B------:R1:W-:Y:S01]  /*6cd0*/  STL [R1+0x8], R0 ;  /* 0x0000080001007387 */ /* 0x0003e20000100800 */
[----:B------:R-:W-:-:S07]  /*6ce0*/  MOV R5, UR5 ;  /* 0x0000000500057c02 */ /* 0x000fce0008000f00 */
[----:B------:R-:W-:-:S07]  /*6cf0*/  LEPC R20, `(.L_x_240) ;  /* 0x000000001014794e */ /* 0x000fce0000000000 */
[----:B-12---:R-:W-:Y:S05]  /*6d00*/  CALL.ABS.NOINC R2 ;  /* 0x0000000002007343 */ /* 0x006fea0003c00000 */
.L_x_240:
[----:B------:R0:W1:Y:S01]  /*6d10*/  LDC.64 R2, c[0x4][R77] ;  /* 0x010000004d027b82 */ /* 0x0000620000000a00 */
[----:B------:R-:W2:Y:S01]  /*6d20*/  LDCU.64 UR4, c[0x4][0x18] ;  /* 0x01000300ff0477ac */ /* 0x000ea20008000a00 */
[----:B------:R-:W-:Y:S01]  /*6d30*/  CS2R R6, SRZ ;  /* 0x0000000000067805 */ /* 0x000fe2000001ff00 */
[----:B--2---:R-:W-:Y:S01]  /*6d40*/  IMAD.U32 R4, RZ, RZ, UR4 ;  /* 0x00000004ff047e24 */ /* 0x004fe2000f8e00ff */
[----:B0-----:R-:W-:-:S07]  /*6d50*/  MOV R5, UR5 ;  /* 0x0000000500057c02 */ /* 0x001fce0008000f00 */
[----:B------:R-:W-:-:S07]  /*6d60*/  LEPC R20, `(.L_x_241) ;  /* 0x000000001014794e */ /* 0x000fce0000000000 */
[----:B-1----:R-:W-:Y:S05]  /*6d70*/  CALL.ABS.NOINC R2 ;  /* 0x0000000002007343 */ /* 0x002fea0003c00000 */
.L_x_241:
[----:B------:R0:W1:Y:S01]  /*6d80*/  LDC.64 R2, c[0x4][R77] ;  /* 0x010000004d027b82 */ /* 0x0000620000000a00 */
[----:B------:R-:W2:Y:S01]  /*6d90*/  LDCU.64 UR4, c[0x4][0x110] ;  /* 0x01002200ff0477ac */ /* 0x000ea20008000a00 */
[----:B------:R-:W-:Y:S01]  /*6da0*/  CS2R R6, SRZ ;  /* 0x0000000000067805 */ /* 0x000fe2000001ff00 */
[----:B--2---:R-:W-:Y:S02]  /*6db0*/  IMAD.U32 R4, RZ, RZ, UR4 ;  /* 0x00000004ff047e24 */ /* 0x004fe4000f8e00ff */
[----:B0-----:R-:W-:-:S07]  /*6dc0*/  IMAD.U32 R5, RZ, RZ, UR5 ;  /* 0x00000005ff057e24 */ /* 0x001fce000f8e00ff */
[----:B------:R-:W-:-:S07]  /*6dd0*/  LEPC R20, `(.L_x_242) ;  /* 0x000000001014794e */ /* 0x000fce0000000000 */
[----:B-1----:R-:W-:Y:S05]  /*6de0*/  CALL.ABS.NOINC R2 ;  /* 0x0000000002007343 */ /* 0x002fea0003c00000 */
.L_x_242:
[----:B------:R0:W1:Y:S01]  /*6df0*/  LDC.64 R2, c[0x4][R77] ;  /* 0x010000004d027b82 */ /* 0x0000620000000a00 */
[----:B------:R-:W2:Y:S01]  /*6e00*/  LDCU.64 UR4, c[0x4][0x8] ;  /* 0x01000100ff0477ac */ /* 0x000ea20008000a00 */
[----:B------:R-:W-:Y:S01]  /*6e10*/  CS2R R6, SRZ ;  /* 0x0000000000067805 */ /* 0x000fe2000001ff00 */
[----:B--2---:R-:W-:Y:S01]  /*6e20*/  IMAD.U32 R4, RZ, RZ, UR4 ;  /* 0x00000004ff047e24 */ /* 0x004fe2000f8e00ff */
[----:B0-----:R-:W-:-:S07]  /*6e30*/  MOV R5, UR5 ;  /* 0x0000000500057c02 */ /* 0x001fce0008000f00 */
[----:B------:R-:W-:-:S07]  /*6e40*/  LEPC R20, `(.L_x_243) ;  /* 0x000000001014794e */ /* 0x000fce0000000000 */
[----:B-1----:R-:W-:Y:S05]  /*6e50*/  CALL.ABS.NOINC R2 ;  /* 0x0000000002007343 */ /* 0x002fea0003c00000 */
.L_x_243:
[----:B------:R-:W0:Y:S01]  /*6e60*/  LDCU UR4, c[0x0][0x380] ;  /* 0x00007000ff0477ac */ /* 0x000e220008000800 */
[----:B------:R1:W2:Y:S01]  /*6e70*/  LDC.64 R2, c[0x4][R77] ;  /* 0x010000004d027b82 */ /* 0x0002a20000000a00 */
[----:B------:R-:W-:Y:S01]  /*6e80*/  IMAD.MOV.U32 R6, RZ, RZ, R63 ;  /* 0x000000ffff067224 */ /* 0x000fe200078e003f */
[----:B------:R-:W-:Y:S01]  /*6e90*/  MOV R7, R61 ;  /* 0x0000003d00077202 */ /* 0x000fe20000000f00 */
[----:B0-----:R-:W0:Y:S01]  /*6ea0*/  F2I.U32.NTZ R0, UR4 ;  /* 0x0000000400007d05 */ /* 0x001e220008203000 */
[----:B------:R-:W3:Y:S01]  /*6eb0*/  LDCU.64 UR4, c[0x4][0x10] ;  /* 0x01000200ff0477ac */ /* 0x000ee20008000a00 */
[----:B0-----:R-:W-:Y:S01]  /*6ec0*/  SHF.R.U32.HI R0, RZ, 0x18, R0 ;  /* 0x00000018ff007819 */ /* 0x001fe20000011600 */
[----:B---3--:R-:W-:-:S04]  /*6ed0*/  IMAD.U32 R4, RZ, RZ, UR4 ;  /* 0x00000004ff047e24 */ /* 0x008fc8000f8e00ff */
[----:B------:R1:W-:Y:S01]  /*6ee0*/  STL [R1+0x8], R0 ;  /* 0x0000080001007387 */ /* 0x0003e20000100800 */
[----:B------:R-:W-:-:S07]  /*6ef0*/  IMAD.U32 R5, RZ, RZ, UR5 ;  /* 0x00000005ff057e24 */ /* 0x000fce000f8e00ff */
[----:B------:R-:W-:-:S07]  /*6f00*/  LEPC R20, `(.L_x_244) ;  /* 0x000000001014794e */ /* 0x000fce0000000000 */
[----:B-12---:R-:W-:Y:S05]  /*6f10*/  CALL.ABS.NOINC R2 ;  /* 0x0000000002007343 */ /* 0x006fea0003c00000 */
.L_x_244:
        /* <DEDUP_REMOVED lines=9> */
.L_x_245:
        /* <DEDUP_REMOVED lines=9> */
.L_x_246:
[----:B------:R-:W0:Y:S01]  /*7040*/  LDCU UR4, c[0x0][0x380] ;  /* 0x00007000ff0477ac */ /* 0x000e220008000800 */
[----:B------:R1:W2:Y:S01]  /*7050*/  LDC.64 R2, c[0x4][R77] ;  /* 0x010000004d027b82 */ /* 0x0002a20000000a00 */
[----:B------:R-:W-:Y:S01]  /*7060*/  IMAD.MOV.U32 R6, RZ, RZ, R63 ;  /* 0x000000ffff067224 */ /* 0x000fe200078e003f */
[----:B------:R-:W-:Y:S01]  /*7070*/  MOV R7, R61 ;  /* 0x0000003d00077202 */ /* 0x000fe20000000f00 */
[----:B0-----:R-:W0:Y:S01]  /*7080*/  F2I.U32.NTZ R0, UR4 ;  /* 0x0000000400007d05 */ /* 0x001e220008203000 */
[----:B------:R-:W3:Y:S01]  /*7090*/  LDCU.64 UR4, c[0x4][0x10] ;  /* 0x01000200ff0477ac */ /* 0x000ee20008000a00 */
[----:B0-----:R-:W-:Y:S01]  /*70a0*/  LOP3.LUT R0, R0, 0xff, RZ, 0xc0, !PT ;  /* 0x000000ff00007812 */ /* 0x001fe200078ec0ff */
[----:B---3--:R-:W-:-:S04]  /*70b0*/  IMAD.U32 R4, RZ, RZ, UR4 ;  /* 0x00000004ff047e24 */ /* 0x008fc8000f8e00ff */
[----:B------:R1:W-:Y:S01]  /*70c0*/  STL [R1+0x8], R0 ;  /* 0x0000080001007387 */ /* 0x0003e20000100800 */
[----:B------:R-:W-:-:S07]  /*70d0*/  IMAD.U32 R5, RZ, RZ, UR5 ;  /* 0x00000005ff057e24 */ /* 0x000fce000f8e00ff */
[----:B------:R-:W-:-:S07]  /*70e0*/  LEPC R20, `(.L_x_247) ;  /* 0x000000001014794e */ /* 0x000fce0000000000 */
[----:B-12---:R-:W-:Y:S05]  /*70f0*/  CALL.ABS.NOINC R2 ;  /* 0x0000000002007343 */ /* 0x006fea0003c00000 */
.L_x_247:
[----:B------:R0:W1:Y:S01]  /*7100*/  LDC.64 R2, c[0x4][R77] ;  /* 0x010000004d027b82 */ /* 0x0000620000000a00 */
[----:B------:R-:W2:Y:S01]  /*7110*/  LDCU.64 UR4, c[0x4][0x18] ;  /* 0x01000300ff0477ac */ /* 0x000ea20008000a00 */
[----:B------:R-:W-:Y:S01]  /*7120*/  CS2R R6, SRZ ;  /* 0x0000000000067805 */ /* 0x000fe2000001ff00 */
[----:B--2---:R-:W-:Y:S02]  /*7130*/  IMAD.U32 R4, RZ, RZ, UR4 ;  /* 0x00000004ff047e24 */ /* 0x004fe4000f8e00ff */
[----:B0-----:R-:W-:-:S07]  /*7140*/  IMAD.U32 R5, RZ, RZ, UR5 ;  /* 0x00000005ff057e24 */ /* 0x001fce000f8e00ff */
[----:B------:R-:W-:-:S07]  /*7150*/  LEPC R20, `(.L_x_248) ;  /* 0x000000001014794e */ /* 0x000fce0000000000 */
[----:B-1----:R-:W-:Y:S05]  /*7160*/  CALL.ABS.NOINC R2 ;  /* 0x0000000002007343 */ /* 0x002fea0003c00000 */
.L_x_248:
[----:B------:R0:W1:Y:S01]  /*7170*/  LDC.64 R2, c[0x4][R77] ;  /* 0x010000004d027b82 */ /* 0x0000620000000a00 */
[----:B------:R-:W2:Y:S01]  /*7180*/  LDCU.64 UR4, c[0x4][0x108] ;  /* 0x01002100ff0477ac */ /* 0x000ea20008000a00 */
[----:B------:R-:W-:Y:S01]  /*7190*/  CS2R R6, SRZ ;  /* 0x0000000000067805 */ /* 0x000fe2000001ff00 */
[----:B--2---:R-:W-:Y:S01]  /*71a0*/  IMAD.U32 R4, RZ, RZ, UR4 ;  /* 0x00000004ff047e24 */ /* 0x004fe2000f8e00ff */
[----:B0-----:R-:W-:-:S07]  /*71b0*/  MOV R5, UR5 ;  /* 0x0000000500057c02 */ /* 0x001fce0008000f00 */
[----:B------:R-:W-:-:S07]  /*71c0*/  LEPC R20, `(.L_x_249) ;  /* 0x000000001014794e */ /* 0x000fce0000000000 */
[----:B-1----:R-:W-:Y:S05]  /*71d0*/  CALL.ABS.NOINC R2 ;  /* 0x0000000002007343 */ /* 0x002fea0003c00000 */
.L_x_249:
[----:B------:R0:W1:Y:S01]  /*71e0*/  LDC.64 R2, c[0x4][R77] ;  /* 0x010000004d027b82 */ /* 0x0000620000000a00 */
[----:B------:R-:W2:Y:S01]  /*71f0*/  LDCU.64 UR4, c[0x4][0x8] ;  /* 0x01000100ff0477ac */ /* 0x000ea20008000a00 */
[----:B------:R-:W-:Y:S01]  /*7200*/  CS2R R6, SRZ ;  /* 0x0000000000067805 */ /* 0x000fe2000001ff00 */
[----:B--2---:R-:W-:Y:S02]  /*7210*/  IMAD.U32 R4, RZ, RZ, UR4 ;  /* 0x00000004ff047e24 */ /* 0x004fe4000f8e00ff */
[----:B0-----:R-:W-:-:S07]  /*7220*/  IMAD.U32 R5, RZ, RZ, UR5 ;  /* 0x00000005ff057e24 */ /* 0x001fce000f8e00ff */
[----:B------:R-:W-:-:S07]  /*7230*/  LEPC R20, `(.L_x_250) ;  /* 0x000000001014794e */ /* 0x000fce0000000000 */
[----:B-1----:R-:W-:Y:S05]  /*7240*/  CALL.ABS.NOINC R2 ;  /* 0x0000000002007343 */ /* 0x002fea0003c00000 */
.L_x_250:
[----:B------:R-:W0:Y:S01]  /*7250*/  LDCU UR4, c[0x0][0x380] ;  /* 0x00007000ff0477ac */ /* 0x000e220008000800 */
[----:B------:R1:W2:Y:S01]  /*7260*/  LDC.64 R2, c[0x4][R77] ;  /* 0x010000004d027b82 */ /* 0x0002a20000000a00 */
[----:B------:R-:W-:Y:S02]  /*7270*/  IMAD.MOV.U32 R6, RZ, RZ, R63 ;  /* 0x000000ffff067224 */ /* 0x000fe400078e003f */
[----:B------:R-:W-:Y:S01]  /*7280*/  IMAD.MOV.U32 R7, RZ, RZ, R61 ;  /* 0x000000ffff077224 */ /* 0x000fe200078e003d */
[----:B0-----:R-:W0:Y:S01]  /*7290*/  F2I.U32.FLOOR.NTZ R0, UR4 ;  /* 0x0000000400007d05 */ /* 0x001e220008207000 */
[----:B------:R-:W3:Y:S01]  /*72a0*/  LDCU.64 UR4, c[0x4][0x10] ;  /* 0x01000200ff0477ac */ /* 0x000ee20008000a00 */
[----:B0-----:R-:W-:Y:S01]  /*72b0*/  SHF.R.U32.HI R0, RZ, 0x18, R0 ;  /* 0x00000018ff007819 */ /* 0x001fe20000011600 */
[----:B---3--:R-:W-:-:S04]  /*72c0*/  IMAD.U32 R4, RZ, RZ, UR4 ;  /* 0x00000004ff047e24 */ /* 0x008fc8000f8e00ff */
[----:B------:R1:W-:Y:S01]  /*72d0*/  STL [R1+0x8], R0 ;  /* 0x0000080001007387 */ /* 0x0003e20000100800 */
[----:B------:R-:W-:-:S07]  /*72e0*/  MOV R5, UR5 ;  /* 0x0000000500057c02 */ /* 0x000fce0008000f00 */
[----:B------:R-:W-:-:S07]  /*72f0*/  LEPC R20, `(.L_x_251) ;  /* 0x000000001014794e */ /* 0x000fce0000000000 */
[----:B-12---:R-:W-:Y:S05]  /*7300*/  CALL.ABS.NOINC R2 ;  /* 0x0000000002007343 */ /* 0x006fea0003c00000 */
.L_x_251:
        /* <DEDUP_REMOVED lines=9> */
.L_x_252:
        /* <DEDUP_REMOVED lines=9> */
.L_x_253:
[----:B------:R-:W0:Y:S01]  /*7430*/  LDCU UR4, c[0x0][0x380] ;  /* 0x00007000ff0477ac */ /* 0x000e220008000800 */
[----:B------:R1:W2:Y:S01]  /*7440*/  LDC.64 R2, c[0x4][R77] ;  /* 0x010000004d027b82 */ /* 0x0002a20000000a00 */
[----:B------:R-:W-:Y:S02]  /*7450*/  IMAD.MOV.U32 R6, RZ, RZ, R63 ;  /* 0x000000ffff067224 */ /* 0x000fe400078e003f */
[----:B------:R-:W-:Y:S01]  /*7460*/  IMAD.MOV.U32 R7, RZ, RZ, R61 ;  /* 0x000000ffff077224 */ /* 0x000fe200078e003d */
[----:B0-----:R-:W0:Y:S01]  /*7470*/  F2I.U32.FLOOR.NTZ R0, UR4 ;  /* 0x0000000400007d05 */ /* 0x001e220008207000 */
[----:B------:R-:W3:Y:S01]  /*7480*/  LDCU.64 UR4, c[0x4][0x10] ;  /* 0x01000200ff0477ac */ /* 0x000ee20008000a00 */
[----:B0-----:R-:W-:Y:S01]  /*7490*/  LOP3.LUT R0, R0, 0xff, RZ, 0xc0, !PT ;  /* 0x000000ff00007812 */ /* 0x001fe200078ec0ff */
[----:B---3--:R-:W-:-:S04]  /*74a0*/  IMAD.U32 R4, RZ, RZ, UR4 ;  /* 0x00000004ff047e24 */ /* 0x008fc8000f8e00ff */
[----:B------:R1:W-:Y:S01]  /*74b0*/  STL [R1+0x8], R0 ;  /* 0x0000080001007387 */ /* 0x0003e20000100800 */
[----:B------:R-:W-:-:S07]  /*74c0*/  MOV R5, UR5 ;  /* 0x0000000500057c02 */ /* 0x000fce0008000f00 */
[----:B------:R-:W-:-:S07]  /*74d0*/  LEPC R20, `(.L_x_254) ;  /* 0x000000001014794e */ /* 0x000fce0000000000 */
[----:B-12---:R-:W-:Y:S05]  /*74e0*/  CALL.ABS.NOINC R2 ;  /* 0x0000000002007343 */ /* 0x006fea0003c00000 */
.L_x_254:
[----:B------:R0:W1:Y:S01]  /*74f0*/  LDC.64 R2, c[0x4][R77] ;  /* 0x010000004d027b82 */ /* 0x0000620000000a00 */
[----:B------:R-:W2:Y:S01]  /*7500*/  LDCU.64 UR4, c[0x4][0x18] ;  /* 0x01000300ff0477ac */ /* 0x000ea20008000a00 */
[----:B------:R-:W-:Y:S01]  /*7510*/  CS2R R6, SRZ ;  /* 0x0000000000067805 */ /* 0x000fe2000001ff00 */
[----:B--2---:R-:W-:Y:S01]  /*7520*/  IMAD.U32 R4, RZ, RZ, UR4 ;  /* 0x00000004ff047e24 */ /* 0x004fe2000f8e00ff */
[----:B0-----:R-:W-:-:S07]  /*7530*/  MOV R5, UR5 ;  /* 0x0000000500057c02 */ /* 0x001fce0008000f00 */
[----:B------:R-:W-:-:S07]  /*7540*/  LEPC R20, `(.L_x_255) ;  /* 0x000000001014794e */ /* 0x000fce0000000000 */
[----:B-1----:R-:W-:Y:S05]  /*7550*/  CALL.ABS.NOINC R2 ;  /* 0x0000000002007343 */ /* 0x002fea0003c00000 */
.L_x_255:
[----:B------:R0:W1:Y:S01]  /*7560*/  LDC.64 R2, c[0x4][R77] ;  /* 0x010000004d027b82 */ /* 0x0000620000000a00 */
[----:B------:R-:W2:Y:S01]  /*7570*/  LDCU.64 UR4, c[0x4][0x140] ;  /* 0x01002800ff0477ac */ /* 0x000ea20008000a00 */
[----:B------:R-:W-:Y:S01]  /*7580*/  CS2R R6, SRZ ;  /* 0x0000000000067805 */ /* 0x000fe2000001ff00 */
[----:B--2---:R-:W-:Y:S02]  /*7590*/  IMAD.U32 R4, RZ, RZ, UR4 ;  /* 0x00000004ff047e24 */ /* 0x004fe4000f8e00ff */
[----:B0-----:R-:W-:-:S07]  /*75a0*/  IMAD.U32 R5, RZ, RZ, UR5 ;  /* 0x00000005ff057e24 */ /* 0x001fce000f8e00ff */
[----:B------:R-:W-:-:S07]  /*75b0*/  LEPC R20, `(.L_x_256) ;  /* 0x000000001014794e */ /* 0x000fce0000000000 */
[----:B-1----:R-:W-:Y:S05]  /*75c0*/  CALL.ABS.NOINC R2 ;  /* 0x0000000002007343 */ /* 0x002fea0003c00000 */
.L_x_256:
[----:B------:R0:W1:Y:S01]  /*75d0*/  LDC.64 R2, c[0x4][R77] ;  /* 0x010000004d027b82 */ /* 0x0000620000000a00 */
[----:B------:R-:W2:Y:S01]  /*75e0*/  LDCU.64 UR4, c[0x4][0x8] ;  /* 0x01000100ff0477ac */ /* 0x000ea20008000a00 */
[----:B------:R-:W-:Y:S01]  /*75f0*/  CS2R R6, SRZ ;  /* 0x0000000000067805 */ /* 0x000fe2000001ff00 */
[----:B--2---:R-:W-:Y:S01]  /*7600*/  IMAD.U32 R4, RZ, RZ, UR4 ;  /* 0x00000004ff047e24 */ /* 0x004fe2000f8e00ff */
[----:B0-----:R-:W-:-:S07]  /*7610*/  MOV R5, UR5 ;  /* 0x0000000500057c02 */ /* 0x001fce0008000f00 */
[----:B------:R-:W-:-:S07]  /*7620*/  LEPC R20, `(.L_x_257) ;  /* 0x000000001014794e */ /* 0x000fce0000000000 */
[----:B-1----:R-:W-:Y:S05]  /*7630*/  CALL.ABS.NOINC R2 ;  /* 0x0000000002007343 */ /* 0x002fea0003c00000 */
.L_x_257:
        /* <DEDUP_REMOVED lines=9> */
.L_x_258:
        /* <DEDUP_REMOVED lines=9> */
.L_x_259:
        /* <DEDUP_REMOVED lines=9> */
.L_x_260:
        /* <DEDUP_REMOVED lines=9> */
.L_x_261:
        /* <DEDUP_REMOVED lines=9> */
.L_x_262:
        /* <DEDUP_REMOVED lines=9> */
.L_x_263:
        /* <DEDUP_REMOVED lines=9> */
.L_x_264:
        /* <DEDUP_REMOVED lines=9> */
.L_x_265:
[----:B------:R0:W1:Y:S01]  /*7ac0*/  LDC.64 R2, c[0x4][R77] ;  /* 0x010000004d027b82 */ /* 0x0000620000000a00 */
[----:B------:R-:W2:Y:S01]  /*7ad0*/  LDCU.64 UR4, c[0x4][0x18] ;  /* 0x01000300ff0477ac */ /* 0x000ea20008000a00 */
[----:B------:R-:W-:Y:S01]  /*7ae0*/  CS2R R6, SRZ ;  /* 0x0000000000067805 */ /* 0x000fe2000001ff00 */
[----:B--2---:R-:W-:Y:S02]  /*7af0*/  IMAD.U32 R4, RZ, RZ, UR4 ;  /* 0x00000004ff047e24 */ /* 0x004fe4000f8e00ff */
[----:B0-----:R-:W-:-:S07]  /*7b00*/  IMAD.U32 R5, RZ, RZ, UR5 ;  /* 0x00000005ff057e24 */ /* 0x001fce000f8e00ff */
[----:B------:R-:W-:-:S07]  /*7b10*/  LEPC R20, `(.L_x_266) ;  /* 0x000000001014794e */ /* 0x000fce0000000000 */
[----:B-1----:R-:W-:Y:S05]  /*7b20*/  CALL.ABS.NOINC R2 ;  /* 0x0000000002007343 */ /* 0x002fea0003c00000 */
.L_x_266:
[----:B------:R0:W1:Y:S01]  /*7b30*/  LDC.64 R2, c[0x4][R77] ;  /* 0x010000004d027b82 */ /* 0x0000620000000a00 */
[----:B------:R-:W2:Y:S01]  /*7b40*/  LDCU.64 UR4, c[0x4][0x138] ;  /* 0x01002700ff0477ac */ /* 0x000ea20008000a00 */
[----:B------:R-:W-:Y:S01]  /*7b50*/  CS2R R6, SRZ ;  /* 0x0000000000067805 */ /* 0x000fe2000001ff00 */
[----:B--2---:R-:W-:Y:S01]  /*7b60*/  IMAD.U32 R4, RZ, RZ, UR4 ;  /* 0x00000004ff047e24 */ /* 0x004fe2000f8e00ff */
[----:B0-----:R-:W-:-:S07]  /*7b70*/  MOV R5, UR5 ;  /* 0x0000000500057c02 */ /* 0x001fce0008000f00 */
[----:B------:R-:W-:-:S07]  /*7b80*/  LEPC R20, `(.L_x_267) ;  /* 0x000000001014794e */ /* 0x000fce0000000000 */
[----:B-1----:R-:W-:Y:S05]  /*7b90*/  CALL.ABS.NOINC R2 ;  /* 0x0000000002007343 */ /* 0x002fea0003c00000 */
.L_x_267:
[----:B------:R0:W1:Y:S01]  /*7ba0*/  LDC.64 R2, c[0x4][R77] ;  /* 0x010000004d027b82 */ /* 0x0000620000000a00 */
[----:B------:R-:W2:Y:S01]  /*7bb0*/  LDCU.64 UR4, c[0x4][0x8] ;  /* 0x01000100ff0477ac */ /* 0x000ea20008000a00 */
[----:B------:R-:W-:Y:S01]  /*7bc0*/  CS2R R6, SRZ ;  /* 0x0000000000067805 */ /* 0x000fe2000001ff00 */
[----:B--2---:R-:W-:Y:S02]  /*7bd0*/  IMAD.U32 R4, RZ, RZ, UR4 ;  /* 0x00000004ff047e24 */ /* 0x004fe4000f8e00ff */
[----:B0-----:R-:W-:-:S07]  /*7be0*/  IMAD.U32 R5, RZ, RZ, UR5 ;  /* 0x00000005ff057e24 */ /* 0x001fce000f8e00ff */
[----:B------:R-:W-:-:S07]  /*7bf0*/  LEPC R20, `(.L_x_268) ;  /* 0x000000001014794e */ /* 0x000fce0000000000 */
[----:B-1----:R-:W-:Y:S05]  /*7c00*/  CALL.ABS.NOINC R2 ;  /* 0x0000000002007343 */ /* 0x002fea0003c00000 */
.L_x_268:
        /* <DEDUP_REMOVED lines=9> */
.L_x_269:
        /* <DEDUP_REMOVED lines=9> */
.L_x_270:
        /* <DEDUP_REMOVED lines=9> */
.L_x_271:
        /* <DEDUP_REMOVED lines=9> */
.L_x_272:
        /* <DEDUP_REMOVED lines=9> */
.L_x_273:
        /* <DEDUP_REMOVED lines=9> */
.L_x_274:
        /* <DEDUP_REMOVED lines=9> */
.L_x_275:
        /* <DEDUP_REMOVED lines=9> */
.L_x_276:
[----:B------:R0:W1:Y:S01]  /*8090*/  LDC.64 R2, c[0x4][R77] ;  /* 0x010000004d027b82 */ /* 0x0000620000000a00 */
[----:B------:R-:W2:Y:S01]  /*80a0*/  LDCU.64 UR4, c[0x4][0x18] ;  /* 0x01000300ff0477ac */ /* 0x000ea20008000a00 */
[----:B------:R-:W-:Y:S01]  /*80b0*/  CS2R R6, SRZ ;  /* 0x0000000000067805 */ /* 0x000fe2000001ff00 */
[----:B--2---:R-:W-:Y:S01]  /*80c0*/  IMAD.U32 R4, RZ, RZ, UR4 ;  /* 0x00000004ff047e24 */ /* 0x004fe2000f8e00ff */
[----:B0-----:R-:W-:-:S07]  /*80d0*/  MOV R5, UR5 ;  /* 0x0000000500057c02 */ /* 0x001fce0008000f00 */
[----:B------:R-:W-:-:S07]  /*80e0*/  LEPC R20, `(.L_x_277) ;  /* 0x000000001014794e */ /* 0x000fce0000000000 */
[----:B-1----:R-:W-:Y:S05]  /*80f0*/  CALL.ABS.NOINC R2 ;  /* 0x0000000002007343 */ /* 0x002fea0003c00000 */
.L_x_277:
[----:B------:R0:W1:Y:S01]  /*8100*/  LDC.64 R2, c[0x4][R77] ;  /* 0x010000004d027b82 */ /* 0x0000620000000a00 */
[----:B------:R-:W2:Y:S01]  /*8110*/  LDCU.64 UR4, c[0x4][0x130] ;  /* 0x01002600ff0477ac */ /* 0x000ea20008000a00 */
[----:B------:R-:W-:Y:S01]  /*8120*/  CS2R R6, SRZ ;  /* 0x0000000000067805 */ /* 0x000fe2000001ff00 */
[----:B--2---:R-:W-:Y:S02]  /*8130*/  IMAD.U32 R4, RZ, RZ, UR4 ;  /* 0x00000004ff047e24 */ /* 0x004fe4000f8e00ff */
[----:B0-----:R-:W-:-:S07]  /*8140*/  IMAD.U32 R5, RZ, RZ, UR5 ;  /* 0x00000005ff057e24 */ /* 0x001fce000f8e00ff */
[----:B------:R-:W-:-:S07]  /*8150*/  LEPC R20, `(.L_x_278) ;  /* 0x000000001014794e */ /* 0x000fce0000000000 */
[----:B-1----:R-:W-:Y:S05]  /*8160*/  CALL.ABS.NOINC R2 ;  /* 0x0000000002007343 */ /* 0x002fea0003c00000 */
.L_x_278:
[----:B------:R0:W1:Y:S01]  /*8170*/  LDC.64 R2, c[0x4][R77] ;  /* 0x010000004d027b82 */ /* 0x0000620000000a00 */
[----:B------:R-:W2:Y:S01]  /*8180*/  LDCU.64 UR4, c[0x4][0x8] ;  /* 0x01000100ff0477ac */ /* 0x000ea20008000a00 */
[----:B------:R-:W-:Y:S01]  /*8190*/  CS2R R6, SRZ ;  /* 0x0000000000067805 */ /* 0x000fe2000001ff00 */
[----:B--2---:R-:W-:Y:S01]  /*81a0*/  IMAD.U32 R4, RZ, RZ, UR4 ;  /* 0x00000004ff047e24 */ /* 0x004fe2000f8e00ff */
[----:B0-----:R-:W-:-:S07]  /*81b0*/  MOV R5, UR5 ;  /* 0x0000000500057c02 */ /* 0x001fce0008000f00 */
[----:B------:R-:W-:-:S07]  /*81c0*/  LEPC R20, `(.L_x_279) ;  /* 0x000000001014794e */ /* 0x000fce0000000000 */
[----:B-1----:R-:W-:Y:S05]  /*81d0*/  CALL.ABS.NOINC R2 ;  /* 0x0000000002007343 */ /* 0x002fea0003c00000 */
.L_x_279:
        /* <DEDUP_REMOVED lines=9> */
.L_x_280:
        /* <DEDUP_REMOVED lines=9> */
.L_x_281:
        /* <DEDUP_REMOVED lines=9> */
.L_x_282:
        /* <DEDUP_REMOVED lines=9> */
.L_x_283:
        /* <DEDUP_REMOVED lines=9> */
.L_x_284:
        /* <DEDUP_REMOVED lines=9> */
.L_x_285:
        /* <DEDUP_REMOVED lines=9> */
.L_x_286:
        /* <DEDUP_REMOVED lines=9> */
.L_x_287:
[----:B------:R0:W1:Y:S01]  /*8660*/  LDC.64 R2, c[0x4][R77] ;  /* 0x010000004d027b82 */ /* 0x0000620000000a00 */
[----:B------:R-:W2:Y:S01]  /*8670*/  LDCU.64 UR4, c[0x4][0x18] ;  /* 0x01000300ff0477ac */ /* 0x000ea20008000a00 */
[----:B------:R-:W-:Y:S01]  /*8680*/  CS2R R6, SRZ ;  /* 0x0000000000067805 */ /* 0x000fe2000001ff00 */
[----:B--2---:R-:W-:Y:S02]  /*8690*/  IMAD.U32 R4, RZ, RZ, UR4 ;  /* 0x00000004ff047e24 */ /* 0x004fe4000f8e00ff */
[----:B0-----:R-:W-:-:S07]  /*86a0*/  IMAD.U32 R5, RZ, RZ, UR5 ;  /* 0x00000005ff057e24 */ /* 0x001fce000f8e00ff */
[----:B------:R-:W-:-:S07]  /*86b0*/  LEPC R20, `(.L_x_288) ;  /* 0x000000001014794e */ /* 0x000fce0000000000 */
[----:B-1----:R-:W-:Y:S05]  /*86c0*/  CALL.ABS.NOINC R2 ;  /* 0x0000000002007343 */ /* 0x002fea0003c00000 */
.L_x_288:
[----:B------:R0:W1:Y:S01]  /*86d0*/  LDC.64 R2, c[0x4][R77] ;  /* 0x010000004d027b82 */ /* 0x0000620000000a00 */
[----:B------:R-:W2:Y:S01]  /*86e0*/  LDCU.64 UR4, c[0x4][0x128] ;  /* 0x01002500ff0477ac */ /* 0x000ea20008000a00 */
[----:B------:R-:W-:Y:S01]  /*86f0*/  CS2R R6, SRZ ;  /* 0x0000000000067805 */ /* 0x000fe2000001ff00 */
[----:B--2---:R-:W-:Y:S01]  /*8700*/  IMAD.U32 R4, RZ, RZ, UR4 ;  /* 0x00000004ff047e24 */ /* 0x004fe2000f8e00ff */
[----:B0-----:R-:W-:-:S07]  /*8710*/  MOV R5, UR5 ;  /* 0x0000000500057c02 */ /* 0x001fce0008000f00 */
[----:B------:R-:W-:-:S07]  /*8720*/  LEPC R20, `(.L_x_289) ;  /* 0x000000001014794e */ /* 0x000fce0000000000 */
[----:B-1----:R-:W-:Y:S05]  /*8730*/  CALL.ABS.NOINC R2 ;  /* 0x0000000002007343 */ /* 0x002fea0003c00000 */
.L_x_289:
[----:B------:R0:W1:Y:S01]  /*8740*/  LDC.64 R2, c[0x4][R77] ;  /* 0x010000004d027b82 */ /* 0x0000620000000a00 */
[----:B------:R-:W2:Y:S01]  /*8750*/  LDCU.64 UR4, c[0x4][0x8] ;  /* 0x01000100ff0477ac */ /* 0x000ea20008000a00 */
[----:B------:R-:W-:Y:S01]  /*8760*/  CS2R R6, SRZ ;  /* 0x0000000000067805 */ /* 0x000fe2000001ff00 */
[----:B--2---:R-:W-:Y:S02]  /*8770*/  IMAD.U32 R4, RZ, RZ, UR4 ;  /* 0x00000004ff047e24 */ /* 0x004fe4000f8e00ff */
[----:B0-----:R-:W-:-:S07]  /*8780*/  IMAD.U32 R5, RZ, RZ, UR5 ;  /* 0x00000005ff057e24 */ /* 0x001fce000f8e00ff */
[----:B------:R-:W-:-:S07]  /*8790*/  LEPC R20, `(.L_x_290) ;  /* 0x000000001014794e */ /* 0x000fce0000000000 */
[----:B-1----:R-:W-:Y:S05]  /*87a0*/  CALL.ABS.NOINC R2 ;  /* 0x0000000002007343 */ /* 0x002fea0003c00000 */
.L_x_290:
[----:B------:R-:W0:Y:S01]  /*87b0*/  LDCU UR4, c[0x0][0x380] ;  /* 0x00007000ff0477ac */ /* 0x000e220008000800 */
[----:B------:R-:W-:Y:S02]  /*87c0*/  IMAD.MOV.U32 R6, RZ, RZ, R63 ;  /* 0x000000ffff067224 */ /* 0x000fe400078e003f */
[----:B------:R-:W-:Y:S01]  /*87d0*/  IMAD.MOV.U32 R7, RZ, RZ, R61 ;  /* 0x000000ffff077224 */ /* 0x000fe200078e003d */
[----:B0-----:R-:W0:Y:S01]  /*87e0*/  F2I.S64.FLOOR R2, UR4 ;  /* 0x0000000400027d11 */ /* 0x001e220008205900 */
[----:B------:R-:W1:Y:S01]  /*87f0*/  LDCU.64 UR4, c[0x4][0x10] ;  /* 0x01000200ff0477ac */ /* 0x000e620008000a00 */
[----:B0-----:R-:W-:Y:S02]  /*8800*/  SHF.R.U32.HI R0, RZ, 0x18, R3 ;  /* 0x00000018ff007819 */ /* 0x001fe40000011603 */
[----:B------:R0:W2:Y:S01]  /*8810*/  LDC.64 R2, c[0x4][R77] ;  /* 0x010000004d027b82 */ /* 0x0000a20000000a00 */
[----:B-1----:R-:W-:Y:S02]  /*8820*/  IMAD.U32 R4, RZ, RZ, UR4 ;  /* 0x00000004ff047e24 */ /* 0x002fe4000f8e00ff */
[----:B------:R0:W-:Y:S01]  /*8830*/  STL [R1+0x8], R0 ;  /* 0x0000080001007387 */ /* 0x0001e20000100800 */
[----:B------:R-:W-:-:S07]  /*8840*/  MOV R5, UR5 ;  /* 0x0000000500057c02 */ /* 0x000fce0008000f00 */
[----:B------:R-:W-:-:S07]  /*8850*/  LEPC R20, `(.L_x_291) ;  /* 0x000000001014794e */ /* 0x000fce0000000000 */
[----:B0-2---:R-:W-:Y:S05]  /*8860*/  CALL.ABS.NOINC R2 ;  /* 0x0000000002007343 */ /* 0x005fea0003c00000 */
.L_x_291:
        /* <DEDUP_REMOVED lines=9> */
.L_x_292:
        /* <DEDUP_REMOVED lines=9> */
.L_x_293:
[----:B------:R-:W0:Y:S01]  /*8990*/  LDCU UR4, c[0x0][0x380] ;  /* 0x00007000ff0477ac */ /* 0x000e220008000800 */
[----:B------:R1:W2:Y:S01]  /*89a0*/  LDC.64 R2, c[0x4][R77] ;  /* 0x010000004d027b82 */ /* 0x0002a20000000a00 */
[----:B------:R-:W-:Y:S02]  /*89b0*/  IMAD.MOV.U32 R6, RZ, RZ, R63 ;  /* 0x000000ffff067224 */ /* 0x000fe400078e003f */
[----:B------:R-:W-:Y:S01]  /*89c0*/  IMAD.MOV.U32 R7, RZ, RZ, R61 ;  /* 0x000000ffff077224 */ /* 0x000fe200078e003d */
[----:B0-----:R-:W0:Y:S01]  /*89d0*/  F2I.S64.FLOOR R66, UR4 ;  /* 0x0000000400427d11 */ /* 0x001e220008205900 */
[----:B------:R-:W3:Y:S01]  /*89e0*/  LDCU.64 UR4, c[0x4][0x10] ;  /* 0x01000200ff0477ac */ /* 0x000ee20008000a00 */
[----:B0-----:R-:W-:Y:S01]  /*89f0*/  LOP3.LUT R0, R67, 0xff, RZ, 0xc0, !PT ;  /* 0x000000ff43007812 */ /* 0x001fe200078ec0ff */
[----:B---3--:R-:W-:-:S04]  /*8a00*/  IMAD.U32 R4, RZ, RZ, UR4 ;  /* 0x00000004ff047e24 */ /* 0x008fc8000f8e00ff */
[----:B------:R1:W-:Y:S01]  /*8a10*/  STL [R1+0x8], R0 ;  /* 0x0000080001007387 */ /* 0x0003e20000100800 */
[----:B------:R-:W-:-:S07]  /*8a20*/  MOV R5, UR5 ;  /* 0x0000000500057c02 */ /* 0x000fce0008000f00 */
[----:B------:R-:W-:-:S07]  /*8a30*/  LEPC R20, `(.L_x_294) ;  /* 0x000000001014794e */ /* 0x000fce0000000000 */
[----:B-12---:R-:W-:Y:S05]  /*8a40*/  CALL.ABS.NOINC R2 ;  /* 0x0000000002007343 */ /* 0x006fea0003c00000 */
.L_x_294:
        /* <DEDUP_REMOVED lines=10> */
.L_x_295:
        /* <DEDUP_REMOVED lines=9> */
.L_x_296:
        /* <DEDUP_REMOVED lines=9> */
.L_x_297:
        /* <DEDUP_REMOVED lines=9> */
.L_x_298:
[----:B------:R0:W1:Y:S01]  /*8ca0*/  LDC.64 R2, c[0x4][R77] ;  /* 0x010000004d027b82 */ /* 0x0000620000000a00 */
[----:B------:R-:W2:Y:S01]  /*8cb0*/  LDCU.64 UR4, c[0x4][0x18] ;  /* 0x01000300ff0477ac */ /* 0x000ea20008000a00 */
[----:B------:R-:W-:Y:S01]  /*8cc0*/  CS2R R6, SRZ ;  /* 0x0000000000067805 */ /* 0x000fe2000001ff00 */
[----:B--2---:R-:W-:Y:S01]  /*8cd0*/  IMAD.U32 R4, RZ, RZ, UR4 ;  /* 0x00000004ff047e24 */ /* 0x004fe2000f8e00ff */
[----:B0-----:R-:W-:-:S07]  /*8ce0*/  MOV R5, UR5 ;  /* 0x0000000500057c02 */ /* 0x001fce0008000f00 */
[----:B------:R-:W-:-:S07]  /*8cf0*/  LEPC R20, `(.L_x_299) ;  /* 0x000000001014794e */ /* 0x000fce0000000000 */
[----:B-1----:R-:W-:Y:S05]  /*8d00*/  CALL.ABS.NOINC R2 ;  /* 0x0000000002007343 */ /* 0x002fea0003c00000 */
.L_x_299:
[----:B------:R0:W1:Y:S01]  /*8d10*/  LDC.64 R2, c[0x4][R77] ;  /* 0x010000004d027b82 */ /* 0x0000620000000a00 */
[----:B------:R-:W2:Y:S01]  /*8d20*/  LDCU.64 UR4, c[0x4][0x160] ;  /* 0x01002c00ff0477ac */ /* 0x000ea20008000a00 */
[----:B------:R-:W-:Y:S01]  /*8d30*/  CS2R R6, SRZ ;  /* 0x0000000000067805 */ /* 0x000fe2000001ff00 */
[----:B--2---:R-:W-:Y:S02]  /*8d40*/  IMAD.U32 R4, RZ, RZ, UR4 ;  /* 0x00000004ff047e24 */ /* 0x004fe4000f8e00ff */
[----:B0-----:R-:W-:-:S07]  /*8d50*/  IMAD.U32 R5, RZ, RZ, UR5 ;  /* 0x00000005ff057e24 */ /* 0x001fce000f8e00ff */
[----:B------:R-:W-:-:S07]  /*8d60*/  LEPC R20, `(.L_x_300) ;  /* 0x000000001014794e */ /* 0x000fce0000000000 */
[----:B-1----:R-:W-:Y:S05]  /*8d70*/  CALL.ABS.NOINC R2 ;  /* 0x0000000002007343 */ /* 0x002fea0003c00000 */
.L_x_300:
[----:B------:R0:W1:Y:S01]  /*8d80*/  LDC.64 R2, c[0x4][R77] ;  /* 0x010000004d027b82 */ /* 0x0000620000000a00 */
[----:B------:R-:W2:Y:S01]  /*8d90*/  LDCU.64 UR4, c[0x4][0x8] ;  /* 0x01000100ff0477ac */ /* 0x000ea20008000a00 */
[----:B------:R-:W-:Y:S01]  /*8da0*/  CS2R R6, SRZ ;  /* 0x0000000000067805 */ /* 0x000fe2000001ff00 */
[----:B--2---:R-:W-:Y:S01]  /*8db0*/  IMAD.U32 R4, RZ, RZ, UR4 ;  /* 0x00000004ff047e24 */ /* 0x004fe2000f8e00ff */
[----:B0-----:R-:W-:-:S07]  /*8dc0*/  MOV R5, UR5 ;  /* 0x0000000500057c02 */ /* 0x001fce0008000f00 */
[----:B------:R-:W-:-:S07]  /*8dd0*/  LEPC R20, `(.L_x_301) ;  /* 0x000000001014794e */ /* 0x000fce0000000000 */
[----:B-1----:R-:W-:Y:S05]  /*8de0*/  CALL.ABS.NOINC R2 ;  /* 0x0000000002007343 */ /* 0x002fea0003c00000 */
.L_x_301:
        /* <DEDUP_REMOVED lines=9> */
.L_x_302:
        /* <DEDUP_REMOVED lines=9> */
.L_x_303:
        /* <DEDUP_REMOVED lines=9> */
.L_x_304:
        /* <DEDUP_REMOVED lines=9> */
.L_x_305:
        /* <DEDUP_REMOVED lines=9> */
.L_x_306:
        /* <DEDUP_REMOVED lines=9> */
.L_x_307:
        /* <DEDUP_REMOVED lines=9> */
.L_x_308:
        /* <DEDUP_REMOVED lines=9> */
.L_x_309:
[----:B------:R0:W1:Y:S01]  /*9270*/  LDC.64 R2, c[0x4][R77] ;  /* 0x010000004d027b82 */ /* 0x0000620000000a00 */
[----:B------:R-:W2:Y:S01]  /*9280*/  LDCU.64 UR4, c[0x4][0x18] ;  /* 0x01000300ff0477ac */ /* 0x000ea20008000a00 */
[----:B------:R-:W-:Y:S01]  /*9290*/  CS2R R6, SRZ ;  /* 0x0000000000067805 */ /* 0x000fe2000001ff00 */
[----:B--2---:R-:W-:Y:S02]  /*92a0*/  IMAD.U32 R4, RZ, RZ, UR4 ;  /* 0x00000004ff047e24 */ /* 0x004fe4000f8e00ff */
[----:B0-----:R-:W-:-:S07]  /*92b0*/  IMAD.U32 R5, RZ, RZ, UR5 ;  /* 0x00000005ff057e24 */ /* 0x001fce000f8e00ff */
[----:B------:R-:W-:-:S07]  /*92c0*/  LEPC R20, `(.L_x_310) ;  /* 0x000000001014794e */ /* 0x000fce0000000000 */
[----:B-1----:R-:W-:Y:S05]  /*92d0*/  CALL.ABS.NOINC R2 ;  /* 0x0000000002007343 */ /* 0x002fea0003c00000 */
.L_x_310:
[----:B------:R0:W1:Y:S01]  /*92e0*/  LDC.64 R2, c[0x4][R77] ;  /* 0x010000004d027b82 */ /* 0x0000620000000a00 */
[----:B------:R-:W2:Y:S01]  /*92f0*/  LDCU.64 UR4, c[0x4][0x158] ;  /* 0x01002b00ff0477ac */ /* 0x000ea20008000a00 */
[----:B------:R-:W-:Y:S01]  /*9300*/  CS2R R6, SRZ ;  /* 0x0000000000067805 */ /* 0x000fe2000001ff00 */
[----:B--2---:R-:W-:Y:S01]  /*9310*/  IMAD.U32 R4, RZ, RZ, UR4 ;  /* 0x00000004ff047e24 */ /* 0x004fe2000f8e00ff */
[----:B0-----:R-:W-:-:S07]  /*9320*/  MOV R5, UR5 ;  /* 0x0000000500057c02 */ /* 0x001fce0008000f00 */
[----:B------:R-:W-:-:S07]  /*9330*/  LEPC R20, `(.L_x_311) ;  /* 0x000000001014794e */ /* 0x000fce0000000000 */
[----:B-1----:R-:W-:Y:S05]  /*9340*/  CALL.ABS.NOINC R2 ;  /* 0x0000000002007343 */ /* 0x002fea0003c00000 */
.L_x_311:
[----:B------:R0:W1:Y:S01]  /*9350*/  LDC.64 R2, c[0x4][R77] ;  /* 0x010000004d027b82 */ /* 0x0000620000000a00 */
[----:B------:R-:W2:Y:S01]  /*9360*/  LDCU.64 UR4, c[0x4][0x8] ;  /* 0x01000100ff0477ac */ /* 0x000ea20008000a00 */
[----:B------:R-:W-:Y:S01]  /*9370*/  CS2R R6, SRZ ;  /* 0x0000000000067805 */ /* 0x000fe2000001ff00 */
[----:B--2---:R-:W-:Y:S02]  /*9380*/  IMAD.U32 R4, RZ, RZ, UR4 ;  /* 0x00000004ff047e24 */ /* 0x004fe4000f8e00ff */
[----:B0-----:R-:W-:-:S07]  /*9390*/  IMAD.U32 R5, RZ, RZ, UR5 ;  /* 0x00000005ff057e24 */ /* 0x001fce000f8e00ff */
[----:B------:R-:W-:-:S07]  /*93a0*/  LEPC R20, `(.L_x_312) ;  /* 0x000000001014794e */ /* 0x000fce0000000000 */
[----:B-1----:R-:W-:Y:S05]  /*93b0*/  CALL.ABS.NOINC R2 ;  /* 0x0000000002007343 */ /* 0x002fea0003c00000 */
.L_x_312:
        /* <DEDUP_REMOVED lines=9> */
.L_x_313:
        /* <DEDUP_REMOVED lines=9> */
.L_x_314:
        /* <DEDUP_REMOVED lines=9> */
.L_x_315:
        /* <DEDUP_REMOVED lines=9> */
.L_x_316:
        /* <DEDUP_REMOVED lines=9> */
.L_x_317:
        /* <DEDUP_REMOVED lines=9> */
.L_x_318:
        /* <DEDUP_REMOVED lines=9> */
.L_x_319:
        /* <DEDUP_REMOVED lines=9> */
.L_x_320:
[----:B------:R0:W1:Y:S01]  /*9840*/  LDC.64 R2, c[0x4][R77] ;  /* 0x010000004d027b82 */ /* 0x0000620000000a00 */
[----:B------:R-:W2:Y:S01]  /*9850*/  LDCU.64 UR4, c[0x4][0x18] ;  /* 0x01000300ff0477ac */ /* 0x000ea20008000a00 */
[----:B------:R-:W-:Y:S01]  /*9860*/  CS2R R6, SRZ ;  /* 0x0000000000067805 */ /* 0x000fe2000001ff00 */
[----:B--2---:R-:W-:Y:S01]  /*9870*/  IMAD.U32 R4, RZ, RZ, UR4 ;  /* 0x00000004ff047e24 */ /* 0x004fe2000f8e00ff */
[----:B0-----:R-:W-:-:S07]  /*9880*/  MOV R5, UR5 ;  /* 0x0000000500057c02 */ /* 0x001fce0008000f00 */
[----:B------:R-:W-:-:S07]  /*9890*/  LEPC R20, `(.L_x_321) ;  /* 0x000000001014794e */ /* 0x000fce0000000000 */
[----:B-1----:R-:W-:Y:S05]  /*98a0*/  CALL.ABS.NOINC R2 ;  /* 0x0000000002007343 */ /* 0x002fea0003c00000 */
.L_x_321:
[----:B------:R0:W1:Y:S01]  /*98b0*/  LDC.64 R2, c[0x4][R77] ;  /* 0x010000004d027b82 */ /* 0x0000620000000a00 */
[----:B------:R-:W2:Y:S01]  /*98c0*/  LDCU.64 UR4, c[0x4][0x150] ;  /* 0x01002a00ff0477ac */ /* 0x000ea20008000a00 */
[----:B------:R-:W-:Y:S01]  /*98d0*/  CS2R R6, SRZ ;  /* 0x0000000000067805 */ /* 0x000fe2000001ff00 */
[----:B--2---:R-:W-:Y:S02]  /*98e0*/  IMAD.U32 R4, RZ, RZ, UR4 ;  /* 0x00000004ff047e24 */ /* 0x004fe4000f8e00ff */
[----:B0-----:R-:W-:-:S07]  /*98f0*/  IMAD.U32 R5, RZ, RZ, UR5 ;  /* 0x00000005ff057e24 */ /* 0x001fce000f8e00ff */
[----:B------:R-:W-:-:S07]  /*9900*/  LEPC R20, `(.L_x_322) ;  /* 0x000000001014794e */ /* 0x000fce0000000000 */
[----:B-1----:R-:W-:Y:S05]  /*9910*/  CALL.ABS.NOINC R2 ;  /* 0x0000000002007343 */ /* 0x002fea0003c00000 */
.L_x_322:
[----:B------:R0:W1:Y:S01]  /*9920*/  LDC.64 R2, c[0x4][R77] ;  /* 0x010000004d027b82 */ /* 0x0000620000000a00 */
[----:B------:R-:W2:Y:S01]  /*9930*/  LDCU.64 UR4, c[0x4][0x8] ;  /* 0x01000100ff0477ac */ /* 0x000ea20008000a00 */
[----:B------:R-:W-:Y:S01]  /*9940*/  CS2R R6, SRZ ;  /* 0x0000000000067805 */ /* 0x000fe2000001ff00 */
[----:B--2---:R-:W-:Y:S01]  /*9950*/  IMAD.U32 R4, RZ, RZ, UR4 ;  /* 0x00000004ff047e24 */ /* 0x004fe2000f8e00ff */
[----:B0-----:R-:W-:-:S07]  /*9960*/  MOV R5, UR5 ;  /* 0x0000000500057c02 */ /* 0x001fce0008000f00 */
[----:B------:R-:W-:-:S07]  /*9970*/  LEPC R20, `(.L_x_323) ;  /* 0x000000001014794e */ /* 0x000fce0000000000 */
[----:B-1----:R-:W-:Y:S05]  /*9980*/  CALL.ABS.NOINC R2 ;  /* 0x0000000002007343 */ /* 0x002fea0003c00000 */
.L_x_323:
        /* <DEDUP_REMOVED lines=9> */
.L_x_324:
        /* <DEDUP_REMOVED lines=9> */
.L_x_325:
        /* <DEDUP_REMOVED lines=9> */
.L_x_326:
        /* <DEDUP_REMOVED lines=9> */
.L_x_327:
        /* <DEDUP_REMOVED lines=9> */
.L_x_328:
        /* <DEDUP_REMOVED lines=9> */
.L_x_329:
        /* <DEDUP_REMOVED lines=9> */
.L_x_330:
        /* <DEDUP_REMOVED lines=9> */
.L_x_331:
[----:B------:R0:W1:Y:S01]  /*9e10*/  LDC.64 R2, c[0x4][R77] ;  /* 0x010000004d027b82 */ /* 0x0000620000000a00 */
[----:B------:R-:W2:Y:S01]  /*9e20*/  LDCU.64 UR4, c[0x4][0x18] ;  /* 0x01000300ff0477ac */ /* 0x000ea20008000a00 */
[----:B------:R-:W-:Y:S01]  /*9e30*/  CS2R R6, SRZ ;  /* 0x0000000000067805 */ /* 0x000fe2000001ff00 */
[----:B--2---:R-:W-:Y:S02]  /*9e40*/  IMAD.U32 R4, RZ, RZ, UR4 ;  /* 0x00000004ff047e24 */ /* 0x004fe4000f8e00ff */
[----:B0-----:R-:W-:-:S07]  /*9e50*/  IMAD.U32 R5, RZ, RZ, UR5 ;  /* 0x00000005ff057e24 */ /* 0x001fce000f8e00ff */
[----:B------:R-:W-:-:S07]  /*9e60*/  LEPC R20, `(.L_x_332) ;  /* 0x000000001014794e */ /* 0x000fce0000000000 */
[----:B-1----:R-:W-:Y:S05]  /*9e70*/  CALL.ABS.NOINC R2 ;  /* 0x0000000002007343 */ /* 0x002fea0003c00000 */
.L_x_332:
[----:B------:R0:W1:Y:S01]  /*9e80*/  LDC.64 R2, c[0x4][R77] ;  /* 0x010000004d027b82 */ /* 0x0000620000000a00 */
[----:B------:R-:W2:Y:S01]  /*9e90*/  LDCU.64 UR4, c[0x4][0x148] ;  /* 0x01002900ff0477ac */ /* 0x000ea20008000a00 */
[----:B------:R-:W-:Y:S01]  /*9ea0*/  CS2R R6, SRZ ;  /* 0x0000000000067805 */ /* 0x000fe2000001ff00 */
[----:B--2---:R-:W-:Y:S01]  /*9eb0*/  IMAD.U32 R4, RZ, RZ, UR4 ;  /* 0x00000004ff047e24 */ /* 0x004fe2000f8e00ff */
[----:B0-----:R-:W-:-:S07]  /*9ec0*/  MOV R5, UR5 ;  /* 0x0000000500057c02 */ /* 0x001fce0008000f00 */
[----:B------:R-:W-:-:S07]  /*9ed0*/  LEPC R20, `(.L_x_333) ;  /* 0x000000001014794e */ /* 0x000fce0000000000 */
[----:B-1----:R-:W-:Y:S05]  /*9ee0*/  CALL.ABS.NOINC R2 ;  /* 0x0000000002007343 */ /* 0x002fea0003c00000 */
.L_x_333:
[----:B------:R0:W1:Y:S01]  /*9ef0*/  LDC.64 R2, c[0x4][R77] ;  /* 0x010000004d027b82 */ /* 0x0000620000000a00 */
[----:B------:R-:W2:Y:S01]  /*9f00*/  LDCU.64 UR4, c[0x4][0x8] ;  /* 0x01000100ff0477ac */ /* 0x000ea20008000a00 */
[----:B------:R-:W-:Y:S01]  /*9f10*/  CS2R R6, SRZ ;  /* 0x0000000000067805 */ /* 0x000fe2000001ff00 */
[----:B--2---:R-:W-:Y:S02]  /*9f20*/  IMAD.U32 R4, RZ, RZ, UR4 ;  /* 0x00000004ff047e24 */ /* 0x004fe4000f8e00ff */
[----:B0-----:R-:W-:-:S07]  /*9f30*/  IMAD.U32 R5, RZ, RZ, UR5 ;  /* 0x00000005ff057e24 */ /* 0x001fce000f8e00ff */
[----:B------:R-:W-:-:S07]  /*9f40*/  LEPC R20, `(.L_x_334) ;  /* 0x000000001014794e */ /* 0x000fce0000000000 */
[----:B-1----:R-:W-:Y:S05]  /*9f50*/  CALL.ABS.NOINC R2 ;  /* 0x0000000002007343 */ /* 0x002fea0003c00000 */
.L_x_334:
        /* <DEDUP_REMOVED lines=9> */
.L_x_335:
        /* <DEDUP_REMOVED lines=9> */
.L_x_336:
        /* <DEDUP_REMOVED lines=9> */
.L_x_337:
        /* <DEDUP_REMOVED lines=9> */
.L_x_338:
        /* <DEDUP_REMOVED lines=9> */
.L_x_339:
        /* <DEDUP_REMOVED lines=9> */
.L_x_340:
        /* <DEDUP_REMOVED lines=9> */
.L_x_341:
        /* <DEDUP_REMOVED lines=9> */
.L_x_342:
[----:B------:R0:W1:Y:S01]  /*a3e0*/  LDC.64 R2, c[0x4][R77] ;  /* 0x010000004d027b82 */ /* 0x0000620000000a00 */
[----:B------:R-:W2:Y:S01]  /*a3f0*/  LDCU.64 UR4, c[0x4][0x18] ;  /* 0x01000300ff0477ac */ /* 0x000ea20008000a00 */
[----:B------:R-:W-:Y:S01]  /*a400*/  CS2R R6, SRZ ;  /* 0x0000000000067805 */ /* 0x000fe2000001ff00 */
[----:B--2---:R-:W-:Y:S01]  /*a410*/  IMAD.U32 R4, RZ, RZ, UR4 ;  /* 0x00000004ff047e24 */ /* 0x004fe2000f8e00ff */
[----:B0-----:R-:W-:-:S07]  /*a420*/  MOV R5, UR5 ;  /* 0x0000000500057c02 */ /* 0x001fce0008000f00 */
[----:B------:R-:W-:-:S07]  /*a430*/  LEPC R20, `(.L_x_343) ;  /* 0x000000001014794e */ /* 0x000fce0000000000 */
[----:B-1----:R-:W-:Y:S05]  /*a440*/  CALL.ABS.NOINC R2 ;  /* 0x0000000002007343 */ /* 0x002fea0003c00000 */
.L_x_343:
[----:B------:R0:W1:Y:S01]  /*a450*/  LDC.64 R2, c[0x4][R77] ;  /* 0x010000004d027b82 */ /* 0x0000620000000a00 */
[----:B------:R-:W2:Y:S01]  /*a460*/  LDCU.64 UR4, c[0x4][0x100] ;  /* 0x01002000ff0477ac */ /* 0x000ea20008000a00 */
[----:B------:R-:W-:Y:S01]  /*a470*/  CS2R R6, SRZ ;  /* 0x0000000000067805 */ /* 0x000fe2000001ff00 */
[----:B--2---:R-:W-:Y:S02]  /*a480*/  IMAD.U32 R4, RZ, RZ, UR4 ;  /* 0x00000004ff047e24 */ /* 0x004fe4000f8e00ff */
[----:B0-----:R-:W-:-:S07]  /*a490*/  IMAD.U32 R5, RZ, RZ, UR5 ;  /* 0x00000005ff057e24 */ /* 0x001fce000f8e00ff */
[----:B------:R-:W-:-:S07]  /*a4a0*/  LEPC R20, `(.L_x_344) ;  /* 0x000000001014794e */ /* 0x000fce0000000000 */
[----:B-1----:R-:W-:Y:S05]  /*a4b0*/  CALL.ABS.NOINC R2 ;  /* 0x0000000002007343 */ /* 0x002fea0003c00000 */
.L_x_344:
[----:B------:R0:W1:Y:S01]  /*a4c0*/  LDC.64 R2, c[0x4][R77] ;  /* 0x010000004d027b82 */ /* 0x0000620000000a00 */
[----:B------:R-:W2:Y:S01]  /*a4d0*/  LDCU.64 UR4, c[0x4][0x8] ;  /* 0x01000100ff0477ac */ /* 0x000ea20008000a00 */
[----:B------:R-:W-:Y:S01]  /*a4e0*/  CS2R R6, SRZ ;  /* 0x0000000000067805 */ /* 0x000fe2000001ff00 */
[----:B--2---:R-:W-:Y:S01]  /*a4f0*/  IMAD.U32 R4, RZ, RZ, UR4 ;  /* 0x00000004ff047e24 */ /* 0x004fe2000f8e00ff */
[----:B0-----:R-:W-:-:S07]  /*a500*/  MOV R5, UR5 ;  /* 0x0000000500057c02 */ /* 0x001fce0008000f00 */
[----:B------:R-:W-:-:S07]  /*a510*/  LEPC R20, `(.L_x_345) ;  /* 0x000000001014794e */ /* 0x000fce0000000000 */
[----:B-1----:R-:W-:Y:S05]  /*a520*/  CALL.ABS.NOINC R2 ;  /* 0x0000000002007343 */ /* 0x002fea0003c00000 */
.L_x_345:
        /* <DEDUP_REMOVED lines=9> */
.L_x_346:
        /* <DEDUP_REMOVED lines=9> */
.L_x_347:
        /* <DEDUP_REMOVED lines=9> */
.L_x_348:
        /* <DEDUP_REMOVED lines=9> */
.L_x_349:
[----:B------:R0:W1:Y:S01]  /*a770*/  LDC.64 R2, c[0x4][R77] ;  /* 0x010000004d027b82 */ /* 0x0000620000000a00 */
[----:B------:R-:W2:Y:S01]  /*a780*/  LDCU.64 UR4, c[0x4][0x18] ;  /* 0x01000300ff0477ac */ /* 0x000ea20008000a00 */
[----:B------:R-:W-:Y:S01]  /*a790*/  CS2R R6, SRZ ;  /* 0x0000000000067805 */ /* 0x000fe2000001ff00 */
[----:B--2---:R-:W-:Y:S02]  /*a7a0*/  IMAD.U32 R4, RZ, RZ, UR4 ;  /* 0x00000004ff047e24 */ /* 0x004fe4000f8e00ff */
[----:B0-----:R-:W-:-:S07]  /*a7b0*/  IMAD.U32 R5, RZ, RZ, UR5 ;  /* 0x00000005ff057e24 */ /* 0x001fce000f8e00ff */
[----:B------:R-:W-:-:S07]  /*a7c0*/  LEPC R20, `(.L_x_350) ;  /* 0x000000001014794e */ /* 0x000fce0000000000 */
[----:B-1----:R-:W-:Y:S05]  /*a7d0*/  CALL.ABS.NOINC R2 ;  /* 0x0000000002007343 */ /* 0x002fea0003c00000 */
.L_x_350:
[----:B------:R0:W1:Y:S01]  /*a7e0*/  LDC.64 R2, c[0x4][R77] ;  /* 0x010000004d027b82 */ /* 0x0000620000000a00 */
[----:B------:R-:W2:Y:S01]  /*a7f0*/  LDCU.64 UR4, c[0x4][0xf8] ;  /* 0x01001f00ff0477ac */ /* 0x000ea20008000a00 */
[----:B------:R-:W-:Y:S01]  /*a800*/  CS2R R6, SRZ ;  /* 0x0000000000067805 */ /* 0x000fe2000001ff00 */
[----:B--2---:R-:W-:Y:S01]  /*a810*/  IMAD.U32 R4, RZ, RZ, UR4 ;  /* 0x00000004ff047e24 */ /* 0x004fe2000f8e00ff */
[----:B0-----:R-:W-:-:S07]  /*a820*/  MOV R5, UR5 ;  /* 0x0000000500057c02 */ /* 0x001fce0008000f00 */
[----:B------:R-:W-:-:S07]  /*a830*/  LEPC R20, `(.L_x_351) ;  /* 0x000000001014794e */ /* 0x000fce0000000000 */
[----:B-1----:R-:W-:Y:S05]  /*a840*/  CALL.ABS.NOINC R2 ;  /* 0x0000000002007343 */ /* 0x002fea0003c00000 */
.L_x_351:
[----:B------:R0:W1:Y:S01]  /*a850*/  LDC.64 R2, c[0x4][R77] ;  /* 0x010000004d027b82 */ /* 0x0000620000000a00 */
[----:B------:R-:W2:Y:S01]  /*a860*/  LDCU.64 UR4, c[0x4][0x8] ;  /* 0x01000100ff0477ac */ /* 0x000ea20008000a00 */
[----:B------:R-:W-:Y:S01]  /*a870*/  CS2R R6, SRZ ;  /* 0x0000000000067805 */ /* 0x000fe2000001ff00 */
[----:B--2---:R-:W-:Y:S02]  /*a880*/  IMAD.U32 R4, RZ, RZ, UR4 ;  /* 0x00000004ff047e24 */ /* 0x004fe4000f8e00ff */
[----:B0-----:R-:W-:-:S07]  /*a890*/  IMAD.U32 R5, RZ, RZ, UR5 ;  /* 0x00000005ff057e24 */ /* 0x001fce000f8e00ff */
[----:B------:R-:W-:-:S07]  /*a8a0*/  LEPC R20, `(.L_x_352) ;  /* 0x000000001014794e */ /* 0x000fce0000000000 */
[----:B-1----:R-:W-:Y:S05]  /*a8b0*/  CALL.ABS.NOINC R2 ;  /* 0x0000000002007343 */ /* 0x002fea0003c00000 */
.L_x_352:
        /* <DEDUP_REMOVED lines=9> */
.L_x_353:
        /* <DEDUP_REMOVED lines=9> */
.L_x_354:
        /* <DEDUP_REMOVED lines=9> */
.L_x_355:
        /* <DEDUP_REMOVED lines=9> */
.L_x_356:
[----:B------:R0:W1:Y:S01]  /*ab00*/  LDC.64 R2, c[0x4][R77] ;  /* 0x010000004d027b82 */ /* 0x0000620000000a00 */
[----:B------:R-:W2:Y:S01]  /*ab10*/  LDCU.64 UR4, c[0x4][0x18] ;  /* 0x01000300ff0477ac */ /* 0x000ea20008000a00 */
[----:B------:R-:W-:Y:S01]  /*ab20*/  CS2R R6, SRZ ;  /* 0x0000000000067805 */ /* 0x000fe2000001ff00 */
[----:B--2---:R-:W-:Y:S01]  /*ab30*/  IMAD.U32 R4, RZ, RZ, UR4 ;  /* 0x00000004ff047e24 */ /* 0x004fe2000f8e00ff */
[----:B0-----:R-:W-:-:S07]  /*ab40*/  MOV R5, UR5 ;  /* 0x0000000500057c02 */ /* 0x001fce0008000f00 */
[----:B------:R-:W-:-:S07]  /*ab50*/  LEPC R20, `(.L_x_357) ;  /* 0x000000001014794e */ /* 0x000fce0000000000 */
[----:B-1----:R-:W-:Y:S05]  /*ab60*/  CALL.ABS.NOINC R2 ;  /* 0x0000000002007343 */ /* 0x002fea0003c00000 */
.L_x_357:
[----:B------:R0:W1:Y:S01]  /*ab70*/  LDC.64 R2, c[0x4][R77] ;  /* 0x010000004d027b82 */ /* 0x0000620000000a00 */
[----:B------:R-:W2:Y:S01]  /*ab80*/  LDCU.64 UR4, c[0x4][0xe0] ;  /* 0x01001c00ff0477ac */ /* 0x000ea20008000a00 */
[----:B------:R-:W-:Y:S01]  /*ab90*/  CS2R R6, SRZ ;  /* 0x0000000000067805 */ /* 0x000fe2000001ff00 */
[----:B--2---:R-:W-:Y:S02]  /*aba0*/  IMAD.U32 R4, RZ, RZ, UR4 ;  /* 0x00000004ff047e24 */ /* 0x004fe4000f8e00ff */
[----:B0-----:R-:W-:-:S07]  /*abb0*/  IMAD.U32 R5, RZ, RZ, UR5 ;  /* 0x00000005ff057e24 */ /* 0x001fce000f8e00ff */
[----:B------:R-:W-:-:S07]  /*abc0*/  LEPC R20, `(.L_x_358) ;  /* 0x000000001014794e */ /* 0x000fce0000000000 */
[----:B-1----:R-:W-:Y:S05]  /*abd0*/  CALL.ABS.NOINC R2 ;  /* 0x0000000002007343 */ /* 0x002fea0003c00000 */
.L_x_358:
[----:B------:R-:W-:Y:S05]  /*abe0*/  EXIT ;  /* 0x000000000000794d */ /* 0x000fea0003800000 */
.L_x_359:
        /* <DEDUP_REMOVED lines=9> */
.L_x_609:


//--------------------- .text._Z21test_double_type_castd --------------------------
	.section	.text._Z21test_double_type_castd,"ax",@progbits
	.align	128
        .global         _Z21test_double_type_castd
        .type           _Z21test_double_type_castd,@function
        .size           _Z21test_double_type_castd,(.L_x_610 - _Z21test_double_type_castd)
        .other          _Z21test_double_type_castd,@"STO_CUDA_ENTRY STV_DEFAULT"
_Z21test_double_type_castd:
.text._Z21test_double_type_castd:
[----:B------:R-:W0:Y:S08]  /*0000*/  LDC R1, c[0x0][0x37c] ;  /* 0x0000df00ff017b82 */ /* 0x000e300000000800 */
[----:B------:R-:W1:Y:S01]  /*0010*/  LDC.64 R8, c[0x0][0x380] ;  /* 0x0000e000ff087b82 */ /* 0x000e620000000a00 */
        /* <DEDUP_REMOVED lines=8> */
[----:B-1----:R3:W-:Y:S01]  /*00a0*/  STL.64 [R1+0x10], R8 ;  /* 0x0000100801007387 */ /* 0x0027e20000100a00 */
[----:B0-----:R-:W-:Y:S02]  /*00b0*/  IMAD.X R19, RZ, RZ, UR5, P0 ;  /* 0x00000005ff137e24 */ /* 0x001fe400080e06ff */
[----:B-----5:R-:W-:Y:S02]  /*00c0*/  IMAD.U32 R4, RZ, RZ, UR6 ;  /* 0x00000006ff047e24 */ /* 0x020fe4000f8e00ff */
[----:B------:R-:W-:Y:S02]  /*00d0*/  IMAD.U32 R5, RZ, RZ, UR7 ;  /* 0x00000007ff057e24 */ /* 0x000fe4000f8e00ff */
[----:B---3--:R-:W-:-:S07]  /*00e0*/  IMAD.X R7, RZ, RZ, R19, P1 ;  /* 0x000000ffff077224 */ /* 0x008fce00008e0613 */
[----:B------:R-:W-:-:S07]  /*00f0*/  LEPC R20, `(.L_x_360) ;  /* 0x000000001014794e */ /* 0x000fce0000000000 */
[----:B----4-:R-:W-:Y:S05]  /*0100*/  CALL.ABS.NOINC R2 ;  /* 0x0000000002007343 */ /* 0x010fea0003c00000 */
.L_x_360:
[----:B------:R0:W1:Y:S01]  /*0110*/  LDC.64 R2, c[0x4][R18] ;  /* 0x0100000012027b82 */ /* 0x0000620000000a00 */
[----:B------:R-:W2:Y:S01]  /*0120*/  LDCU.64 UR4, c[0x4][0x28] ;  /* 0x01000500ff0477ac */ /* 0x000ea20008000a00 */
[----:B------:R-:W-:Y:S02]  /*0130*/  CS2R R6, SRZ ;  /* 0x0000000000067805 */ /* 0x000fe4000001ff00 */
[----:B--2---:R-:W-:Y:S01]  /*0140*/  MOV R4, UR4 ;  /* 0x0000000400047c02 */ /* 0x004fe20008000f00 */
[----:B0-----:R-:W-:-:S07]  /*0150*/  IMAD.U32 R5, RZ, RZ, UR5 ;  /* 0x00000005ff057e24 */ /* 0x001fce000f8e00ff */
[----:B------:R-:W-:-:S07]  /*0160*/  LEPC R20, `(.L_x_361) ;  /* 0x000000001014794e */ /* 0x000fce0000000000 */
[----:B-1----:R-:W-:Y:S05]  /*0170*/  CALL.ABS.NOINC R2 ;  /* 0x0000000002007343 */ /* 0x002fea0003c00000 */
.L_x_361:
[----:B------:R0:W1:Y:S01]  /*0180*/  LDC.64 R2, c[0x4][R18] ;  /* 0x0100000012027b82 */ /* 0x0000620000000a00 */
[----:B------:R-:W2:Y:S01]  /*0190*/  LDCU.64 UR4, c[0x4][0x8] ;  /* 0x01000100ff0477ac */ /* 0x000ea20008000a00 */
[----:B------:R-:W-:Y:S01]  /*01a0*/  CS2R R6, SRZ ;  /* 0x0000000000067805 */ /* 0x000fe2000001ff00 */
[----:B--2---:R-:W-:Y:S02]  /*01b0*/  IMAD.U32 R4, RZ, RZ, UR4 ;  /* 0x00000004ff047e24 */ /* 0x004fe4000f8e00ff */
[----:B0-----:R-:W-:-:S07]  /*01c0*/  IMAD.U32 R5, RZ, RZ, UR5 ;  /* 0x00000005ff057e24 */ /* 0x001fce000f8e00ff */
[----:B------:R-:W-:-:S07]  /*01d0*/  LEPC R20, `(.L_x_362) ;  /* 0x000000001014794e */ /* 0x000fce0000000000 */
[----:B-1----:R-:W-:Y:S05]  /*01e0*/  CALL.ABS.NOINC R2 ;  /* 0x0000000002007343 */ /* 0x002fea0003c00000 */
.L_x_362:
[----:B------:R-:W0:Y:S01]  /*01f0*/  LDC R0, c[0x0][0x384] ;  /* 0x0000e100ff007b82 */ /* 0x000e220000000800 */
[----:B------:R-:W1:Y:S01]  /*0200*/  LDCU.64 UR4, c[0x4][0x10] ;  /* 0x01000200ff0477ac */ /* 0x000e620008000a00 */
[----:B------:R-:W-:Y:S01]  /*0210*/  MOV R6, R23 ;  /* 0x0000001700067202 */ /* 0x000fe20000000f00 */
[----:B------:R-:W-:-:S05]  /*0220*/  IMAD.MOV.U32 R7, RZ, RZ, R19 ;  /* 0x000000ffff077224 */ /* 0x000fca00078e0013 */
[----:B------:R2:W3:Y:S01]  /*0230*/  LDC.64 R2, c[0x4][R18] ;  /* 0x0100000012027b82 */ /* 0x0004e20000000a00 */
[----:B-1----:R-:W-:Y:S02]  /*0240*/  IMAD.U32 R4, RZ, RZ, UR4 ;  /* 0x00000004ff047e24 */ /* 0x002fe4000f8e00ff */
[----:B------:R-:W-:Y:S01]  /*0250*/  IMAD.U32 R5, RZ, RZ, UR5 ;  /* 0x00000005ff057e24 */ /* 0x000fe2000f8e00ff */
[----:B0-----:R-:W-:-:S05]  /*0260*/  SHF.R.U32.HI R0, RZ, 0x18, R0 ;  /* 0x00000018ff007819 */ /* 0x001fca0000011600 */
[----:B------:R2:W-:Y:S02]  /*0270*/  STL [R1], R0 ;  /* 0x0000000001007387 */ /* 0x0005e40000100800 */
[----:B------:R-:W-:-:S07]  /*0280*/  LEPC R20, `(.L_x_363) ;  /* 0x000000001014794e */ /* 0x000fce0000000000 */
[----:B--23--:R-:W-:Y:S05]  /*0290*/  CALL.ABS.NOINC R2 ;  /* 0x0000000002007343 */ /* 0x00cfea0003c00000 */
.L_x_363:
[----:B------:R-:W0:Y:S01]  /*02a0*/  LDC R0, c[0x0][0x384] ;  /* 0x0000e100ff007b82 */ /* 0x000e220000000800 */
[----:B------:R-:W1:Y:S01]  /*02b0*/  LDCU.64 UR4, c[0x4][0x10] ;  /* 0x01000200ff0477ac */ /* 0x000e620008000a00 */
[----:B------:R-:W-:Y:S02]  /*02c0*/  IMAD.MOV.U32 R6, RZ, RZ, R23 ;  /* 0x000000ffff067224 */ /* 0x000fe400078e0017 */
[----:B------:R-:W-:-:S04]  /*02d0*/  IMAD.MOV.U32 R7, RZ, RZ, R19 ;  /* 0x000000ffff077224 */ /* 0x000fc800078e0013 */
        /* <DEDUP_REMOVED lines=8> */
.L_x_364:
        /* <DEDUP_REMOVED lines=12> */
.L_x_365:
[----:B------:R-:W0:Y:S01]  /*0420*/  LDC R0, c[0x0][0x384] ;  /* 0x0000e100ff007b82 */ /* 0x000e220000000800 */
[----:B------:R-:W1:Y:S01]  /*0430*/  LDCU.64 UR4, c[0x4][0x10] ;  /* 0x01000200ff0477ac */ /* 0x000e620008000a00 */
[----:B------:R-:W-:Y:S01]  /*0440*/  MOV R6, R23 ;  /* 0x0000001700067202 */ /* 0x000fe20000000f00 */
[----:B------:R-:W-:-:S05]  /*0450*/  IMAD.MOV.U32 R7, RZ, RZ, R19 ;  /* 0x000000ffff077224 */ /* 0x000fca00078e0013 */
[----:B------:R2:W3:Y:S01]  /*0460*/  LDC.64 R2, c[0x4][R18] ;  /* 0x0100000012027b82 */ /* 0x0004e20000000a00 */
[----:B-1----:R-:W-:Y:S02]  /*0470*/  IMAD.U32 R4, RZ, RZ, UR4 ;  /* 0x00000004ff047e24 */ /* 0x002fe4000f8e00ff */
[----:B------:R-:W-:Y:S01]  /*0480*/  IMAD.U32 R5, RZ, RZ, UR5 ;  /* 0x00000005ff057e24 */ /* 0x000fe2000f8e00ff */
[----:B0-----:R-:W-:-:S05]  /*0490*/  LOP3.LUT R0, R0, 0xff, RZ, 0xc0, !PT ;  /* 0x000000ff00007812 */ /* 0x001fca00078ec0ff */
[----:B------:R2:W-:Y:S02]  /*04a0*/  STL [R1], R0 ;  /* 0x0000000001007387 */ /* 0x0005e40000100800 */
[----:B------:R-:W-:-:S07]  /*04b0*/  LEPC R20, `(.L_x_366) ;  /* 0x000000001014794e */ /* 0x000fce0000000000 */
[----:B--23--:R-:W-:Y:S05]  /*04c0*/  CALL.ABS.NOINC R2 ;  /* 0x0000000002007343 */ /* 0x00cfea0003c00000 */
.L_x_366:
        /* <DEDUP_REMOVED lines=11> */
.L_x_367:
        /* <DEDUP_REMOVED lines=12> */
.L_x_368:
[----:B------:R-:W0:Y:S01]  /*0640*/  LDC R0, c[0x0][0x380] ;  /* 0x0000e000ff007b82 */ /* 0x000e220000000800 */
[----:B------:R-:W1:Y:S01]  /*0650*/  LDCU.64 UR4, c[0x4][0x10] ;  /* 0x01000200ff0477ac */ /* 0x000e620008000a00 */
[----:B------:R-:W-:Y:S01]  /*0660*/  MOV R6, R23 ;  /* 0x0000001700067202 */ /* 0x000fe20000000f00 */
[----:B------:R-:W-:-:S05]  /*0670*/  IMAD.MOV.U32 R7, RZ, RZ, R19 ;  /* 0x000000ffff077224 */ /* 0x000fca00078e0013 */
        /* <DEDUP_REMOVED lines=8> */
.L_x_369:
        /* <DEDUP_REMOVED lines=11> */
.L_x_370:
[----:B------:R0:W1:Y:S01]  /*07b0*/  LDC.64 R2, c[0x4][R18] ;  /* 0x0100000012027b82 */ /* 0x0000620000000a00 */
[----:B------:R-:W2:Y:S01]  /*07c0*/  LDCU.64 UR4, c[0x4][0x18] ;  /* 0x01000300ff0477ac */ /* 0x000ea20008000a00 */
[----:B------:R-:W-:Y:S02]  /*07d0*/  CS2R R6, SRZ ;  /* 0x0000000000067805 */ /* 0x000fe4000001ff00 */
[----:B--2---:R-:W-:Y:S01]  /*07e0*/  MOV R4, UR4 ;  /* 0x0000000400047c02 */ /* 0x004fe20008000f00 */
[----:B0-----:R-:W-:-:S07]  /*07f0*/  IMAD.U32 R5, RZ, RZ, UR5 ;  /* 0x00000005ff057e24 */ /* 0x001fce000f8e00ff */
[----:B------:R-:W-:-:S07]  /*0800*/  LEPC R20, `(.L_x_371) ;  /* 0x000000001014794e */ /* 0x000fce0000000000 */
[----:B-1----:R-:W-:Y:S05]  /*0810*/  CALL.ABS.NOINC R2 ;  /* 0x0000000002007343 */ /* 0x002fea0003c00000 */
.L_x_371:
[----:B------:R0:W1:Y:S01]  /*0820*/  LDC.64 R2, c[0x4][R18] ;  /* 0x0100000012027b82 */ /* 0x0000620000000a00 */
[----:B------:R-:W2:Y:S01]  /*0830*/  LDCU.64 UR4, c[0x4][0x30] ;  /* 0x01000600ff0477ac */ /* 0x000ea20008000a00 */
[----:B------:R-:W-:Y:S01]  /*0840*/  CS2R R6, SRZ ;  /* 0x0000000000067805 */ /* 0x000fe2000001ff00 */
[----:B--2---:R-:W-:Y:S02]  /*0850*/  IMAD.U32 R4, RZ, RZ, UR4 ;  /* 0x00000004ff047e24 */ /* 0x004fe4000f8e00ff */
[----:B0-----:R-:W-:-:S07]  /*0860*/  IMAD.U32 R5, RZ, RZ, UR5 ;  /* 0x00000005ff057e24 */ /* 0x001fce000f8e00ff */
[----:B------:R-:W-:-:S07]  /*0870*/  LEPC R20, `(.L_x_372) ;  /* 0x000000001014794e */ /* 0x000fce0000000000 */
[----:B-1----:R-:W-:Y:S05]  /*0880*/  CALL.ABS.NOINC R2 ;  /* 0x0000000002007343 */ /* 0x002fea0003c00000 */
.L_x_372:
[----:B------:R-:W0:Y:S01]  /*0890*/  LDCU.64 UR4, c[0x0][0x380] ;  /* 0x00007000ff0477ac */ /* 0x000e220008000a00 */
[----:B------:R1:W2:Y:S01]  /*08a0*/  LDC.64 R2, c[0x4][R18] ;  /* 0x0100000012027b82 */ /* 0x0002a20000000a00 */
[----:B------:R-:W-:Y:S02]  /*08b0*/  IADD3 R25, P0, PT, R23, 0x8, RZ ;  /* 0x0000000817197810 */ /* 0x000fe40007f1e0ff */
[----:B------:R-:W-:Y:S01]  /*08c0*/  CS2R R6, SRZ ;  /* 0x0000000000067805 */ /* 0x000fe2000001ff00 */
[----:B------:R-:W3:Y:S01]  /*08d0*/  LDCU.64 UR6, c[0x4][0x8] ;  /* 0x01000100ff0677ac */ /* 0x000ee20008000a00 */
[----:B------:R-:W-:Y:S01]  /*08e0*/  IADD3.X R22, PT, PT, RZ, R19, RZ, P0, !PT ;  /* 0x00000013ff167210 */ /* 0x000fe200007fe4ff */
[----:B0-----:R-:W0:Y:S01]  /*08f0*/  F2F.F32.F64.RM R16, UR4 ;  /* 0x0000000400107d10 */ /* 0x001e220008305000 */
[----:B---3--:R-:W-:Y:S02]  /*0900*/  IMAD.U32 R4, RZ, RZ, UR6 ;  /* 0x00000006ff047e24 */ /* 0x008fe4000f8e00ff */
[----:B-1----:R-:W-:-:S07]  /*0910*/  IMAD.U32 R5, RZ, RZ, UR7 ;  /* 0x00000007ff057e24 */ /* 0x002fce000f8e00ff */
[----:B------:R-:W-:-:S07]  /*0920*/  LEPC R20, `(.L_x_373) ;  /* 0x000000001014794e */ /* 0x000fce0000000000 */
[----:B0-2---:R-:W-:Y:S05]  /*0930*/  CALL.ABS.NOINC R2 ;  /* 0x0000000002007343 */ /* 0x005fea0003c00000 */
.L_x_373:
[----:B------:R-:W-:Y:S01]  /*0940*/  SHF.R.U32.HI R0, RZ, 0x18, R16 ;  /* 0x00000018ff007819 */ /* 0x000fe20000011610 */
        /* <DEDUP_REMOVED lines=9> */
.L_x_374:
        /* <DEDUP_REMOVED lines=11> */
.L_x_375:
        /* <DEDUP_REMOVED lines=11> */
.L_x_376:
        /* <DEDUP_REMOVED lines=10> */
.L_x_377:
[----:B------:R0:W1:Y:S01]  /*0be0*/  LDC.64 R2, c[0x4][R18] ;  /* 0x0100000012027b82 */ /* 0x0000620000000a00 */
[----:B------:R-:W2:Y:S01]  /*0bf0*/  LDCU.64 UR4, c[0x4][0x18] ;  /* 0x01000300ff0477ac */ /* 0x000ea20008000a00 */
[----:B------:R-:W-:Y:S01]  /*0c00*/  CS2R R6, SRZ ;  /* 0x0000000000067805 */ /* 0x000fe2000001ff00 */
[----:B--2---:R-:W-:Y:S01]  /*0c10*/  IMAD.U32 R4, RZ, RZ, UR4 ;  /* 0x00000004ff047e24 */ /* 0x004fe2000f8e00ff */
[----:B0-----:R-:W-:-:S07]  /*0c20*/  MOV R5, UR5 ;  /* 0x0000000500057c02 */ /* 0x001fce0008000f00 */
[----:B------:R-:W-:-:S07]  /*0c30*/  LEPC R20, `(.L_x_378) ;  /* 0x000000001014794e */ /* 0x000fce0000000000 */
[----:B-1----:R-:W-:Y:S05]  /*0c40*/  CALL.ABS.NOINC R2 ;  /* 0x0000000002007343 */ /* 0x002fea0003c00000 */
.L_x_378:
[----:B------:R0:W1:Y:S01]  /*0c50*/  LDC.64 R2, c[0x4][R18] ;  /* 0x0100000012027b82 */ /* 0x0000620000000a00 */
[----:B------:R-:W2:Y:S01]  /*0c60*/  LDCU.64 UR4, c[0x4][0x38] ;  /* 0x01000700ff0477ac */ /* 0x000ea20008000a00 */
[----:B------:R-:W-:Y:S01]  /*0c70*/  CS2R R6, SRZ ;  /* 0x0000000000067805 */ /* 0x000fe2000001ff00 */
[----:B--2---:R-:W-:Y:S02]  /*0c80*/  IMAD.U32 R4, RZ, RZ, UR4 ;  /* 0x00000004ff047e24 */ /* 0x004fe4000f8e00ff */
[----:B0-----:R-:W-:-:S07]  /*0c90*/  IMAD.U32 R5, RZ, RZ, UR5 ;  /* 0x00000005ff057e24 */ /* 0x001fce000f8e00ff */
[----:B------:R-:W-:-:S07]  /*0ca0*/  LEPC R20, `(.L_x_379) ;  /* 0x000000001014794e */ /* 0x000fce0000000000 */
[----:B-1----:R-:W-:Y:S05]  /*0cb0*/  CALL.ABS.NOINC R2 ;  /* 0x0000000002007343 */ /* 0x002fea0003c00000 */
.L_x_379:
[----:B------:R-:W0:Y:S01]  /*0cc0*/  LDCU.64 UR6, c[0x0][0x380] ;  /* 0x00007000ff0677ac */ /* 0x000e220008000a00 */
[----:B------:R1:W2:Y:S01]  /*0cd0*/  LDC.64 R2, c[0x4][R18] ;  /* 0x0100000012027b82 */ /* 0x0002a20000000a00 */
[----:B------:R-:W-:Y:S01]  /*0ce0*/  CS2R R6, SRZ ;  /* 0x0000000000067805 */ /* 0x000fe2000001ff00 */
[----:B------:R-:W3:Y:S01]  /*0cf0*/  LDCU.64 UR4, c[0x4][0x8] ;  /* 0x01000100ff0477ac */ /* 0x000ee20008000a00 */
[----:B0-----:R-:W0:Y:S01]  /*0d00*/  F2F.F32.F64 R16, UR6 ;  /* 0x0000000600107d10 */ /* 0x001e220008301000 */
[----:B---3--:R-:W-:Y:S02]  /*0d10*/  IMAD.U32 R4, RZ, RZ, UR4 ;  /* 0x00000004ff047e24 */ /* 0x008fe4000f8e00ff */
[----:B-1----:R-:W-:-:S07]  /*0d20*/  IMAD.U32 R5, RZ, RZ, UR5 ;  /* 0x00000005ff057e24 */ /* 0x002fce000f8e00ff */
[----:B------:R-:W-:-:S07]  /*0d30*/  LEPC R20, `(.L_x_380) ;  /* 0x000000001014794e */ /* 0x000fce0000000000 */
[----:B0-2---:R-:W-:Y:S05]  /*0d40*/  CALL.ABS.NOINC R2 ;  /* 0x0000000002007343 */ /* 0x005fea0003c00000 */
.L_x_380:
        /* <DEDUP_REMOVED lines=10> */
.L_x_381:
        /* <DEDUP_REMOVED lines=11> */
.L_x_382:
        /* <DEDUP_REMOVED lines=11> */
.L_x_383:
        /* <DEDUP_REMOVED lines=10> */
.L_x_384:
[----:B------:R0:W1:Y:S01]  /*0ff0*/  LDC.64 R2, c[0x4][R18] ;  /* 0x0100000012027b82 */ /* 0x0000620000000a00 */
[----:B------:R-:W2:Y:S01]  /*1000*/  LDCU.64 UR4, c[0x4][0x18] ;  /* 0x01000300ff0477ac */ /* 0x000ea20008000a00 */
[----:B------:R-:W-:Y:S01]  /*1010*/  CS2R R6, SRZ ;  /* 0x0000000000067805 */ /* 0x000fe2000001ff00 */
[----:B--2---:R-:W-:Y:S02]  /*1020*/  IMAD.U32 R4, RZ, RZ, UR4 ;  /* 0x00000004ff047e24 */ /* 0x004fe4000f8e00ff */
[----:B0-----:R-:W-:-:S07]  /*1030*/  IMAD.U32 R5, RZ, RZ, UR5 ;  /* 0x00000005ff057e24 */ /* 0x001fce000f8e00ff */
[----:B------:R-:W-:-:S07]  /*1040*/  LEPC R20, `(.L_x_385) ;  /* 0x000000001014794e */ /* 0x000fce0000000000 */
[----:B-1----:R-:W-:Y:S05]  /*1050*/  CALL.ABS.NOINC R2 ;  /* 0x0000000002007343 */ /* 0x002fea0003c00000 */
.L_x_385:
[----:B------:R0:W1:Y:S01]  /*1060*/  LDC.64 R2, c[0x4][R18] ;  /* 0x0100000012027b82 */ /* 0x0000620000000a00 */
[----:B------:R-:W2:Y:S01]  /*1070*/  LDCU.64 UR4, c[0x4][0x40] ;  /* 0x01000800ff0477ac */ /* 0x000ea20008000a00 */
[----:B------:R-:W-:Y:S01]  /*1080*/  CS2R R6, SRZ ;  /* 0x0000000000067805 */ /* 0x000fe2000001ff00 */
[----:B--2---:R-:W-:Y:S01]  /*1090*/  IMAD.U32 R4, RZ, RZ, UR4 ;  /* 0x00000004ff047e24 */ /* 0x004fe2000f8e00ff */
[----:B0-----:R-:W-:-:S07]  /*10a0*/  MOV R5, UR5 ;  /* 0x0000000500057c02 */ /* 0x001fce0008000f00 */
[----:B------:R-:W-:-:S07]  /*10b0*/  LEPC R20, `(.L_x_386) ;  /* 0x000000001014794e */ /* 0x000fce0000000000 */
[----:B-1----:R-:W-:Y:S05]  /*10c0*/  CALL.ABS.NOINC R2 ;  /* 0x0000000002007343 */ /* 0x002fea0003c00000 */
.L_x_386:
[----:B------:R-:W0:Y:S01]  /*10d0*/  LDCU.64 UR4, c[0x0][0x380] ;  /* 0x00007000ff0477ac */ /* 0x000e220008000a00 */
[----:B------:R1:W2:Y:S01]  /*10e0*/  LDC.64 R2, c[0x4][R18] ;  /* 0x0100000012027b82 */ /* 0x0002a20000000a00 */
[----:B------:R-:W-:Y:S01]  /*10f0*/  CS2R R6, SRZ ;  /* 0x0000000000067805 */ /* 0x000fe2000001ff00 */
[----:B------:R-:W3:Y:S01]  /*1100*/  LDCU.64 UR6, c[0x4][0x8] ;  /* 0x01000100ff0677ac */ /* 0x000ee20008000a00 */
[----:B0-----:R-:W0:Y:S01]  /*1110*/  F2F.F32.F64.RP R16, UR4 ;  /* 0x0000000400107d10 */ /* 0x001e220008309000 */
[----:B---3--:R-:W-:Y:S02]  /*1120*/  IMAD.U32 R4, RZ, RZ, UR6 ;  /* 0x00000006ff047e24 */ /* 0x008fe4000f8e00ff */
[----:B-1----:R-:W-:-:S07]  /*1130*/  IMAD.U32 R5, RZ, RZ, UR7 ;  /* 0x00000007ff057e24 */ /* 0x002fce000f8e00ff */
[----:B------:R-:W-:-:S07]  /*1140*/  LEPC R20, `(.L_x_387) ;  /* 0x000000001014794e */ /* 0x000fce0000000000 */
[----:B0-2---:R-:W-:Y:S05]  /*1150*/  CALL.ABS.NOINC R2 ;  /* 0x0000000002007343 */ /* 0x005fea0003c00000 */
.L_x_387:
        /* <DEDUP_REMOVED lines=10> */
.L_x_388:
        /* <DEDUP_REMOVED lines=11> */
.L_x_389:
        /* <DEDUP_REMOVED lines=11> */
.L_x_390:
        /* <DEDUP_REMOVED lines=10> */
.L_x_391:
[----:B------:R0:W1:Y:S01]  /*1400*/  LDC.64 R2, c[0x4][R18] ;  /* 0x0100000012027b82 */ /* 0x0000620000000a00 */
[----:B------:R-:W2:Y:S01]  /*1410*/  LDCU.64 UR4, c[0x4][0x18] ;  /* 0x01000300ff0477ac */ /* 0x000ea20008000a00 */
[----:B------:R-:W-:Y:S01]  /*1420*/  CS2R R6, SRZ ;  /* 0x0000000000067805 */ /* 0x000fe2000001ff00 */
[----:B--2---:R-:W-:Y:S02]  /*1430*/  IMAD.U32 R4, RZ, RZ, UR4 ;  /* 0x00000004ff047e24 */ /* 0x004fe4000f8e00ff */
[----:B0-----:R-:W-:-:S07]  /*1440*/  IMAD.U32 R5, RZ, RZ, UR5 ;  /* 0x00000005ff057e24 */ /* 0x001fce000f8e00ff */
[----:B------:R-:W-:-:S07]  /*1450*/  LEPC R20, `(.L_x_392) ;  /* 0x000000001014794e */ /* 0x000fce0000000000 */
[----:B-1----:R-:W-:Y:S05]  /*1460*/  CALL.ABS.NOINC R2 ;  /* 0x0000000002007343 */ /* 0x002fea0003c00000 */
.L_x_392:
[----:B------:R0:W1:Y:S01]  /*1470*/  LDC.64 R2, c[0x4][R18] ;  /* 0x0100000012027b82 */ /* 0x0000620000000a00 */
[----:B------:R-:W2:Y:S01]  /*1480*/  LDCU.64 UR4, c[0x4][0x48] ;  /* 0x01000900ff0477ac */ /* 0x000ea20008000a00 */
[----:B------:R-:W-:Y:S01]  /*1490*/  CS2R R6, SRZ ;  /* 0x0000000000067805 */ /* 0x000fe2000001ff00 */
[----:B--2---:R-:W-:Y:S02]  /*14a0*/  IMAD.U32 R4, RZ, RZ, UR4 ;  /* 0x00000004ff047e24 */ /* 0x004fe4000f8e00ff */
[----:B0-----:R-:W-:-:S07]  /*14b0*/  IMAD.U32 R5, RZ, RZ, UR5 ;  /* 0x00000005ff057e24 */ /* 0x001fce000f8e00ff */
[----:B------:R-:W-:-:S07]  /*14c0*/  LEPC R20, `(.L_x_393) ;  /* 0x000000001014794e */ /* 0x000fce0000000000 */
[----:B-1----:R-:W-:Y:S05]  /*14d0*/  CALL.ABS.NOINC R2 ;  /* 0x0000000002007343 */ /* 0x002fea0003c00000 */
.L_x_393:
[----:B------:R-:W0:Y:S01]  /*14e0*/  LDCU.64 UR4, c[0x0][0x380] ;  /* 0x00007000ff0477ac */ /* 0x000e220008000a00 */
[----:B------:R1:W2:Y:S01]  /*14f0*/  LDC.64 R2, c[0x4][R18] ;  /* 0x0100000012027b82 */ /* 0x0002a20000000a00 */
[----:B------:R-:W-:Y:S01]  /*1500*/  CS2R R6, SRZ ;  /* 0x0000000000067805 */ /* 0x000fe2000001ff00 */
[----:B------:R-:W3:Y:S01]  /*1510*/  LDCU.64 UR6, c[0x4][0x8] ;  /* 0x01000100ff0677ac */ /* 0x000ee20008000a00 */
[----:B0-----:R-:W0:Y:S01]  /*1520*/  F2F.F32.F64.RZ R16, UR4 ;  /* 0x0000000400107d10 */ /* 0x001e22000830d000 */
[----:B---3--:R-:W-:Y:S01]  /*1530*/  IMAD.U32 R4, RZ, RZ, UR6 ;  /* 0x00000006ff047e24 */ /* 0x008fe2000f8e00ff */
[----:B-1----:R-:W-:-:S07]  /*1540*/  MOV R5, UR7 ;  /* 0x0000000700057c02 */ /* 0x002fce0008000f00 */
[----:B------:R-:W-:-:S07]  /*1550*/  LEPC R20, `(.L_x_394) ;  /* 0x000000001014794e */ /* 0x000fce0000000000 */
[----:B0-2---:R-:W-:Y:S05]  /*1560*/  CALL.ABS.NOINC R2 ;  /* 0x0000000002007343 */ /* 0x005fea0003c00000 */
.L_x_394:
        /* <DEDUP_REMOVED lines=10> */
.L_x_395:
        /* <DEDUP_REMOVED lines=11> */
.L_x_396:
        /* <DEDUP_REMOVED lines=11> */
.L_x_397:
        /* <DEDUP_REMOVED lines=10> */
.L_x_398:
[----:B------:R0:W1:Y:S01]  /*1810*/  LDC.64 R2, c[0x4][R18] ;  /* 0x0100000012027b82 */ /* 0x0000620000000a00 */
[----:B------:R-:W2:Y:S01]  /*1820*/  LDCU.64 UR4, c[0x4][0x18] ;  /* 0x01000300ff0477ac */ /* 0x000ea20008000a00 */
[----:B------:R-:W-:Y:S01]  /*1830*/  CS2R R6, SRZ ;  /* 0x0000000000067805 */ /* 0x000fe2000001ff00 */
[----:B--2---:R-:W-:Y:S01]  /*1840*/  IMAD.U32 R4, RZ, RZ, UR4 ;  /* 0x00000004ff047e24 */ /* 0x004fe2000f8e00ff */
[----:B0-----:R-:W-:-:S07]  /*1850*/  MOV R5, UR5 ;  /* 0x0000000500057c02 */ /* 0x001fce0008000f00 */
[----:B------:R-:W-:-:S07]  /*1860*/  LEPC R20, `(.L_x_399) ;  /* 0x000000001014794e */ /* 0x000fce0000000000 */
[----:B-1----:R-:W-:Y:S05]  /*1870*/  CALL.ABS.NOINC R2 ;  /* 0x0000000002007343 */ /* 0x002fea0003c00000 */
.L_x_399:
[----:B------:R0:W1:Y:S01]  /*1880*/  LDC.64 R2, c[0x4][R18] ;  /* 0x0100000012027b82 */ /* 0x0000620000000a00 */
[----:B------:R-:W2:Y:S01]  /*1890*/  LDCU.64 UR4, c[0x4][0x50] ;  /* 0x01000a00ff0477ac */ /* 0x000ea20008000a00 */
[----:B------:R-:W-:Y:S01]  /*18a0*/  CS2R R6, SRZ ;  /* 0x0000000000067805 */ /* 0x000fe2000001ff00 */
[----:B--2---:R-:W-:Y:S02]  /*18b0*/  IMAD.U32 R4, RZ, RZ, UR4 ;  /* 0x00000004ff047e24 */ /* 0x004fe4000f8e00ff */
[----:B0-----:R-:W-:-:S07]  /*18c0*/  IMAD.U32 R5, RZ, RZ, UR5 ;  /* 0x00000005ff057e24 */ /* 0x001fce000f8e00ff */
[----:B------:R-:W-:-:S07]  /*18d0*/  LEPC R20, `(.L_x_400) ;  /* 0x000000001014794e */ /* 0x000fce0000000000 */
[----:B-1----:R-:W-:Y:S05]  /*18e0*/  CALL.ABS.NOINC R2 ;  /* 0x0000000002007343 */ /* 0x002fea0003c00000 */
.L_x_400:
[----:B------:R-:W0:Y:S01]  /*18f0*/  LDC R2, c[0x0][0x384] ;  /* 0x0000e100ff027b82 */ /* 0x000e220000000800 */
[----:B------:R-:W1:Y:S01]  /*1900*/  LDCU.64 UR4, c[0x4][0x8] ;  /* 0x01000100ff0477ac */ /* 0x000e620008000a00 */
[----:B------:R-:W-:-:S06]  /*1910*/  CS2R R6, SRZ ;  /* 0x0000000000067805 */ /* 0x000fcc000001ff00 */
[----:B------:R2:W3:Y:S01]  /*1920*/  LDC.64 R8, c[0x4][R18] ;  /* 0x0100000012087b82 */ /* 0x0004e20000000a00 */
[----:B-1----:R-:W-:Y:S02]  /*1930*/  IMAD.U32 R4, RZ, RZ, UR4 ;  /* 0x00000004ff047e24 */ /* 0x002fe4000f8e00ff */
[----:B------:R-:W-:Y:S01]  /*1940*/  IMAD.U32 R5, RZ, RZ, UR5 ;  /* 0x00000005ff057e24 */ /* 0x000fe2000f8e00ff */
[----:B0-2---:R-:W-:-:S07]  /*1950*/  SHF.R.U32.HI R2, RZ, 0x18, R2 ;  /* 0x00000018ff027819 */ /* 0x005fce0000011602 */
[----:B------:R-:W-:-:S07]  /*1960*/  LEPC R20, `(.L_x_401) ;  /* 0x000000001014794e */ /* 0x000fce0000000000 */
[----:B---3--:R-:W-:Y:S05]  /*1970*/  CALL.ABS.NOINC R8 ;  /* 0x0000000008007343 */ /* 0x008fea0003c00000 */
.L_x_401:
[----:B------:R-:W0:Y:S01]  /*1980*/  LDC R16, c[0x0][0x384] ;  /* 0x0000e100ff107b82 */ /* 0x000e220000000800 */
[----:B------:R1:W-:Y:S01]  /*1990*/  STL [R1+0x8], R2 ;  /* 0x0000080201007387 */ /* 0x0003e20000100800 */
[----:B------:R-:W2:Y:S01]  /*19a0*/  LDCU.64 UR4, c[0x4][0x10] ;  /* 0x01000200ff0477ac */ /* 0x000ea20008000a00 */
[----:B------:R-:W-:Y:S02]  /*19b0*/  IMAD.MOV.U32 R6, RZ, RZ, R25 ;  /* 0x000000ffff067224 */ /* 0x000fe400078e0019 */
[----:B------:R-:W-:-:S03]  /*19c0*/  IMAD.MOV.U32 R7, RZ, RZ, R22 ;  /* 0x000000ffff077224 */ /* 0x000fc600078e0016 */
[----:B------:R1:W3:Y:S01]  /*19d0*/  LDC.64 R8, c[0x4][R18] ;  /* 0x0100000012087b82 */ /* 0x0002e20000000a00 */
[----:B--2---:R-:W-:Y:S01]  /*19e0*/  IMAD.U32 R4, RZ, RZ, UR4 ;  /* 0x00000004ff047e24 */ /* 0x004fe2000f8e00ff */
[----:B------:R-:W-:Y:S02]  /*19f0*/  MOV R5, UR5 ;  /* 0x0000000500057c02 */ /* 0x000fe40008000f00 */
[----:B01----:R-:W-:-:S07]  /*1a00*/  SHF.R.U32.HI R16, RZ, 0x10, R16 ;  /* 0x00000010ff107819 */ /* 0x003fce0000011610 */
[----:B------:R-:W-:-:S07]  /*1a10*/  LEPC R20, `(.L_x_402) ;  /* 0x000000001014794e */ /* 0x000fce0000000000 */
[----:B---3--:R-:W-:Y:S05]  /*1a20*/  CALL.ABS.NOINC R8 ;  /* 0x0000000008007343 */ /* 0x008fea0003c00000 */
.L_x_402:
[----:B------:R-:W-:Y:S01]  /*1a30*/  LOP3.LUT R0, R16, 0xff, RZ, 0xc0, !PT ;  /* 0x000000ff10007812 */ /* 0x000fe200078ec0ff */
[----:B------:R-:W0:Y:S01]  /*1a40*/  LDC R2, c[0x0][0x384] ;  /* 0x0000e100ff027b82 */ /* 0x000e220000000800 */
[----:B------:R-:W1:Y:S01]  /*1a50*/  LDCU.64 UR4, c[0x4][0x10] ;  /* 0x01000200ff0477ac */ /* 0x000e620008000a00 */
[----:B------:R-:W-:Y:S01]  /*1a60*/  IMAD.MOV.U32 R6, RZ, RZ, R25 ;  /* 0x000000ffff067224 */ /* 0x000fe200078e0019 */
[----:B------:R-:W-:Y:S01]  /*1a70*/  MOV R7, R22 ;  /* 0x0000001600077202 */ /* 0x000fe20000000f00 */
[----:B------:R2:W-:Y:S04]  /*1a80*/  STL [R1+0x8], R0 ;  /* 0x0000080001007387 */ /* 0x0005e80000100800 */
[----:B------:R2:W3:Y:S01]  /*1a90*/  LDC.64 R8, c[0x4][R18] ;  /* 0x0100000012087b82 */ /* 0x0004e20000000a00 */
[----:B-1----:R-:W-:-:S02]  /*1aa0*/  IMAD.U32 R4, RZ, RZ, UR4 ;  /* 0x00000004ff047e24 */ /* 0x002fc4000f8e00ff */
[----:B------:R-:W-:Y:S01]  /*1ab0*/  IMAD.U32 R5, RZ, RZ, UR5 ;  /* 0x00000005ff057e24 */ /* 0x000fe2000f8e00ff */
[----:B0-2---:R-:W-:-:S07]  /*1ac0*/  SHF.R.U32.HI R2, RZ, 0x8, R2 ;  /* 0x00000008ff027819 */ /* 0x005fce0000011602 */
[----:B------:R-:W-:-:S07]  /*1ad0*/  LEPC R20, `(.L_x_403) ;  /* 0x000000001014794e */ /* 0x000fce0000000000 */
[----:B---3--:R-:W-:Y:S05]  /*1ae0*/  CALL.ABS.NOINC R8 ;  /* 0x0000000008007343 */ /* 0x008fea0003c00000 */
.L_x_403:
[----:B------:R-:W-:Y:S01]  /*1af0*/  LOP3.LUT R0, R2, 0xff, RZ, 0xc0, !PT ;  /* 0x000000ff02007812 */ /* 0x000fe200078ec0ff */
[----:B------:R-:W0:Y:S01]  /*1b00*/  LDCU.64 UR4, c[0x4][0x10] ;  /* 0x01000200ff0477ac */ /* 0x000e220008000a00 */
[----:B------:R1:W2:Y:S01]  /*1b10*/  LDC.64 R2, c[0x4][R18] ;  /* 0x0100000012027b82 */ /* 0x0002a20000000a00 */
[----:B------:R-:W-:Y:S02]  /*1b20*/  IMAD.MOV.U32 R6, RZ, RZ, R25 ;  /* 0x000000ffff067224 */ /* 0x000fe400078e0019 */
[----:B------:R1:W-:Y:S01]  /*1b30*/  STL [R1+0x8], R0 ;  /* 0x0000080001007387 */ /* 0x0003e20000100800 */
[----:B------:R-:W-:Y:S02]  /*1b40*/  IMAD.MOV.U32 R7, RZ, RZ, R22 ;  /* 0x000000ffff077224 */ /* 0x000fe400078e0016 */
[----:B0-----:R-:W-:Y:S02]  /*1b50*/  IMAD.U32 R4, RZ, RZ, UR4 ;  /* 0x00000004ff047e24 */ /* 0x001fe4000f8e00ff */
[----:B-1----:R-:W-:-:S07]  /*1b60*/  IMAD.U32 R5, RZ, RZ, UR5 ;  /* 0x00000005ff057e24 */ /* 0x002fce000f8e00ff */
[----:B------:R-:W-:-:S07]  /*1b70*/  LEPC R20, `(.L_x_404) ;  /* 0x000000001014794e */ /* 0x000fce0000000000 */
[----:B--2---:R-:W-:Y:S05]  /*1b80*/  CALL.ABS.NOINC R2 ;  /* 0x0000000002007343 */ /* 0x004fea0003c00000 */
.L_x_404:
[----:B------:R-:W0:Y:S01]  /*1b90*/  LDC R0, c[0x0][0x384] ;  /* 0x0000e100ff007b82 */ /* 0x000e220000000800 */
[----:B------:R-:W1:Y:S01]  /*1ba0*/  LDCU.64 UR4, c[0x4][0x10] ;  /* 0x01000200ff0477ac */ /* 0x000e620008000a00 */
[----:B------:R-:W-:Y:S02]  /*1bb0*/  IMAD.MOV.U32 R6, RZ, RZ, R25 ;  /* 0x000000ffff067224 */ /* 0x000fe400078e0019 */
[----:B------:R-:W-:-:S04]  /*1bc0*/  IMAD.MOV.U32 R7, RZ, RZ, R22 ;  /* 0x000000ffff077224 */ /* 0x000fc800078e0016 */
[----:B------:R2:W3:Y:S01]  /*1bd0*/  LDC.64 R2, c[0x4][R18] ;  /* 0x0100000012027b82 */ /* 0x0004e20000000a00 */
[----:B-1----:R-:W-:Y:S01]  /*1be0*/  IMAD.U32 R4, RZ, RZ, UR4 ;  /* 0x00000004ff047e24 */ /* 0x002fe2000f8e00ff */
[----:B------:R-:W-:Y:S02]  /*1bf0*/  MOV R5, UR5 ;  /* 0x0000000500057c02 */ /* 0x000fe40008000f00 */
[----:B0-----:R-:W-:-:S05]  /*1c00*/  LOP3.LUT R0, R0, 0xff, RZ, 0xc0, !PT ;  /* 0x000000ff00007812 */ /* 0x001fca00078ec0ff */
[----:B------:R2:W-:Y:S02]  /*1c10*/  STL [R1+0x8], R0 ;  /* 0x0000080001007387 */ /* 0x0005e40000100800 */
[----:B------:R-:W-:-:S07]  /*1c20*/  LEPC R20, `(.L_x_405) ;  /* 0x000000001014794e */ /* 0x000fce0000000000 */
[----:B--23--:R-:W-:Y:S05]  /*1c30*/  CALL.ABS.NOINC R2 ;  /* 0x0000000002007343 */ /* 0x00cfea0003c00000 */
.L_x_405:
[----:B------:R0:W1:Y:S01]  /*1c40*/  LDC.64 R2, c[0x4][R18] ;  /* 0x0100000012027b82 */ /* 0x0000620000000a00 */
[----:B------:R-:W2:Y:S01]  /*1c50*/  LDCU.64 UR4, c[0x4][0x18] ;  /* 0x01000300ff0477ac */ /* 0x000ea20008000a00 */
[----:B------:R-:W-:Y:S01]  /*1c60*/  CS2R R6, SRZ ;  /* 0x0000000000067805 */ /* 0x000fe2000001ff00 */
[----:B--2---:R-:W-:Y:S02]  /*1c70*/  IMAD.U32 R4, RZ, RZ, UR4 ;  /* 0x00000004ff047e24 */ /* 0x004fe4000f8e00ff */
[----:B0-----:R-:W-:-:S07]  /*1c80*/  IMAD.U32 R5, RZ, RZ, UR5 ;  /* 0x00000005ff057e24 */ /* 0x001fce000f8e00ff */
[----:B------:R-:W-:-:S07]  /*1c90*/  LEPC R20, `(.L_x_406) ;  /* 0x000000001014794e */ /* 0x000fce0000000000 */
[----:B-1----:R-:W-:Y:S05]  /*1ca0*/  CALL.ABS.NOINC R2 ;  /* 0x0000000002007343 */ /* 0x002fea0003c00000 */
.L_x_406:
[----:B------:R0:W1:Y:S01]  /*1cb0*/  LDC.64 R2, c[0x4][R18] ;  /* 0x0100000012027b82 */ /* 0x0000620000000a00 */
[----:B------:R-:W2:Y:S01]  /*1cc0*/  LDCU.64 UR4, c[0x4][0x58] ;  /* 0x01000b00ff0477ac */ /* 0x000ea20008000a00 */
[----:B------:R-:W-:Y:S01]  /*1cd0*/  CS2R R6, SRZ ;  /* 0x0000000000067805 */ /* 0x000fe2000001ff00 */
[----:B--2---:R-:W-:Y:S01]  /*1ce0*/  IMAD.U32 R4, RZ, RZ, UR4 ;  /* 0x00000004ff047e24 */ /* 0x004fe2000f8e00ff */
[----:B0-----:R-:W-:-:S07]  /*1cf0*/  MOV R5, UR5 ;  /* 0x0000000500057c02 */ /* 0x001fce0008000f00 */
[----:B------:R-:W-:-:S07]  /*1d00*/  LEPC R20, `(.L_x_407) ;  /* 0x000000001014794e */ /* 0x000fce0000000000 */
[----:B-1----:R-:W-:Y:S05]  /*1d10*/  CALL.ABS.NOINC R2 ;  /* 0x0000000002007343 */ /* 0x002fea0003c00000 */
.L_x_407:
[----:B------:R-:W0:Y:S01]  /*1d20*/  LDCU.64 UR4, c[0x0][0x380] ;  /* 0x00007000ff0477ac */ /* 0x000e220008000a00 */
[----:B------:R1:W2:Y:S01]  /*1d30*/  LDC.64 R8, c[0x4][R18] ;  /* 0x0100000012087b82 */ /* 0x0002a20000000a00 */
[----:B------:R-:W-:Y:S01]  /*1d40*/  CS2R R6, SRZ ;  /* 0x0000000000067805 */ /* 0x000fe2000001ff00 */
[----:B------:R-:W3:Y:S01]  /*1d50*/  LDCU.64 UR6, c[0x4][0x8] ;  /* 0x01000100ff0677ac */ /* 0x000ee20008000a00 */
[----:B0-----:R-:W0:Y:S01]  /*1d60*/  F2I.F64.FLOOR R17, UR4 ;  /* 0x0000000400117d11 */ /* 0x001e220008305100 */
[----:B---3--:R-:W-:Y:S02]  /*1d70*/  IMAD.U32 R4, RZ, RZ, UR6 ;  /* 0x00000006ff047e24 */ /* 0x008fe4000f8e00ff */
[----:B------:R-:W-:Y:S01]  /*1d80*/  IMAD.U32 R5, RZ, RZ, UR7 ;  /* 0x00000007ff057e24 */ /* 0x000fe2000f8e00ff */
[----:B01----:R-:W-:-:S07]  /*1d90*/  SHF.R.U32.HI R2, RZ, 0x18, R17 ;  /* 0x00000018ff027819 */ /* 0x003fce0000011611 */
[----:B------:R-:W-:-:S07]  /*1da0*/  LEPC R20, `(.L_x_408) ;  /* 0x000000001014794e */ /* 0x000fce0000000000 */
[----:B--2---:R-:W-:Y:S05]  /*1db0*/  CALL.ABS.NOINC R8 ;  /* 0x0000000008007343 */ /* 0x004fea0003c00000 */
.L_x_408:
        /* <DEDUP_REMOVED lines=10> */
.L_x_409:
        /* <DEDUP_REMOVED lines=11> */
.L_x_410:
[----:B------:R-:W-:Y:S01]  /*1f10*/  LOP3.LUT R0, R2, 0xff, RZ, 0xc0, !PT ;  /* 0x000000ff02007812 */ /* 0x000fe200078ec0ff */
[----:B------:R-:W0:Y:S01]  /*1f20*/  LDCU.64 UR4, c[0x4][0x10] ;  /* 0x01000200ff0477ac */ /* 0x000e220008000a00 */
[----:B------:R1:W2:Y:S01]  /*1f30*/  LDC.64 R2, c[0x4][R18] ;  /* 0x0100000012027b82 */ /* 0x0002a20000000a00 */
[----:B------:R-:W-:Y:S02]  /*1f40*/  IMAD.MOV.U32 R6, RZ, RZ, R25 ;  /* 0x000000ffff067224 */ /* 0x000fe400078e0019 */
[----:B------:R1:W-:Y:S01]  /*1f50*/  STL [R1+0x8], R0 ;  /* 0x0000080001007387 */ /* 0x0003e20000100800 */
[----:B------:R-:W-:Y:S02]  /*1f60*/  IMAD.MOV.U32 R7, RZ, RZ, R22 ;  /* 0x000000ffff077224 */ /* 0x000fe400078e0016 */
[----:B0-----:R-:W-:Y:S01]  /*1f70*/  IMAD.U32 R4, RZ, RZ, UR4 ;  /* 0x00000004ff047e24 */ /* 0x001fe2000f8e00ff */
[----:B-1----:R-:W-:-:S07]  /*1f80*/  MOV R5, UR5 ;  /* 0x0000000500057c02 */ /* 0x002fce0008000f00 */
[----:B------:R-:W-:-:S07]  /*1f90*/  LEPC R20, `(.L_x_411) ;  /* 0x000000001014794e */ /* 0x000fce0000000000 */
[----:B--2---:R-:W-:Y:S05]  /*1fa0*/  CALL.ABS.NOINC R2 ;  /* 0x0000000002007343 */ /* 0x004fea0003c00000 */
.L_x_411:
        /* <DEDUP_REMOVED lines=10> */
.L_x_412:
[----:B------:R0:W1:Y:S01]  /*2050*/  LDC.64 R2, c[0x4][R18] ;  /* 0x0100000012027b82 */ /* 0x0000620000000a00 */
[----:B------:R-:W2:Y:S01]  /*2060*/  LDCU.64 UR4, c[0x4][0x18] ;  /* 0x01000300ff0477ac */ /* 0x000ea20008000a00 */
[----:B------:R-:W-:Y:S01]  /*2070*/  CS2R R6, SRZ ;  /* 0x0000000000067805 */ /* 0x000fe2000001ff00 */
[----:B--2---:R-:W-:Y:S02]  /*2080*/  IMAD.U32 R4, RZ, RZ, UR4 ;  /* 0x00000004ff047e24 */ /* 0x004fe4000f8e00ff */
[----:B0-----:R-:W-:-:S07]  /*2090*/  IMAD.U32 R5, RZ, RZ, UR5 ;  /* 0x00000005ff057e24 */ /* 0x001fce000f8e00ff */
[----:B------:R-:W-:-:S07]  /*20a0*/  LEPC R20, `(.L_x_413) ;  /* 0x000000001014794e */ /* 0x000fce0000000000 */
[----:B-1----:R-:W-:Y:S05]  /*20b0*/  CALL.ABS.NOINC R2 ;  /* 0x0000000002007343 */ /* 0x002fea0003c00000 */
.L_x_413:
[----:B------:R0:W1:Y:S01]  /*20c0*/  LDC.64 R2, c[0x4][R18] ;  /* 0x0100000012027b82 */ /* 0x0000620000000a00 */
[----:B------:R-:W2:Y:S01]  /*20d0*/  LDCU.64 UR4, c[0x4][0x60] ;  /* 0x01000c00ff0477ac */ /* 0x000ea20008000a00 */
[----:B------:R-:W-:Y:S01]  /*20e0*/  CS2R R6, SRZ ;  /* 0x0000000000067805 */ /* 0x000fe2000001ff00 */
[----:B--2---:R-:W-:Y:S02]  /*20f0*/  IMAD.U32 R4, RZ, RZ, UR4 ;  /* 0x00000004ff047e24 */ /* 0x004fe4000f8e00ff */
[----:B0-----:R-:W-:-:S07]  /*2100*/  IMAD.U32 R5, RZ, RZ, UR5 ;  /* 0x00000005ff057e24 */ /* 0x001fce000f8e00ff */
[----:B------:R-:W-:-:S07]  /*2110*/  LEPC R20, `(.L_x_414) ;  /* 0x000000001014794e */ /* 0x000fce0000000000 */
[----:B-1----:R-:W-:Y:S05]  /*2120*/  CALL.ABS.NOINC R2 ;  /* 0x0000000002007343 */ /* 0x002fea0003c00000 */
.L_x_414:
[----:B------:R-:W0:Y:S01]  /*2130*/  LDCU.64 UR4, c[0x0][0x380] ;  /* 0x00007000ff0477ac */ /* 0x000e220008000a00 */
[----:B------:R1:W2:Y:S01]  /*2140*/  LDC.64 R8, c[0x4][R18] ;  /* 0x0100000012087b82 */ /* 0x0002a20000000a00 */
[----:B------:R-:W-:Y:S01]  /*2150*/  CS2R R6, SRZ ;  /* 0x0000000000067805 */ /* 0x000fe2000001ff00 */
[----:B------:R-:W3:Y:S01]  /*2160*/  LDCU.64 UR6, c[0x4][0x8] ;  /* 0x01000100ff0677ac */ /* 0x000ee20008000a00 */
[----:B0-----:R-:W0:Y:S01]  /*2170*/  F2I.F64 R17, UR4 ;  /* 0x0000000400117d11 */ /* 0x001e220008301100 */
[----:B---3--:R-:W-:Y:S01]  /*2180*/  IMAD.U32 R4, RZ, RZ, UR6 ;  /* 0x00000006ff047e24 */ /* 0x008fe2000f8e00ff */
[----:B------:R-:W-:Y:S02]  /*2190*/  MOV R5, UR7 ;  /* 0x0000000700057c02 */ /* 0x000fe40008000f00 */
[----:B01----:R-:W-:-:S07]  /*21a0*/  SHF.R.U32.HI R2, RZ, 0x18, R17 ;  /* 0x00000018ff027819 */ /* 0x003fce0000011611 */
[----:B------:R-:W-:-:S07]  /*21b0*/  LEPC R20, `(.L_x_415) ;  /* 0x000000001014794e */ /* 0x000fce0000000000 */
[----:B--2---:R-:W-:Y:S05]  /*21c0*/  CALL.ABS.NOINC R8 ;  /* 0x0000000008007343 */ /* 0x004fea0003c00000 */
.L_x_415:
        /* <DEDUP_REMOVED lines=10> */
.L_x_416:
        /* <DEDUP_REMOVED lines=11> */
.L_x_417:
[----:B------:R-:W-:Y:S01]  /*2320*/  LOP3.LUT R0, R2, 0xff, RZ, 0xc0, !PT ;  /* 0x000000ff02007812 */ /* 0x000fe200078ec0ff */
[----:B------:R-:W0:Y:S01]  /*2330*/  LDCU.64 UR4, c[0x4][0x10] ;  /* 0x01000200ff0477ac */ /* 0x000e220008000a00 */
[----:B------:R1:W2:Y:S01]  /*2340*/  LDC.64 R2, c[0x4][R18] ;  /* 0x0100000012027b82 */ /* 0x0002a20000000a00 */
[----:B------:R-:W-:Y:S01]  /*2350*/  IMAD.MOV.U32 R6, RZ, RZ, R25 ;  /* 0x000000ffff067224 */ /* 0x000fe200078e0019 */
[----:B------:R-:W-:Y:S01]  /*2360*/  MOV R7, R22 ;  /* 0x0000001600077202 */ /* 0x000fe20000000f00 */
[----:B------:R1:W-:Y:S01]  /*2370*/  STL [R1+0x8], R0 ;  /* 0x0000080001007387 */ /* 0x0003e20000100800 */
[----:B0-----:R-:W-:Y:S02]  /*2380*/  IMAD.U32 R4, RZ, RZ, UR4 ;  /* 0x00000004ff047e24 */ /* 0x001fe4000f8e00ff */
[----:B-1----:R-:W-:-:S07]  /*2390*/  IMAD.U32 R5, RZ, RZ, UR5 ;  /* 0x00000005ff057e24 */ /* 0x002fce000f8e00ff */
[----:B------:R-:W-:-:S07]  /*23a0*/  LEPC R20, `(.L_x_418) ;  /* 0x000000001014794e */ /* 0x000fce0000000000 */
[----:B--2---:R-:W-:Y:S05]  /*23b0*/  CALL.ABS.NOINC R2 ;  /* 0x0000000002007343 */ /* 0x004fea0003c00000 */
.L_x_418:
        /* <DEDUP_REMOVED lines=10> */
.L_x_419:
[----:B------:R0:W1:Y:S01]  /*2460*/  LDC.64 R2, c[0x4][R18] ;  /* 0x0100000012027b82 */ /* 0x0000620000000a00 */
[----:B------:R-:W2:Y:S01]  /*2470*/  LDCU.64 UR4, c[0x4][0x18] ;  /* 0x01000300ff0477ac */ /* 0x000ea20008000a00 */
[----:B------:R-:W-:Y:S01]  /*2480*/  CS2R R6, SRZ ;  /* 0x0000000000067805 */ /* 0x000fe2000001ff00 */
[----:B--2---:R-:W-:Y:S01]  /*2490*/  IMAD.U32 R4, RZ, RZ, UR4 ;  /* 0x00000004ff047e24 */ /* 0x004fe2000f8e00ff */
[----:B0-----:R-:W-:-:S07]  /*24a0*/  MOV R5, UR5 ;  /* 0x0000000500057c02 */ /* 0x001fce0008000f00 */
[----:B------:R-:W-:-:S07]  /*24b0*/  LEPC R20, `(.L_x_420) ;  /* 0x000000001014794e */ /* 0x000fce0000000000 */
[----:B-1----:R-:W-:Y:S05]  /*24c0*/  CALL.ABS.NOINC R2 ;  /* 0x0000000002007343 */ /* 0x002fea0003c00000 */
.L_x_420:
[----:B------:R0:W1:Y:S01]  /*24d0*/  LDC.64 R2, c[0x4][R18] ;  /* 0x0100000012027b82 */ /* 0x0000620000000a00 */
[----:B------:R-:W2:Y:S01]  /*24e0*/  LDCU.64 UR4, c[0x4][0x68] ;  /* 0x01000d00ff0477ac */ /* 0x000ea20008000a00 */
[----:B------:R-:W-:Y:S01]  /*24f0*/  CS2R R6, SRZ ;  /* 0x0000000000067805 */ /* 0x000fe2000001ff00 */
[----:B--2---:R-:W-:Y:S02]  /*2500*/  IMAD.U32 R4, RZ, RZ, UR4 ;  /* 0x00000004ff047e24 */ /* 0x004fe4000f8e00ff */
[----:B0-----:R-:W-:-:S07]  /*2510*/  IMAD.U32 R5, RZ, RZ, UR5 ;  /* 0x00000005ff057e24 */ /* 0x001fce000f8e00ff */
[----:B------:R-:W-:-:S07]  /*2520*/  LEPC R20, `(.L_x_421) ;  /* 0x000000001014794e */ /* 0x000fce0000000000 */
[----:B-1----:R-:W-:Y:S05]  /*2530*/  CALL.ABS.NOINC R2 ;  /* 0x0000000002007343 */ /* 0x002fea0003c00000 */
.L_x_421:
[----:B------:R-:W0:Y:S01]  /*2540*/  LDCU.64 UR4, c[0x0][0x380] ;  /* 0x00007000ff0477ac */ /* 0x000e220008000a00 */
[----:B------:R1:W2:Y:S01]  /*2550*/  LDC.64 R8, c[0x4][R18] ;  /* 0x0100000012087b82 */ /* 0x0002a20000000a00 */
[----:B------:R-:W-:Y:S01]  /*2560*/  CS2R R6, SRZ ;  /* 0x0000000000067805 */ /* 0x000fe2000001ff00 */
[----:B------:R-:W3:Y:S01]  /*2570*/  LDCU.64 UR6, c[0x4][0x8] ;  /* 0x01000100ff0677ac */ /* 0x000ee20008000a00 */
[----:B0-----:R-:W0:Y:S01]  /*2580*/  F2I.F64.CEIL R17, UR4 ;  /* 0x0000000400117d11 */ /* 0x001e220008309100 */
[----:B---3--:R-:W-:Y:S02]  /*2590*/  IMAD.U32 R4, RZ, RZ, UR6 ;  /* 0x00000006ff047e24 */ /* 0x008fe4000f8e00ff */
[----:B------:R-:W-:Y:S01]  /*25a0*/  IMAD.U32 R5, RZ, RZ, UR7 ;  /* 0x00000007ff057e24 */ /* 0x000fe2000f8e00ff */
[----:B01----:R-:W-:-:S07]  /*25b0*/  SHF.R.U32.HI R2, RZ, 0x18, R17 ;  /* 0x00000018ff027819 */ /* 0x003fce0000011611 */
[----:B------:R-:W-:-:S07]  /*25c0*/  LEPC R20, `(.L_x_422) ;  /* 0x000000001014794e */ /* 0x000fce0000000000 */
[----:B--2---:R-:W-:Y:S05]  /*25d0*/  CALL.ABS.NOINC R8 ;  /* 0x0000000008007343 */ /* 0x004fea0003c00000 */
.L_x_422:
        /* <DEDUP_REMOVED lines=10> */
.L_x_423:
        /* <DEDUP_REMOVED lines=11> */
.L_x_424:
        /* <DEDUP_REMOVED lines=10> */
.L_x_425:
        /* <DEDUP_REMOVED lines=10> */
.L_x_426:
[----:B------:R0:W1:Y:S01]  /*2870*/  LDC.64 R2, c[0x4][R18] ;  /* 0x0100000012027b82 */ /* 0x0000620000000a00 */
[----:B------:R-:W2:Y:S01]  /*2880*/  LDCU.64 UR4, c[0x4][0x18] ;  /* 0x01000300ff0477ac */ /* 0x000ea20008000a00 */
[----:B------:R-:W-:Y:S01]  /*2890*/  CS2R R6, SRZ ;  /* 0x0000000000067805 */ /* 0x000fe2000001ff00 */
[----:B--2---:R-:W-:Y:S02]  /*28a0*/  IMAD.U32 R4, RZ, RZ, UR4 ;  /* 0x00000004ff047e24 */ /* 0x004fe4000f8e00ff */
[----:B0-----:R-:W-:-:S07]  /*28b0*/  IMAD.U32 R5, RZ, RZ, UR5 ;  /* 0x00000005ff057e24 */ /* 0x001fce000f8e00ff */
[----:B------:R-:W-:-:S07]  /*28c0*/  LEPC R20, `(.L_x_427) ;  /* 0x000000001014794e */ /* 0x000fce0000000000 */
[----:B-1----:R-:W-:Y:S05]  /*28d0*/  CALL.ABS.NOINC R2 ;  /* 0x0000000002007343 */ /* 0x002fea0003c00000 */
.L_x_427:
[----:B------:R0:W1:Y:S01]  /*28e0*/  LDC.64 R2, c[0x4][R18] ;  /* 0x0100000012027b82 */ /* 0x0000620000000a00 */
[----:B------:R-:W2:Y:S01]  /*28f0*/  LDCU.64 UR4, c[0x4][0x70] ;  /* 0x01000e00ff0477ac */ /* 0x000ea20008000a00 */
[----:B------:R-:W-:Y:S01]  /*2900*/  CS2R R6, SRZ ;  /* 0x0000000000067805 */ /* 0x000fe2000001ff00 */
[----:B--2---:R-:W-:Y:S01]  /*2910*/  IMAD.U32 R4, RZ, RZ, UR4 ;  /* 0x00000004ff047e24 */ /* 0x004fe2000f8e00ff */
[----:B0-----:R-:W-:-:S07]  /*2920*/  MOV R5, UR5 ;  /* 0x0000000500057c02 */ /* 0x001fce0008000f00 */
[----:B------:R-:W-:-:S07]  /*2930*/  LEPC R20, `(.L_x_428) ;  /* 0x000000001014794e */ /* 0x000fce0000000000 */
[----:B-1----:R-:W-:Y:S05]  /*2940*/  CALL.ABS.NOINC R2 ;  /* 0x0000000002007343 */ /* 0x002fea0003c00000 */
.L_x_428:
[----:B------:R-:W0:Y:S01]  /*2950*/  LDCU.64 UR4, c[0x0][0x380] ;  /* 0x00007000ff0477ac */ /* 0x000e220008000a00 */
[----:B------:R1:W2:Y:S01]  /*2960*/  LDC.64 R8, c[0x4][R18] ;  /* 0x0100000012087b82 */ /* 0x0002a20000000a00 */
[----:B------:R-:W-:Y:S01]  /*2970*/  CS2R R6, SRZ ;  /* 0x0000000000067805 */ /* 0x000fe2000001ff00 */
[----:B------:R-:W3:Y:S01]  /*2980*/  LDCU.64 UR6, c[0x4][0x8] ;  /* 0x01000100ff0677ac */ /* 0x000ee20008000a00 */
[----:B0-----:R-:W0:Y:S01]  /*2990*/  F2I.F64.TRUNC R17, UR4 ;  /* 0x0000000400117d11 */ /* 0x001e22000830d100 */
[----:B---3--:R-:W-:Y:S02]  /*29a0*/  IMAD.U32 R4, RZ, RZ, UR6 ;  /* 0x00000006ff047e24 */ /* 0x008fe4000f8e00ff */
[----:B------:R-:W-:Y:S01]  /*29b0*/  IMAD.U32 R5, RZ, RZ, UR7 ;  /* 0x00000007ff057e24 */ /* 0x000fe2000f8e00ff */
[----:B01----:R-:W-:-:S07]  /*29c0*/  SHF.R.U32.HI R2, RZ, 0x18, R17 ;  /* 0x00000018ff027819 */ /* 0x003fce0000011611 */
[----:B------:R-:W-:-:S07]  /*29d0*/  LEPC R20, `(.L_x_429) ;  /* 0x000000001014794e */ /* 0x000fce0000000000 */
[----:B--2---:R-:W-:Y:S05]  /*29e0*/  CALL.ABS.NOINC R8 ;  /* 0x0000000008007343 */ /* 0x004fea0003c00000 */
.L_x_429:
        /* <DEDUP_REMOVED lines=10> */
.L_x_430:
        /* <DEDUP_REMOVED lines=11> */
.L_x_431:
        /* <DEDUP_REMOVED lines=10> */
.L_x_432:
        /* <DEDUP_REMOVED lines=10> */
.L_x_433:
[----:B------:R0:W1:Y:S01]  /*2c80*/  LDC.64 R2, c[0x4][R18] ;  /* 0x0100000012027b82 */ /* 0x0000620000000a00 */
[----:B------:R-:W2:Y:S01]  /*2c90*/  LDCU.64 UR4, c[0x4][0x18] ;  /* 0x01000300ff0477ac */ /* 0x000ea20008000a00 */
[----:B------:R-:W-:Y:S01]  /*2ca0*/  CS2R R6, SRZ ;  /* 0x0000000000067805 */ /* 0x000fe2000001ff00 */
[----:B--2---:R-:W-:Y:S02]  /*2cb0*/  IMAD.U32 R4, RZ, RZ, UR4 ;  /* 0x00000004ff047e24 */ /* 0x004fe4000f8e00ff */
[----:B0-----:R-:W-:-:S07]  /*2cc0*/  IMAD.U32 R5, RZ, RZ, UR5 ;  /* 0x00000005ff057e24 */ /* 0x001fce000f8e00ff */
[----:B------:R-:W-:-:S07]  /*2cd0*/  LEPC R20, `(.L_x_434) ;  /* 0x000000001014794e */ /* 0x000fce0000000000 */
[----:B-1----:R-:W-:Y:S05]  /*2ce0*/  CALL.ABS.NOINC R2 ;  /* 0x0000000002007343 */ /* 0x002fea0003c00000 */
.L_x_434:
[----:B------:R0:W1:Y:S01]  /*2cf0*/  LDC.64 R2, c[0x4][R18] ;  /* 0x0100000012027b82 */ /* 0x0000620000000a00 */
[----:B------:R-:W2:Y:S01]  /*2d00*/  LDCU.64 UR4, c[0x4][0x78] ;  /* 0x01000f00ff0477ac */ /* 0x000ea20008000a00 */
[----:B------:R-:W-:Y:S01]  /*2d10*/  CS2R R6, SRZ ;  /* 0x0000000000067805 */ /* 0x000fe2000001ff00 */
[----:B--2---:R-:W-:Y:S02]  /*2d20*/  IMAD.U32 R4, RZ, RZ, UR4 ;  /* 0x00000004ff047e24 */ /* 0x004fe4000f8e00ff */
[----:B0-----:R-:W-:-:S07]  /*2d30*/  IMAD.U32 R5, RZ, RZ, UR5 ;  /* 0x00000005ff057e24 */ /* 0x001fce000f8e00ff */
[----:B------:R-:W-:-:S07]  /*2d40*/  LEPC R20, `(.L_x_435) ;  /* 0x000000001014794e */ /* 0x000fce0000000000 */
[----:B-1----:R-:W-:Y:S05]  /*2d50*/  CALL.ABS.NOINC R2 ;  /* 0x0000000002007343 */ /* 0x002fea0003c00000 */
.L_x_435:
[----:B------:R-:W0:Y:S01]  /*2d60*/  LDCU.64 UR4, c[0x0][0x380] ;  /* 0x00007000ff0477ac */ /* 0x000e220008000a00 */
[----:B------:R1:W2:Y:S01]  /*2d70*/  LDC.64 R8, c[0x4][R18] ;  /* 0x0100000012087b82 */ /* 0x0002a20000000a00 */
[----:B------:R-:W-:Y:S01]  /*2d80*/  CS2R R6, SRZ ;  /* 0x0000000000067805 */ /* 0x000fe2000001ff00 */
[----:B------:R-:W3:Y:S01]  /*2d90*/  LDCU.64 UR6, c[0x4][0x8] ;  /* 0x01000100ff0677ac */ /* 0x000ee20008000a00 */
[----:B0-----:R-:W0:Y:S01]  /*2da0*/  F2I.S64.F64.FLOOR R2, UR4 ;  /* 0x0000000400027d11 */ /* 0x001e220008305900 */
[----:B---3--:R-:W-:Y:S01]  /*2db0*/  IMAD.U32 R4, RZ, RZ, UR6 ;  /* 0x00000006ff047e24 */ /* 0x008fe2000f8e00ff */
[----:B------:R-:W-:Y:S02]  /*2dc0*/  MOV R5, UR7 ;  /* 0x0000000700057c02 */ /* 0x000fe40008000f00 */
[----:B01----:R-:W-:-:S07]  /*2dd0*/  SHF.R.U32.HI R2, RZ, 0x18, R3 ;  /* 0x00000018ff027819 */ /* 0x003fce0000011603 */
[----:B------:R-:W-:-:S07]  /*2de0*/  LEPC R20, `(.L_x_436) ;  /* 0x000000001014794e */ /* 0x000fce0000000000 */
[----:B--2---:R-:W-:Y:S05]  /*2df0*/  CALL.ABS.NOINC R8 ;  /* 0x0000000008007343 */ /* 0x004fea0003c00000 */
.L_x_436:
[----:B------:R-:W0:Y:S01]  /*2e00*/  LDCU.64 UR6, c[0x0][0x380] ;  /* 0x00007000ff0677ac */ /* 0x000e220008000a00 */
[----:B------:R1:W-:Y:S01]  /*2e10*/  STL [R1+0x8], R2 ;  /* 0x0000080201007387 */ /* 0x0003e20000100800 */
[----:B------:R1:W2:Y:S01]  /*2e20*/  LDC.64 R8, c[0x4][R18] ;  /* 0x0100000012087b82 */ /* 0x0002a20000000a00 */
[----:B------:R-:W-:Y:S01]  /*2e30*/  IMAD.MOV.U32 R6, RZ, RZ, R25 ;  /* 0x000000ffff067224 */ /* 0x000fe200078e0019 */
[----:B------:R-:W3:Y:S01]  /*2e40*/  LDCU.64 UR4, c[0x4][0x10] ;  /* 0x01000200ff0477ac */ /* 0x000ee20008000a00 */
[----:B------:R-:W-:Y:S01]  /*2e50*/  IMAD.MOV.U32 R7, RZ, RZ, R22 ;  /* 0x000000ffff077224 */ /* 0x000fe200078e0016 */
[----:B0-----:R-:W0:Y:S01]  /*2e60*/  F2I.S64.F64.FLOOR R16, UR6 ;  /* 0x0000000600107d11 */ /* 0x001e220008305900 */
[----:B---3--:R-:W-:Y:S02]  /*2e70*/  IMAD.U32 R4, RZ, RZ, UR4 ;  /* 0x00000004ff047e24 */ /* 0x008fe4000f8e00ff */
[----:B------:R-:W-:Y:S01]  /*2e80*/  IMAD.U32 R5, RZ, RZ, UR5 ;  /* 0x00000005ff057e24 */ /* 0x000fe2000f8e00ff */
[----:B01----:R-:W-:-:S07]  /*2e90*/  SHF.R.U32.HI R52, RZ, 0x10, R17 ;  /* 0x00000010ff347819 */ /* 0x003fce0000011611 */
[----:B------:R-:W-:-:S07]  /*2ea0*/  LEPC R20, `(.L_x_437) ;  /* 0x000000001014794e */ /* 0x000fce0000000000 */
[----:B--2---:R-:W-:Y:S05]  /*2eb0*/  CALL.ABS.NOINC R8 ;  /* 0x0000000008007343 */ /* 0x004fea0003c00000 */
.L_x_437:
        /* <DEDUP_REMOVED lines=11> */
.L_x_438:
        /* <DEDUP_REMOVED lines=10> */
.L_x_439:
        /* <DEDUP_REMOVED lines=11> */
.L_x_440:
        /* <DEDUP_REMOVED lines=10> */
.L_x_441:
        /* <DEDUP_REMOVED lines=11> */
.L_x_442:
        /* <DEDUP_REMOVED lines=10> */
.L_x_443:
        /* <DEDUP_REMOVED lines=10> */
.L_x_444:
[----:B------:R0:W1:Y:S01]  /*3350*/  LDC.64 R2, c[0x4][R18] ;  /* 0x0100000012027b82 */ /* 0x0000620000000a00 */
[----:B------:R-:W2:Y:S01]  /*3360*/  LDCU.64 UR4, c[0x4][0x18] ;  /* 0x01000300ff0477ac */ /* 0x000ea20008000a00 */
[----:B------:R-:W-:Y:S01]  /*3370*/  CS2R R6, SRZ ;  /* 0x0000000000067805 */ /* 0x000fe2000001ff00 */
[----:B--2---:R-:W-:Y:S02]  /*3380*/  IMAD.U32 R4, RZ, RZ, UR4 ;  /* 0x00000004ff047e24 */ /* 0x004fe4000f8e00ff */
[----:B0-----:R-:W-:-:S07]  /*3390*/  IMAD.U32 R5, RZ, RZ, UR5 ;  /* 0x00000005ff057e24 */ /* 0x001fce000f8e00ff */
[----:B------:R-:W-:-:S07]  /*33a0*/  LEPC R20, `(.L_x_445) ;  /* 0x000000001014794e */ /* 0x000fce0000000000 */
[----:B-1----:R-:W-:Y:S05]  /*33b0*/  CALL.ABS.NOINC R2 ;  /* 0x0000000002007343 */ /* 0x002fea0003c00000 */
.L_x_445:
[----:B------:R0:W1:Y:S01]  /*33c0*/  LDC.64 R2, c[0x4][R18] ;  /* 0x0100000012027b82 */ /* 0x0000620000000a00 */
[----:B------:R-:W2:Y:S01]  /*33d0*/  LDCU.64 UR4, c[0x4][0x80] ;  /* 0x01001000ff0477ac */ /* 0x000ea20008000a00 */
[----:B------:R-:W-:Y:S01]  /*33e0*/  CS2R R6, SRZ ;  /* 0x0000000000067805 */ /* 0x000fe2000001ff00 */
[----:B--2---:R-:W-:Y:S01]  /*33f0*/  IMAD.U32 R4, RZ, RZ, UR4 ;  /* 0x00000004ff047e24 */ /* 0x004fe2000f8e00ff */
[----:B0-----:R-:W-:-:S07]  /*3400*/  MOV R5, UR5 ;  /* 0x0000000500057c02 */ /* 0x001fce0008000f00 */
[----:B------:R-:W-:-:S07]  /*3410*/  LEPC R20, `(.L_x_446) ;  /* 0x000000001014794e */ /* 0x000fce0000000000 */
[----:B-1----:R-:W-:Y:S05]  /*3420*/  CALL.ABS.NOINC R2 ;  /* 0x0000000002007343 */ /* 0x002fea0003c00000 */
.L_x_446:
[----:B------:R-:W0:Y:S01]  /*3430*/  LDCU.64 UR4, c[0x0][0x380] ;  /* 0x00007000ff0477ac */ /* 0x000e220008000a00 */
[----:B------:R1:W2:Y:S01]  /*3440*/  LDC.64 R8, c[0x4][R18] ;  /* 0x0100000012087b82 */ /* 0x0002a20000000a00 */
[----:B------:R-:W-:Y:S01]  /*3450*/  CS2R R6, SRZ ;  /* 0x0000000000067805 */ /* 0x000fe2000001ff00 */
[----:B------:R-:W3:Y:S01]  /*3460*/  LDCU.64 UR6, c[0x4][0x8] ;  /* 0x01000100ff0677ac */ /* 0x000ee20008000a00 */
[----:B0-----:R-:W0:Y:S01]  /*3470*/  F2I.S64.F64 R2, UR4 ;  /* 0x0000000400027d11 */ /* 0x001e220008301900 */
[----:B---3--:R-:W-:Y:S02]  /*3480*/  IMAD.U32 R4, RZ, RZ, UR6 ;  /* 0x00000006ff047e24 */ /* 0x008fe4000f8e00ff */
[----:B------:R-:W-:Y:S01]  /*3490*/  IMAD.U32 R5, RZ, RZ, UR7 ;  /* 0x00000007ff057e24 */ /* 0x000fe2000f8e00ff */
[----:B01----:R-:W-:-:S07]  /*34a0*/  SHF.R.U32.HI R2, RZ, 0x18, R3 ;  /* 0x00000018ff027819 */ /* 0x003fce0000011603 */
[----:B------:R-:W-:-:S07]  /*34b0*/  LEPC R20, `(.L_x_447) ;  /* 0x000000001014794e */ /* 0x000fce0000000000 */
[----:B--2---:R-:W-:Y:S05]  /*34c0*/  CALL.ABS.NOINC R8 ;  /* 0x0000000008007343 */ /* 0x004fea0003c00000 */
.L_x_447:
[----:B------:R-:W0:Y:S01]  /*34d0*/  LDCU.64 UR6, c[0x0][0x380] ;  /* 0x00007000ff0677ac */ /* 0x000e220008000a00 */
[----:B------:R1:W-:Y:S01]  /*34e0*/  STL [R1+0x8], R2 ;  /* 0x0000080201007387 */ /* 0x0003e20000100800 */
[----:B------:R1:W2:Y:S01]  /*34f0*/  LDC.64 R8, c[0x4][R18] ;  /* 0x0100000012087b82 */ /* 0x0002a20000000a00 */
[----:B------:R-:W-:Y:S01]  /*3500*/  IMAD.MOV.U32 R6, RZ, RZ, R25 ;  /* 0x000000ffff067224 */ /* 0x000fe200078e0019 */
[----:B------:R-:W3:Y:S01]  /*3510*/  LDCU.64 UR4, c[0x4][0x10] ;  /* 0x01000200ff0477ac */ /* 0x000ee20008000a00 */
[----:B------:R-:W-:Y:S01]  /*3520*/  MOV R7, R22 ;  /* 0x0000001600077202 */ /* 0x000fe20000000f00 */
[----:B0-----:R-:W0:Y:S01]  /*3530*/  F2I.S64.F64 R32, UR6 ;  /* 0x0000000600207d11 */ /* 0x001e220008301900 */
[----:B---3--:R-:W-:Y:S02]  /*3540*/  IMAD.U32 R4, RZ, RZ, UR4 ;  /* 0x00000004ff047e24 */ /* 0x008fe4000f8e00ff */
[----:B------:R-:W-:Y:S01]  /*3550*/  IMAD.U32 R5, RZ, RZ, UR5 ;  /* 0x00000005ff057e24 */ /* 0x000fe2000f8e00ff */
[----:B01----:R-:W-:-:S07]  /*3560*/  SHF.R.U32.HI R44, RZ, 0x10, R33 ;  /* 0x00000010ff2c7819 */ /* 0x003fce0000011621 */
[----:B------:R-:W-:-:S07]  /*3570*/  LEPC R20, `(.L_x_448) ;  /* 0x000000001014794e */ /* 0x000fce0000000000 */
[----:B--2---:R-:W-:Y:S05]  /*3580*/  CALL.ABS.NOINC R8 ;  /* 0x0000000008007343 */ /* 0x004fea0003c00000 */
.L_x_448:
        /* <DEDUP_REMOVED lines=11> */
.L_x_449:
        /* <DEDUP_REMOVED lines=10> */
.L_x_450:
        /* <DEDUP_REMOVED lines=11> */
.L_x_451:
        /* <DEDUP_REMOVED lines=10> */
.L_x_452:
        /* <DEDUP_REMOVED lines=11> */
.L_x_453:
        /* <DEDUP_REMOVED lines=10> */
.L_x_454:
        /* <DEDUP_REMOVED lines=10> */
.L_x_455:
[----:B------:R0:W1:Y:S01]  /*3a20*/  LDC.64 R2, c[0x4][R18] ;  /* 0x0100000012027b82 */ /* 0x0000620000000a00 */
[----:B------:R-:W2:Y:S01]  /*3a30*/  LDCU.64 UR4, c[0x4][0x18] ;  /* 0x01000300ff0477ac */ /* 0x000ea20008000a00 */
[----:B------:R-:W-:Y:S01]  /*3a40*/  CS2R R6, SRZ ;  /* 0x0000000000067805 */ /* 0x000fe2000001ff00 */
[----:B--2---:R-:W-:Y:S01]  /*3a50*/  IMAD.U32 R4, RZ, RZ, UR4 ;  /* 0x00000004ff047e24 */ /* 0x004fe2000f8e00ff */
[----:B0-----:R-:W-:-:S07]  /*3a60*/  MOV R5, UR5 ;  /* 0x0000000500057c02 */ /* 0x001fce0008000f00 */
[----:B------:R-:W-:-:S07]  /*3a70*/  LEPC R20, `(.L_x_456) ;  /* 0x000000001014794e */ /* 0x000fce0000000000 */
[----:B-1----:R-:W-:Y:S05]  /*3a80*/  CALL.ABS.NOINC R2 ;  /* 0x0000000002007343 */ /* 0x002fea0003c00000 */
.L_x_456:
[----:B------:R0:W1:Y:S01]  /*3a90*/  LDC.64 R2, c[0x4][R18] ;  /* 0x0100000012027b82 */ /* 0x0000620000000a00 */
[----:B------:R-:W2:Y:S01]  /*3aa0*/  LDCU.64 UR4, c[0x4][0x88] ;  /* 0x01001100ff0477ac */ /* 0x000ea20008000a00 */
[----:B------:R-:W-:Y:S01]  /*3ab0*/  CS2R R6, SRZ ;  /* 0x0000000000067805 */ /* 0x000fe2000001ff00 */
[----:B--2---:R-:W-:Y:S02]  /*3ac0*/  IMAD.U32 R4, RZ, RZ, UR4 ;  /* 0x00000004ff047e24 */ /* 0x004fe4000f8e00ff */
[----:B0-----:R-:W-:-:S07]  /*3ad0*/  IMAD.U32 R5, RZ, RZ, UR5 ;  /* 0x00000005ff057e24 */ /* 0x001fce000f8e00ff */
[----:B------:R-:W-:-:S07]  /*3ae0*/  LEPC R20, `(.L_x_457) ;  /* 0x000000001014794e */ /* 0x000fce0000000000 */
[----:B-1----:R-:W-:Y:S05]  /*3af0*/  CALL.ABS.NOINC R2 ;  /* 0x0000000002007343 */ /* 0x002fea0003c00000 */
.L_x_457:
[----:B------:R-:W0:Y:S01]  /*3b00*/  LDCU.64 UR4, c[0x0][0x380] ;  /* 0x00007000ff0477ac */ /* 0x000e220008000a00 */
[----:B------:R1:W2:Y:S01]  /*3b10*/  LDC.64 R2, c[0x4][R18] ;  /* 0x0100000012027b82 */ /* 0x0002a20000000a00 */
[----:B------:R-:W-:Y:S01]  /*3b20*/  CS2R R6, SRZ ;  /* 0x0000000000067805 */ /* 0x000fe2000001ff00 */
[----:B------:R-:W3:Y:S01]  /*3b30*/  LDCU.64 UR6, c[0x4][0x8] ;  /* 0x01000100ff0677ac */ /* 0x000ee20008000a00 */
[----:B0-----:R-:W0:Y:S01]  /*3b40*/  F2I.S64.F64.CEIL R30, UR4 ;  /* 0x00000004001e7d11 */ /* 0x001e220008309900 */
[----:B---3--:R-:W-:Y:S02]  /*3b50*/  IMAD.U32 R4, RZ, RZ, UR6 ;  /* 0x00000006ff047e24 */ /* 0x008fe4000f8e00ff */
[----:B------:R-:W-:Y:S01]  /*3b60*/  IMAD.U32 R5, RZ, RZ, UR7 ;  /* 0x00000007ff057e24 */ /* 0x000fe2000f8e00ff */
[----:B01----:R-:W-:-:S07]  /*3b70*/  SHF.R.U32.HI R30, RZ, 0x18, R31 ;  /* 0x00000018ff1e7819 */ /* 0x003fce000001161f */
[----:B------:R-:W-:-:S07]  /*3b80*/  LEPC R20, `(.L_x_458) ;  /* 0x000000001014794e */ /* 0x000fce0000000000 */
[----:B--2---:R-:W-:Y:S05]  /*3b90*/  CALL.ABS.NOINC R2 ;  /* 0x0000000002007343 */ /* 0x004fea0003c00000 */
.L_x_458:
[----:B------:R-:W0:Y:S01]  /*3ba0*/  LDCU.64 UR6, c[0x0][0x380] ;  /* 0x00007000ff0677ac */ /* 0x000e220008000a00 */
[----:B------:R1:W-:Y:S01]  /*3bb0*/  STL [R1+0x8], R30 ;  /* 0x0000081e01007387 */ /* 0x0003e20000100800 */
[----:B------:R1:W2:Y:S01]  /*3bc0*/  LDC.64 R2, c[0x4][R18] ;  /* 0x0100000012027b82 */ /* 0x0002a20000000a00 */
[----:B------:R-:W-:Y:S01]  /*3bd0*/  IMAD.MOV.U32 R6, RZ, RZ, R25 ;  /* 0x000000ffff067224 */ /* 0x000fe200078e0019 */
[----:B------:R-:W3:Y:S01]  /*3be0*/  LDCU.64 UR4, c[0x4][0x10] ;  /* 0x01000200ff0477ac */ /* 0x000ee20008000a00 */
[----:B------:R-:W-:Y:S01]  /*3bf0*/  IMAD.MOV.U32 R7, RZ, RZ, R22 ;  /* 0x000000ffff077224 */ /* 0x000fe200078e0016 */
[----:B0-----:R-:W0:Y:S01]  /*3c00*/  F2I.S64.F64.CEIL R16, UR6 ;  /* 0x0000000600107d11 */ /* 0x001e220008309900 */
[----:B---3--:R-:W-:Y:S01]  /*3c10*/  IMAD.U32 R4, RZ, RZ, UR4 ;  /* 0x00000004ff047e24 */ /* 0x008fe2000f8e00ff */
[----:B------:R-:W-:Y:S02]  /*3c20*/  MOV R5, UR5 ;  /* 0x0000000500057c02 */ /* 0x000fe40008000f00 */
[----:B01----:R-:W-:-:S07]  /*3c30*/  SHF.R.U32.HI R28, RZ, 0x10, R17 ;  /* 0x00000010ff1c7819 */ /* 0x003fce0000011611 */
[----:B------:R-:W-:-:S07]  /*3c40*/  LEPC R20, `(.L_x_459) ;  /* 0x000000001014794e */ /* 0x000fce0000000000 */
[----:B--2---:R-:W-:Y:S05]  /*3c50*/  CALL.ABS.NOINC R2 ;  /* 0x0000000002007343 */ /* 0x004fea0003c00000 */
.L_x_459:
        /* <DEDUP_REMOVED lines=11> */
.L_x_460:
        /* <DEDUP_REMOVED lines=10> */
.L_x_461:
        /* <DEDUP_REMOVED lines=11> */
.L_x_462:
[----:B------:R-:W-:Y:S01]  /*3e60*/  MOV R18, 0x0 ;  /* 0x0000000000127802 */ /* 0x000fe20000000f00 */
[----:B------:R0:W-:Y:S01]  /*3e70*/  STL [R1+0x8], R22 ;  /* 0x0000081601007387 */ /* 0x0001e20000100800 */
[----:B------:R-:W1:Y:S01]  /*3e80*/  LDCU.64 UR4, c[0x4][0x10] ;  /* 0x01000200ff0477ac */ /* 0x000e620008000a00 */
[----:B------:R-:W-:Y:S01]  /*3e90*/  IADD3 R45, P0, PT, R23, 0x8, RZ ;  /* 0x00000008172d7810 */ /* 0x000fe20007f1e0ff */
[----:B------:R0:W2:Y:S03]  /*3ea0*/  LDC.64 R8, c[0x4][R18] ;  /* 0x0100000012087b82 */ /* 0x0000a60000000a00 */
[----:B------:R-:W-:Y:S01]  /*3eb0*/  MOV R6, R45 ;  /* 0x0000002d00067202 */ /* 0x000fe20000000f00 */
[----:B------:R-:W-:-:S04]  /*3ec0*/  IMAD.X R2, RZ, RZ, R19, P0 ;  /* 0x000000ffff027224 */ /* 0x000fc800000e0613 */
[----:B------:R-:W-:Y:S02]  /*3ed0*/  IMAD.MOV.U32 R7, RZ, RZ, R2 ;  /* 0x000000ffff077224 */ /* 0x000fe400078e0002 */
[----:B-1----:R-:W-:Y:S02]  /*3ee0*/  IMAD.U32 R4, RZ, RZ, UR4 ;  /* 0x00000004ff047e24 */ /* 0x002fe4000f8e00ff */
[----:B0-----:R-:W-:-:S07]  /*3ef0*/  IMAD.U32 R5, RZ, RZ, UR5 ;  /* 0x00000005ff057e24 */ /* 0x001fce000f8e00ff */
[----:B------:R-:W-:-:S07]  /*3f00*/  LEPC R20, `(.L_x_463) ;  /* 0x000000001014794e */ /* 0x000fce0000000000 */
[----:B--2---:R-:W-:Y:S05]  /*3f10*/  CALL.ABS.NOINC R8 ;  /* 0x0000000008007343 */ /* 0x004fea0003c00000 */
.L_x_463:
        /* <DEDUP_REMOVED lines=11> */
.L_x_464:
        /* <DEDUP_REMOVED lines=11> */
.L_x_465:
        /* <DEDUP_REMOVED lines=10> */
.L_x_466:
[----:B------:R0:W1:Y:S01]  /*4120*/  LDC.64 R8, c[0x4][R18] ;  /* 0x0100000012087b82 */ /* 0x0000620000000a00 */
[----:B------:R-:W2:Y:S01]  /*4130*/  LDCU.64 UR4, c[0x4][0x18] ;  /* 0x01000300ff0477ac */ /* 0x000ea20008000a00 */
[----:B------:R-:W-:Y:S01]  /*4140*/  CS2R R6, SRZ ;  /* 0x0000000000067805 */ /* 0x000fe2000001ff00 */
[----:B--2---:R-:W-:Y:S02]  /*4150*/  IMAD.U32 R4, RZ, RZ, UR4 ;  /* 0x00000004ff047e24 */ /* 0x004fe4000f8e00ff */
[----:B0-----:R-:W-:-:S07]  /*4160*/  IMAD.U32 R5, RZ, RZ, UR5 ;  /* 0x00000005ff057e24 */ /* 0x001fce000f8e00ff */
[----:B------:R-:W-:-:S07]  /*4170*/  LEPC R20, `(.L_x_467) ;  /* 0x000000001014794e */ /* 0x000fce0000000000 */
[----:B-1----:R-:W-:Y:S05]  /*4180*/  CALL.ABS.NOINC R8 ;  /* 0x0000000008007343 */ /* 0x002fea0003c00000 */
.L_x_467:
[----:B------:R0:W1:Y:S01]  /*4190*/  LDC.64 R8, c[0x4][R18] ;  /* 0x0100000012087b82 */ /* 0x0000620000000a00 */
[----:B------:R-:W2:Y:S01]  /*41a0*/  LDCU.64 UR4, c[0x4][0x90] ;  /* 0x01001200ff0477ac */ /* 0x000ea20008000a00 */
[----:B------:R-:W-:Y:S01]  /*41b0*/  CS2R R6, SRZ ;  /* 0x0000000000067805 */ /* 0x000fe2000001ff00 */
[----:B--2---:R-:W-:Y:S02]  /*41c0*/  IMAD.U32 R4, RZ, RZ, UR4 ;  /* 0x00000004ff047e24 */ /* 0x004fe4000f8e00ff */
[----:B0-----:R-:W-:-:S07]  /*41d0*/  IMAD.U32 R5, RZ, RZ, UR5 ;  /* 0x00000005ff057e24 */ /* 0x001fce000f8e00ff */
[----:B------:R-:W-:-:S07]  /*41e0*/  LEPC R20, `(.L_x_468) ;  /* 0x000000001014794e */ /* 0x000fce0000000000 */
[----:B-1----:R-:W-:Y:S05]  /*41f0*/  CALL.ABS.NOINC R8 ;  /* 0x0000000008007343 */ /* 0x002fea0003c00000 */
.L_x_468:
[----:B------:R-:W0:Y:S01]  /*4200*/  LDCU.64 UR4, c[0x0][0x380] ;  /* 0x00007000ff0477ac */ /* 0x000e220008000a00 */
[----:B------:R1:W2:Y:S01]  /*4210*/  LDC.64 R8, c[0x4][R18] ;  /* 0x0100000012087b82 */ /* 0x0002a20000000a00 */
[----:B------:R-:W-:Y:S01]  /*4220*/  CS2R R6, SRZ ;  /* 0x0000000000067805 */ /* 0x000fe2000001ff00 */
[----:B------:R-:W3:Y:S01]  /*4230*/  LDCU.64 UR6, c[0x4][0x8] ;  /* 0x01000100ff0677ac */ /* 0x000ee20008000a00 */
[----:B0-----:R-:W0:Y:S02]  /*4240*/  F2I.S64.F64.TRUNC R4, UR4 ;  /* 0x0000000400047d11 */ /* 0x001e24000830d900 */
[----:B0-----:R-:W-:Y:S01]  /*4250*/  SHF.R.U32.HI R41, RZ, 0x18, R5 ;  /* 0x00000018ff297819 */ /* 0x001fe20000011605 */
[----:B---3--:R-:W-:Y:S01]  /*4260*/  IMAD.U32 R5, RZ, RZ, UR7 ;  /* 0x00000007ff057e24 */ /* 0x008fe2000f8e00ff */
[----:B-1----:R-:W-:-:S07]  /*4270*/  MOV R4, UR6 ;  /* 0x0000000600047c02 */ /* 0x002fce0008000f00 */
[----:B------:R-:W-:-:S07]  /*4280*/  LEPC R20, `(.L_x_469) ;  /* 0x000000001014794e */ /* 0x000fce0000000000 */
[----:B--2---:R-:W-:Y:S05]  /*4290*/  CALL.ABS.NOINC R8 ;  /* 0x0000000008007343 */ /* 0x004fea0003c00000 */
.L_x_469:
[----:B------:R-:W0:Y:S01]  /*42a0*/  LDCU.64 UR6, c[0x0][0x380] ;  /* 0x00007000ff0677ac */ /* 0x000e220008000a00 */
[----:B------:R1:W-:Y:S01]  /*42b0*/  STL [R1+0x8], R41 ;  /* 0x0000082901007387 */ /* 0x0003e20000100800 */
[----:B------:R1:W2:Y:S01]  /*42c0*/  LDC.64 R8, c[0x4][R18] ;  /* 0x0100000012087b82 */ /* 0x0002a20000000a00 */
[----:B------:R-:W-:Y:S01]  /*42d0*/  IMAD.MOV.U32 R6, RZ, RZ, R45 ;  /* 0x000000ffff067224 */ /* 0x000fe200078e002d */
[----:B------:R-:W3:Y:S01]  /*42e0*/  LDCU.64 UR4, c[0x4][0x10] ;  /* 0x01000200ff0477ac */ /* 0x000ee20008000a00 */
[----:B------:R-:W-:Y:S01]  /*42f0*/  IMAD.MOV.U32 R7, RZ, RZ, R2 ;  /* 0x000000ffff077224 */ /* 0x000fe200078e0002 */
[----:B0-----:R-:W0:Y:S01]  /*4300*/  F2I.S64.F64.TRUNC R16, UR6 ;  /* 0x0000000600107d11 */ /* 0x001e22000830d900 */
[----:B---3--:R-:W-:Y:S02]  /*4310*/  IMAD.U32 R4, RZ, RZ, UR4 ;  /* 0x00000004ff047e24 */ /* 0x008fe4000f8e00ff */
[----:B-1----:R-:W-:-:S07]  /*4320*/  IMAD.U32 R5, RZ, RZ, UR5 ;  /* 0x00000005ff057e24 */ /* 0x002fce000f8e00ff */
[----:B------:R-:W-:-:S07]  /*4330*/  LEPC R20, `(.L_x_470) ;  /* 0x000000001014794e */ /* 0x000fce0000000000 */
[----:B0-2---:R-:W-:Y:S05]  /*4340*/  CALL.ABS.NOINC R8 ;  /* 0x0000000008007343 */ /* 0x005fea0003c00000 */
.L_x_470:
        /* <DEDUP_REMOVED lines=11> */
.L_x_471:
        /* <DEDUP_REMOVED lines=11> */
.L_x_472:
        /* <DEDUP_REMOVED lines=11> */
.L_x_473:
        /* <DEDUP_REMOVED lines=9> */
.L_x_474:
        /* <DEDUP_REMOVED lines=11> */
.L_x_475:
        /* <DEDUP_REMOVED lines=11> */
.L_x_476:
        /* <DEDUP_REMOVED lines=10> */
.L_x_477:
[----:B------:R0:W1:Y:S01]  /*47f0*/  LDC.64 R2, c[0x4][R18] ;  /* 0x0100000012027b82 */ /* 0x0000620000000a00 */
[----:B------:R-:W2:Y:S01]  /*4800*/  LDCU.64 UR4, c[0x4][0x18] ;  /* 0x01000300ff0477ac */ /* 0x000ea20008000a00 */
[----:B------:R-:W-:Y:S01]  /*4810*/  CS2R R6, SRZ ;  /* 0x0000000000067805 */ /* 0x000fe2000001ff00 */
[----:B--2---:R-:W-:Y:S02]  /*4820*/  IMAD.U32 R4, RZ, RZ, UR4 ;  /* 0x00000004ff047e24 */ /* 0x004fe4000f8e00ff */
[----:B0-----:R-:W-:-:S07]  /*4830*/  IMAD.U32 R5, RZ, RZ, UR5 ;  /* 0x00000005ff057e24 */ /* 0x001fce000f8e00ff */
[----:B------:R-:W-:-:S07]  /*4840*/  LEPC R20, `(.L_x_478) ;  /* 0x000000001014794e */ /* 0x000fce0000000000 */
[----:B-1----:R-:W-:Y:S05]  /*4850*/  CALL.ABS.NOINC R2 ;  /* 0x0000000002007343 */ /* 0x002fea0003c00000 */
.L_x_478:
[----:B------:R0:W1:Y:S01]  /*4860*/  LDC.64 R2, c[0x4][R18] ;  /* 0x0100000012027b82 */ /* 0x0000620000000a00 */
[----:B------:R-:W2:Y:S01]  /*4870*/  LDCU.64 UR4, c[0x4][0x98] ;  /* 0x01001300ff0477ac */ /* 0x000ea20008000a00 */
[----:B------:R-:W-:Y:S02]  /*4880*/  CS2R R6, SRZ ;  /* 0x0000000000067805 */ /* 0x000fe4000001ff00 */
[----:B--2---:R-:W-:Y:S01]  /*4890*/  MOV R4, UR4 ;  /* 0x0000000400047c02 */ /* 0x004fe20008000f00 */
[----:B0-----:R-:W-:-:S07]  /*48a0*/  IMAD.U32 R5, RZ, RZ, UR5 ;  /* 0x00000005ff057e24 */ /* 0x001fce000f8e00ff */
[----:B------:R-:W-:-:S07]  /*48b0*/  LEPC R20, `(.L_x_479) ;  /* 0x000000001014794e */ /* 0x000fce0000000000 */
[----:B-1----:R-:W-:Y:S05]  /*48c0*/  CALL.ABS.NOINC R2 ;  /* 0x0000000002007343 */ /* 0x002fea0003c00000 */
.L_x_479:
[----:B------:R0:W1:Y:S01]  /*48d0*/  LDC.64 R2, c[0x4][R18] ;  /* 0x0100000012027b82 */ /* 0x0000620000000a00 */
[----:B------:R-:W2:Y:S01]  /*48e0*/  LDCU.64 UR4, c[0x4][0x8] ;  /* 0x01000100ff0477ac */ /* 0x000ea20008000a00 */
[----:B------:R-:W-:Y:S01]  /*48f0*/  CS2R R6, SRZ ;  /* 0x0000000000067805 */ /* 0x000fe2000001ff00 */
[----:B--2---:R-:W-:Y:S02]  /*4900*/  IMAD.U32 R4, RZ, RZ, UR4 ;  /* 0x00000004ff047e24 */ /* 0x004fe4000f8e00ff */
[----:B0-----:R-:W-:-:S07]  /*4910*/  IMAD.U32 R5, RZ, RZ, UR5 ;  /* 0x00000005ff057e24 */ /* 0x001fce000f8e00ff */
[----:B------:R-:W-:-:S07]  /*4920*/  LEPC R20, `(.L_x_480) ;  /* 0x000000001014794e */ /* 0x000fce0000000000 */
[----:B-1----:R-:W-:Y:S05]  /*4930*/  CALL.ABS.NOINC R2 ;  /* 0x0000000002007343 */ /* 0x002fea0003c00000 */
.L_x_480:
[----:B------:R0:W1:Y:S01]  /*4940*/  LDC.64 R2, c[0x4][R18] ;  /* 0x0100000012027b82 */ /* 0x0000620000000a00 */
[----:B------:R-:W2:Y:S01]  /*4950*/  LDCU.64 UR4, c[0x4][0x10] ;  /* 0x01000200ff0477ac */ /* 0x000ea20008000a00 */
[----:B------:R-:W-:-:S05]  /*4960*/  IADD3 R45, P0, PT, R23, 0x8, RZ ;  /* 0x00000008172d7810 */ /* 0x000fca0007f1e0ff */
[----:B------:R-:W-:Y:S02]  /*4970*/  IMAD.X R17, RZ, RZ, R19, P0 ;  /* 0x000000ffff117224 */ /* 0x000fe400000e0613 */
[----:B------:R-:W-:Y:S02]  /*4980*/  IMAD.MOV.U32 R6, RZ, RZ, R45 ;  /* 0x000000ffff067224 */ /* 0x000fe400078e002d */
[----:B------:R-:W-:Y:S02]  /*4990*/  IMAD.MOV.U32 R7, RZ, RZ, R17 ;  /* 0x000000ffff077224 */ /* 0x000fe400078e0011 */
[----:B--2---:R-:W-:Y:S01]  /*49a0*/  IMAD.U32 R4, RZ, RZ, UR4 ;  /* 0x00000004ff047e24 */ /* 0x004fe2000f8e00ff */
[----:B0-----:R-:W-:-:S07]  /*49b0*/  MOV R5, UR5 ;  /* 0x0000000500057c02 */ /* 0x001fce0008000f00 */
[----:B------:R-:W-:-:S07]  /*49c0*/  LEPC R20, `(.L_x_481) ;  /* 0x000000001014794e */ /* 0x000fce0000000000 */
[----:B-1----:R-:W-:Y:S05]  /*49d0*/  CALL.ABS.NOINC R2 ;  /* 0x0000000002007343 */ /* 0x002fea0003c00000 */
.L_x_481:
        /* <DEDUP_REMOVED lines=8> */
.L_x_482:
        /* <DEDUP_REMOVED lines=8> */
.L_x_483:
        /* <DEDUP_REMOVED lines=8> */
.L_x_484:
[----:B------:R-:W0:Y:S01]  /*4b60*/  LDC R0, c[0x0][0x380] ;  /* 0x0000e000ff007b82 */ /* 0x000e220000000800 */
[----:B------:R-:W1:Y:S01]  /*4b70*/  LDCU.64 UR4, c[0x4][0x10] ;  /* 0x01000200ff0477ac */ /* 0x000e620008000a00 */
[----:B------:R-:W-:Y:S01]  /*4b80*/  IMAD.MOV.U32 R6, RZ, RZ, R45 ;  /* 0x000000ffff067224 */ /* 0x000fe200078e002d */
[----:B------:R-:W-:-:S05]  /*4b90*/  MOV R7, R17 ;  /* 0x0000001100077202 */ /* 0x000fca0000000f00 */
[----:B------:R2:W3:Y:S01]  /*4ba0*/  LDC.64 R2, c[0x4][R18] ;  /* 0x0100000012027b82 */ /* 0x0004e20000000a00 */
[----:B-1----:R-:W-:Y:S02]  /*4bb0*/  IMAD.U32 R4, RZ, RZ, UR4 ;  /* 0x00000004ff047e24 */ /* 0x002fe4000f8e00ff */
[----:B------:R-:W-:Y:S01]  /*4bc0*/  IMAD.U32 R5, RZ, RZ, UR5 ;  /* 0x00000005ff057e24 */ /* 0x000fe2000f8e00ff */
[----:B0-----:R-:W-:-:S05]  /*4bd0*/  SHF.R.U32.HI R0, RZ, 0x18, R0 ;  /* 0x00000018ff007819 */ /* 0x001fca0000011600 */
[----:B------:R2:W-:Y:S02]  /*4be0*/  STL [R1+0x8], R0 ;  /* 0x0000080001007387 */ /* 0x0005e40000100800 */
[----:B------:R-:W-:-:S07]  /*4bf0*/  LEPC R20, `(.L_x_485) ;  /* 0x000000001014794e */ /* 0x000fce0000000000 */
[----:B--23--:R-:W-:Y:S05]  /*4c00*/  CALL.ABS.NOINC R2 ;  /* 0x0000000002007343 */ /* 0x00cfea0003c00000 */
.L_x_485:
        /* <DEDUP_REMOVED lines=9> */
[----:B---3--:R2:W-:Y:S02]  /*4ca0*/  STL [R1+0x8], R0 ;  /* 0x0000080001007387 */ /* 0x0085e40000100800 */
[----:B------:R-:W-:-:S07]  /*4cb0*/  LEPC R20, `(.L_x_486) ;  /* 0x000000001014794e */ /* 0x000fce0000000000 */
[----:B--2---:R-:W-:Y:S05]  /*4cc0*/  CALL.ABS.NOINC R2 ;  /* 0x0000000002007343 */ /* 0x004fea0003c00000 */
.L_x_486:
[----:B------:R-:W0:Y:S01]  /*4cd0*/  LDC R0, c[0x0][0x380] ;  /* 0x0000e000ff007b82 */ /* 0x000e220000000800 */
[----:B------:R-:W1:Y:S01]  /*4ce0*/  LDCU.64 UR4, c[0x4][0x10] ;  /* 0x01000200ff0477ac */ /* 0x000e620008000a00 */
[----:B------:R-:W-:Y:S02]  /*4cf0*/  IMAD.MOV.U32 R6, RZ, RZ, R45 ;  /* 0x000000ffff067224 */ /* 0x000fe400078e002d */
[----:B------:R-:W-:-:S04]  /*4d00*/  IMAD.MOV.U32 R7, RZ, RZ, R17 ;  /* 0x000000ffff077224 */ /* 0x000fc800078e0011 */
[----:B------:R2:W3:Y:S01]  /*4d10*/  LDC.64 R2, c[0x4][R18] ;  /* 0x0100000012027b82 */ /* 0x0004e20000000a00 */
[----:B-1----:R-:W-:Y:S01]  /*4d20*/  IMAD.U32 R4, RZ, RZ, UR4 ;  /* 0x00000004ff047e24 */ /* 0x002fe2000f8e00ff */
[----:B------:R-:W-:Y:S02]  /*4d30*/  MOV R5, UR5 ;  /* 0x0000000500057c02 */ /* 0x000fe40008000f00 */
[----:B0-----:R-:W-:-:S04]  /*4d40*/  SHF.R.U32.HI R0, RZ, 0x8, R0 ;  /* 0x00000008ff007819 */ /* 0x001fc80000011600 */
[----:B------:R-:W-:-:S05]  /*4d50*/  LOP3.LUT R0, R0, 0xff, RZ, 0xc0, !PT ;  /* 0x000000ff00007812 */ /* 0x000fca00078ec0ff */
[----:B---3--:R2:W-:Y:S02]  /*4d60*/  STL [R1+0x8], R0 ;  /* 0x0000080001007387 */ /* 0x0085e40000100800 */
[----:B------:R-:W-:-:S07]  /*4d70*/  LEPC R20, `(.L_x_487) ;  /* 0x000000001014794e */ /* 0x000fce0000000000 */
[----:B--2---:R-:W-:Y:S05]  /*4d80*/  CALL.ABS.NOINC R2 ;  /* 0x0000000002007343 */ /* 0x004fea0003c00000 */
.L_x_487:
[----:B------:R-:W0:Y:S01]  /*4d90*/  LDC R0, c[0x0][0x380] ;  /* 0x0000e000ff007b82 */ /* 0x000e220000000800 */
[----:B------:R-:W1:Y:S01]  /*4da0*/  LDCU.64 UR4, c[0x4][0x10] ;  /* 0x01000200ff0477ac */ /* 0x000e620008000a00 */
[----:B------:R-:W-:Y:S01]  /*4db0*/  IMAD.MOV.U32 R6, RZ, RZ, R45 ;  /* 0x000000ffff067224 */ /* 0x000fe200078e002d */
[----:B------:R-:W-:-:S05]  /*4dc0*/  MOV R7, R17 ;  /* 0x0000001100077202 */ /* 0x000fca0000000f00 */
[----:B------:R2:W3:Y:S01]  /*4dd0*/  LDC.64 R2, c[0x4][R18] ;  /* 0x0100000012027b82 */ /* 0x0004e20000000a00 */
[----:B-1----:R-:W-:Y:S02]  /*4de0*/  IMAD.U32 R4, RZ, RZ, UR4 ;  /* 0x00000004ff047e24 */ /* 0x002fe4000f8e00ff */
[----:B------:R-:W-:Y:S01]  /*4df0*/  IMAD.U32 R5, RZ, RZ, UR5 ;  /* 0x00000005ff057e24 */ /* 0x000fe2000f8e00ff */
[----:B0-----:R-:W-:-:S05]  /*4e00*/  LOP3.LUT R0, R0, 0xff, RZ, 0xc0, !PT ;  /* 0x000000ff00007812 */ /* 0x001fca00078ec0ff */
[----:B------:R2:W-:Y:S02]  /*4e10*/  STL [R1+0x8], R0 ;  /* 0x0000080001007387 */ /* 0x0005e40000100800 */
[----:B------:R-:W-:-:S07]  /*4e20*/  LEPC R20, `(.L_x_488) ;  /* 0x000000001014794e */ /* 0x000fce0000000000 */
[----:B--23--:R-:W-:Y:S05]  /*4e30*/  CALL.ABS.NOINC R2 ;  /* 0x0000000002007343 */ /* 0x00cfea0003c00000 */
.L_x_488:
[----:B------:R0:W1:Y:S01]  /*4e40*/  LDC.64 R2, c[0x4][R18] ;  /* 0x0100000012027b82 */ /* 0x0000620000000a00 */
[----:B------:R-:W2:Y:S01]  /*4e50*/  LDCU.64 UR4, c[0x4][0x18] ;  /* 0x01000300ff0477ac */ /* 0x000ea20008000a00 */
[----:B------:R-:W-:Y:S01]  /*4e60*/  CS2R R6, SRZ ;  /* 0x0000000000067805 */ /* 0x000fe2000001ff00 */
[----:B--2---:R-:W-:Y:S02]  /*4e70*/  IMAD.U32 R4, RZ, RZ, UR4 ;  /* 0x00000004ff047e24 */ /* 0x004fe4000f8e00ff */
[----:B0-----:R-:W-:-:S07]  /*4e80*/  IMAD.U32 R5, RZ, RZ, UR5 ;  /* 0x00000005ff057e24 */ /* 0x001fce000f8e00ff */
[----:B------:R-:W-:-:S07]  /*4e90*/  LEPC R20, `(.L_x_489) ;  /* 0x000000001014794e */ /* 0x000fce0000000000 */
[----:B-1----:R-:W-:Y:S05]  /*4ea0*/  CALL.ABS.NOINC R2 ;  /* 0x0000000002007343 */ /* 0x002fea0003c00000 */
.L_x_489:
[----:B------:R0:W1:Y:S01]  /*4eb0*/  LDC.64 R2, c[0x4][R18] ;  /* 0x0100000012027b82 */ /* 0x0000620000000a00 */
[----:B------:R-:W2:Y:S01]  /*4ec0*/  LDCU.64 UR4, c[0x4][0x78] ;  /* 0x01000f00ff0477ac */ /* 0x000ea20008000a00 */
[----:B------:R-:W-:Y:S01]  /*4ed0*/  CS2R R6, SRZ ;  /* 0x0000000000067805 */ /* 0x000fe2000001ff00 */
[----:B--2---:R-:W-:Y:S02]  /*4ee0*/  IMAD.U32 R4, RZ, RZ, UR4 ;  /* 0x00000004ff047e24 */ /* 0x004fe4000f8e00ff */
[----:B0-----:R-:W-:-:S07]  /*4ef0*/  IMAD.U32 R5, RZ, RZ, UR5 ;  /* 0x00000005ff057e24 */ /* 0x001fce000f8e00ff */
[----:B------:R-:W-:-:S07]  /*4f00*/  LEPC R20, `(.L_x_490) ;  /* 0x000000001014794e */ /* 0x000fce0000000000 */
[----:B-1----:R-:W-:Y:S05]  /*4f10*/  CALL.ABS.NOINC R2 ;  /* 0x0000000002007343 */ /* 0x002fea0003c00000 */
.L_x_490:
[----:B------:R0:W1:Y:S01]  /*4f20*/  LDC.64 R2, c[0x4][R18] ;  /* 0x0100000012027b82 */ /* 0x0000620000000a00 */
[----:B------:R-:W2:Y:S01]  /*4f30*/  LDCU.64 UR4, c[0x4][0x8] ;  /* 0x01000100ff0477ac */ /* 0x000ea20008000a00 */
[----:B------:R-:W-:Y:S01]  /*4f40*/  CS2R R6, SRZ ;  /* 0x0000000000067805 */ /* 0x000fe2000001ff00 */
[----:B--2---:R-:W-:Y:S01]  /*4f50*/  IMAD.U32 R4, RZ, RZ, UR4 ;  /* 0x00000004ff047e24 */ /* 0x004fe2000f8e00ff */
[----:B0-----:R-:W-:-:S07]  /*4f60*/  MOV R5, UR5 ;  /* 0x0000000500057c02 */ /* 0x001fce0008000f00 */
[----:B------:R-:W-:-:S07]  /*4f70*/  LEPC R20, `(.L_x_491) ;  /* 0x000000001014794e */ /* 0x000fce0000000000 */
[----:B-1----:R-:W-:Y:S05]  /*4f80*/  CALL.ABS.NOINC R2 ;  /* 0x0000000002007343 */ /* 0x002fea0003c00000 */
.L_x_491:
[----:B------:R-:W0:Y:S01]  /*4f90*/  LDCU.64 UR4, c[0x0][0x380] ;  /* 0x00007000ff0477ac */ /* 0x000e220008000a00 */
[----:B------:R-:W-:-:S05]  /*4fa0*/  IADD3 R45, P0, PT, R23, 0x8, RZ ;  /* 0x00000008172d7810 */ /* 0x000fca0007f1e0ff */
[----:B------:R-:W-:Y:S02]  /*4fb0*/  IMAD.X R17, RZ, RZ, R19, P0 ;  /* 0x000000ffff117224 */ /* 0x000fe400000e0613 */
[----:B------:R-:W-:Y:S02]  /*4fc0*/  IMAD.MOV.U32 R6, RZ, RZ, R45 ;  /* 0x000000ffff067224 */ /* 0x000fe400078e002d */
[----:B------:R-:W-:Y:S01]  /*4fd0*/  IMAD.MOV.U32 R7, RZ, RZ, R17 ;  /* 0x000000ffff077224 */ /* 0x000fe200078e0011 */
[----:B0-----:R-:W0:Y:S01]  /*4fe0*/  F2I.S64.F64.FLOOR R2, UR4 ;  /* 0x0000000400027d11 */ /* 0x001e220008305900 */
[----:B------:R-:W1:Y:S01]  /*4ff0*/  LDCU.64 UR4, c[0x4][0x10] ;  /* 0x01000200ff0477ac */ /* 0x000e620008000a00 */
[----:B0-----:R-:W-:Y:S02]  /*5000*/  SHF.R.U32.HI R0, RZ, 0x18, R3 ;  /* 0x00000018ff007819 */ /* 0x001fe40000011603 */
[----:B------:R0:W2:Y:S01]  /*5010*/  LDC.64 R2, c[0x4][R18] ;  /* 0x0100000012027b82 */ /* 0x0000a20000000a00 */
[----:B-1----:R-:W-:-:S02]  /*5020*/  IMAD.U32 R4, RZ, RZ, UR4 ;  /* 0x00000004ff047e24 */ /* 0x002fc4000f8e00ff */
[----:B------:R0:W-:Y:S01]  /*5030*/  STL [R1+0x8], R0 ;  /* 0x0000080001007387 */ /* 0x0001e20000100800 */
[----:B------:R-:W-:-:S07]  /*5040*/  IMAD.U32 R5, RZ, RZ, UR5 ;  /* 0x00000005ff057e24 */ /* 0x000fce000f8e00ff */
[----:B------:R-:W-:-:S07]  /*5050*/  LEPC R20, `(.L_x_492) ;  /* 0x000000001014794e */ /* 0x000fce0000000000 */
[----:B0-2---:R-:W-:Y:S05]  /*5060*/  CALL.ABS.NOINC R2 ;  /* 0x0000000002007343 */ /* 0x005fea0003c00000 */
.L_x_492:
        /* <DEDUP_REMOVED lines=9> */
.L_x_493:
        /* <DEDUP_REMOVED lines=9> */
.L_x_494:
[----:B------:R-:W0:Y:S01]  /*5190*/  LDCU.64 UR4, c[0x0][0x380] ;  /* 0x00007000ff0477ac */ /* 0x000e220008000a00 */
[----:B------:R-:W-:Y:S02]  /*51a0*/  IMAD.MOV.U32 R6, RZ, RZ, R45 ;  /* 0x000000ffff067224 */ /* 0x000fe400078e002d */
[----:B------:R-:W-:Y:S01]  /*51b0*/  IMAD.MOV.U32 R7, RZ, RZ, R17 ;  /* 0x000000ffff077224 */ /* 0x000fe200078e0011 */
[----:B0-----:R-:W0:Y:S01]  /*51c0*/  F2I.S64.F64.FLOOR R2, UR4 ;  /* 0x0000000400027d11 */ /* 0x001e220008305900 */
[----:B------:R-:W1:Y:S01]  /*51d0*/  LDCU.64 UR4, c[0x4][0x10] ;  /* 0x01000200ff0477ac */ /* 0x000e620008000a00 */
[----:B0-----:R-:W-:Y:S02]  /*51e0*/  LOP3.LUT R0, R3, 0xff, RZ, 0xc0, !PT ;  /* 0x000000ff03007812 */ /* 0x001fe400078ec0ff */
[----:B------:R0:W2:Y:S01]  /*51f0*/  LDC.64 R2, c[0x4][R18] ;  /* 0x0100000012027b82 */ /* 0x0000a20000000a00 */
[----:B-1----:R-:W-:Y:S02]  /*5200*/  IMAD.U32 R4, RZ, RZ, UR4 ;  /* 0x00000004ff047e24 */ /* 0x002fe4000f8e00ff */
[----:B------:R0:W-:Y:S01]  /*5210*/  STL [R1+0x8], R0 ;  /* 0x0000080001007387 */ /* 0x0001e20000100800 */
[----:B------:R-:W-:-:S07]  /*5220*/  IMAD.U32 R5, RZ, RZ, UR5 ;  /* 0x00000005ff057e24 */ /* 0x000fce000f8e00ff */
[----:B------:R-:W-:-:S07]  /*5230*/  LEPC R20, `(.L_x_495) ;  /* 0x000000001014794e */ /* 0x000fce0000000000 */
[----:B0-2---:R-:W-:Y:S05]  /*5240*/  CALL.ABS.NOINC R2 ;  /* 0x0000000002007343 */ /* 0x005fea0003c00000 */
.L_x_495:
[----:B------:R-:W0:Y:S01]  /*5250*/  LDCU.64 UR4, c[0x0][0x380] ;  /* 0x00007000ff0477ac */ /* 0x000e220008000a00 */
[----:B------:R-:W-:Y:S02]  /*5260*/  IMAD.MOV.U32 R6, RZ, RZ, R45 ;  /* 0x000000ffff067224 */ /* 0x000fe400078e002d */
[----:B------:R-:W-:Y:S01]  /*5270*/  IMAD.MOV.U32 R7, RZ, RZ, R17 ;  /* 0x000000ffff077224 */ /* 0x000fe200078e0011 */
[----:B0-----:R-:W0:Y:S01]  /*5280*/  F2I.S64.F64.FLOOR R2, UR4 ;  /* 0x0000000400027d11 */ /* 0x001e220008305900 */
[----:B------:R-:W1:Y:S01]  /*5290*/  LDCU.64 UR4, c[0x4][0x10] ;  /* 0x01000200ff0477ac */ /* 0x000e620008000a00 */
[----:B0-----:R-:W-:Y:S02]  /*52a0*/  SHF.R.U32.HI R0, RZ, 0x18, R2 ;  /* 0x00000018ff007819 */ /* 0x001fe40000011602 */
[----:B------:R0:W2:Y:S01]  /*52b0*/  LDC.64 R2, c[0x4][R18] ;  /* 0x0100000012027b82 */ /* 0x0000a20000000a00 */
[----:B-1----:R-:W-:Y:S02]  /*52c0*/  MOV R4, UR4 ;  /* 0x0000000400047c02 */ /* 0x002fe40008000f00 */
[----:B------:R0:W-:Y:S01]  /*52d0*/  STL [R1+0x8], R0 ;  /* 0x0000080001007387 */ /* 0x0001e20000100800 */
[----:B------:R-:W-:-:S07]  /*52e0*/  IMAD.U32 R5, RZ, RZ, UR5 ;  /* 0x00000005ff057e24 */ /* 0x000fce000f8e00ff */
[----:B------:R-:W-:-:S07]  /*52f0*/  LEPC R20, `(.L_x_496) ;  /* 0x000000001014794e */ /* 0x000fce0000000000 */
[----:B0-2---:R-:W-:Y:S05]  /*5300*/  CALL.ABS.NOINC R2 ;  /* 0x0000000002007343 */ /* 0x005fea0003c00000 */
.L_x_496:
        /* <DEDUP_REMOVED lines=9> */
.L_x_497:
        /* <DEDUP_REMOVED lines=9> */
.L_x_498:
[----:B------:R-:W0:Y:S01]  /*5430*/  LDCU.64 UR4, c[0x0][0x380] ;  /* 0x00007000ff0477ac */ /* 0x000e220008000a00 */
[----:B------:R-:W-:Y:S02]  /*5440*/  IMAD.MOV.U32 R6, RZ, RZ, R45 ;  /* 0x000000ffff067224 */ /* 0x000fe400078e002d */
[----:B------:R-:W-:Y:S01]  /*5450*/  IMAD.MOV.U32 R7, RZ, RZ, R17 ;  /* 0x000000ffff077224 */ /* 0x000fe200078e0011 */
[----:B0-----:R-:W0:Y:S01]  /*5460*/  F2I.S64.F64.FLOOR R2, UR4 ;  /* 0x0000000400027d11 */ /* 0x001e220008305900 */
[----:B------:R-:W1:Y:S01]  /*5470*/  LDCU.64 UR4, c[0x4][0x10] ;  /* 0x01000200ff0477ac */ /* 0x000e620008000a00 */
[----:B0-----:R-:W-:Y:S02]  /*5480*/  LOP3.LUT R0, R2, 0xff, RZ, 0xc0, !PT ;  /* 0x000000ff02007812 */ /* 0x001fe400078ec0ff */
[----:B------:R0:W2:Y:S01]  /*5490*/  LDC.64 R2, c[0x4][R18] ;  /* 0x0100000012027b82 */ /* 0x0000a20000000a00 */
[----:B-1----:R-:W-:Y:S02]  /*54a0*/  MOV R4, UR4 ;  /* 0x0000000400047c02 */ /* 0x002fe40008000f00 */
[----:B------:R0:W-:Y:S01]  /*54b0*/  STL [R1+0x8], R0 ;  /* 0x0000080001007387 */ /* 0x0001e20000100800 */
[----:B------:R-:W-:-:S07]  /*54c0*/  IMAD.U32 R5, RZ, RZ, UR5 ;  /* 0x00000005ff057e24 */ /* 0x000fce000f8e00ff */
[----:B------:R-:W-:-:S07]  /*54d0*/  LEPC R20, `(.L_x_499) ;  /* 0x000000001014794e */ /* 0x000fce0000000000 */
[----:B0-2---:R-:W-:Y:S05]  /*54e0*/  CALL.ABS.NOINC R2 ;  /* 0x0000000002007343 */ /* 0x005fea0003c00000 */
.L_x_499:
[----:B------:R0:W1:Y:S01]  /*54f0*/  LDC.64 R2, c[0x4][R18] ;  /* 0x0100000012027b82 */ /* 0x0000620000000a00 */
[----:B------:R-:W2:Y:S01]  /*5500*/  LDCU.64 UR4, c[0x4][0x18] ;  /* 0x01000300ff0477ac */ /* 0x000ea20008000a00 */
[----:B------:R-:W-:Y:S01]  /*5510*/  CS2R R6, SRZ ;  /* 0x0000000000067805 */ /* 0x000fe2000001ff00 */
[----:B--2---:R-:W-:Y:S02]  /*5520*/  IMAD.U32 R4, RZ, RZ, UR4 ;  /* 0x00000004ff047e24 */ /* 0x004fe4000f8e00ff */
[----:B0-----:R-:W-:-:S07]  /*5530*/  IMAD.U32 R5, RZ, RZ, UR5 ;  /* 0x00000005ff057e24 */ /* 0x001fce000f8e00ff */
[----:B------:R-:W-:-:S07]  /*5540*/  LEPC R20, `(.L_x_500) ;  /* 0x000000001014794e */ /* 0x000fce0000000000 */
[----:B-1----:R-:W-:Y:S05]  /*5550*/  CALL.ABS.NOINC R2 ;  /* 0x0000000002007343 */ /* 0x002fea0003c00000 */
.L_x_500:
[----:B------:R0:W1:Y:S01]  /*5560*/  LDC.64 R2, c[0x4][R18] ;  /* 0x0100000012027b82 */ /* 0x0000620000000a00 */
[----:B------:R-:W2:Y:S01]  /*5570*/  LDCU.64 UR4, c[0x4][0x80] ;  /* 0x01001000ff0477ac */ /* 0x000ea20008000a00 */
[----:B------:R-:W-:Y:S02]  /*5580*/  CS2R R6, SRZ ;  /* 0x0000000000067805 */ /* 0x000fe4000001ff00 */
[----:B--2---:R-:W-:Y:S01]  /*5590*/  MOV R4, UR4 ;  /* 0x0000000400047c02 */ /* 0x004fe20008000f00 */
[----:B0-----:R-:W-:-:S07]  /*55a0*/  IMAD.U32 R5, RZ, RZ, UR5 ;  /* 0x00000005ff057e24 */ /* 0x001fce000f8e00ff */
[----:B------:R-:W-:-:S07]  /*55b0*/  LEPC R20, `(.L_x_501) ;  /* 0x000000001014794e */ /* 0x000fce0000000000 */
[----:B-1----:R-:W-:Y:S05]  /*55c0*/  CALL.ABS.NOINC R2 ;  /* 0x0000000002007343 */ /* 0x002fea0003c00000 */
.L_x_501:
[----:B------:R0:W1:Y:S01]  /*55d0*/  LDC.64 R2, c[0x4][R18] ;  /* 0x0100000012027b82 */ /* 0x0000620000000a00 */
[----:B------:R-:W2:Y:S01]  /*55e0*/  LDCU.64 UR4, c[0x4][0x8] ;  /* 0x01000100ff0477ac */ /* 0x000ea20008000a00 */
[----:B------:R-:W-:Y:S01]  /*55f0*/  CS2R R6, SRZ ;  /* 0x0000000000067805 */ /* 0x000fe2000001ff00 */
[----:B--2---:R-:W-:Y:S02]  /*5600*/  IMAD.U32 R4, RZ, RZ, UR4 ;  /* 0x00000004ff047e24 */ /* 0x004fe4000f8e00ff */
[----:B0-----:R-:W-:-:S07]  /*5610*/  IMAD.U32 R5, RZ, RZ, UR5 ;  /* 0x00000005ff057e24 */ /* 0x001fce000f8e00ff */
[----:B------:R-:W-:-:S07]  /*5620*/  LEPC R20, `(.L_x_502) ;  /* 0x000000001014794e */ /* 0x000fce0000000000 */
[----:B-1----:R-:W-:Y:S05]  /*5630*/  CALL.ABS.NOINC R2 ;  /* 0x0000000002007343 */ /* 0x002fea0003c00000 */
.L_x_502:
[----:B------:R-:W0:Y:S01]  /*5640*/  LDCU.64 UR4, c[0x0][0x380] ;  /* 0x00007000ff0477ac */ /* 0x000e220008000a00 */
[----:B------:R-:W-:-:S05]  /*5650*/  IADD3 R45, P0, PT, R23, 0x8, RZ ;  /* 0x00000008172d7810 */ /* 0x000fca0007f1e0ff */
[----:B------:R-:W-:Y:S02]  /*5660*/  IMAD.X R17, RZ, RZ, R19, P0 ;  /* 0x000000ffff117224 */ /* 0x000fe400000e0613 */
[----:B------:R-:W-:Y:S02]  /*5670*/  IMAD.MOV.U32 R6, RZ, RZ, R45 ;  /* 0x000000ffff067224 */ /* 0x000fe400078e002d */
[----:B------:R-:W-:Y:S01]  /*5680*/  IMAD.MOV.U32 R7, RZ, RZ, R17 ;  /* 0x000000ffff077224 */ /* 0x000fe200078e0011 */
[----:B0-----:R-:W0:Y:S01]  /*5690*/  F2I.S64.F64 R2, UR4 ;  /* 0x0000000400027d11 */ /* 0x001e220008301900 */
[----:B------:R-:W1:Y:S01]  /*56a0*/  LDCU.64 UR4, c[0x4][0x10] ;  /* 0x01000200ff0477ac */ /* 0x000e620008000a00 */
[----:B0-----:R-:W-:Y:S02]  /*56b0*/  SHF.R.U32.HI R0, RZ, 0x18, R3 ;  /* 0x00000018ff007819 */ /* 0x001fe40000011603 */
[----:B------:R0:W2:Y:S01]  /*56c0*/  LDC.64 R2, c[0x4][R18] ;  /* 0x0100000012027b82 */ /* 0x0000a20000000a00 */
[----:B-1----:R-:W-:-:S02]  /*56d0*/  IMAD.U32 R4, RZ, RZ, UR4 ;  /* 0x00000004ff047e24 */ /* 0x002fc4000f8e00ff */
[----:B------:R0:W-:Y:S01]  /*56e0*/  STL [R1+0x8], R0 ;  /* 0x0000080001007387 */ /* 0x0001e20000100800 */
[----:B------:R-:W-:-:S07]  /*56f0*/  MOV R5, UR5 ;  /* 0x0000000500057c02 */ /* 0x000fce0008000f00 */
[----:B------:R-:W-:-:S07]  /*5700*/  LEPC R20, `(.L_x_503) ;  /* 0x000000001014794e */ /* 0x000fce0000000000 */
[----:B0-2---:R-:W-:Y:S05]  /*5710*/  CALL.ABS.NOINC R2 ;  /* 0x0000000002007343 */ /* 0x005fea0003c00000 */
.L_x_503:
        /* <DEDUP_REMOVED lines=9> */
.L_x_504:
        /* <DEDUP_REMOVED lines=9> */
.L_x_505:
        /* <DEDUP_REMOVED lines=9> */
.L_x_506:
        /* <DEDUP_REMOVED lines=9> */
.L_x_507:
        /* <DEDUP_REMOVED lines=9> */
.L_x_508:
        /* <DEDUP_REMOVED lines=9> */
.L_x_509:
        /* <DEDUP_REMOVED lines=9> */
.L_x_510:
[----:B------:R0:W1:Y:S01]  /*5b10*/  LDC.64 R2, c[0x4][R18] ;  /* 0x0100000012027b82 */ /* 0x0000620000000a00 */
[----:B------:R-:W2:Y:S01]  /*5b20*/  LDCU.64 UR4, c[0x4][0x18] ;  /* 0x01000300ff0477ac */ /* 0x000ea20008000a00 */
[----:B------:R-:W-:Y:S01]  /*5b30*/  CS2R R6, SRZ ;  /* 0x0000000000067805 */ /* 0x000fe2000001ff00 */
[----:B--2---:R-:W-:Y:S01]  /*5b40*/  IMAD.U32 R4, RZ, RZ, UR4 ;  /* 0x00000004ff047e24 */ /* 0x004fe2000f8e00ff */
[----:B0-----:R-:W-:-:S07]  /*5b50*/  MOV R5, UR5 ;  /* 0x0000000500057c02 */ /* 0x001fce0008000f00 */
[----:B------:R-:W-:-:S07]  /*5b60*/  LEPC R20, `(.L_x_511) ;  /* 0x000000001014794e */ /* 0x000fce0000000000 */
[----:B-1----:R-:W-:Y:S05]  /*5b70*/  CALL.ABS.NOINC R2 ;  /* 0x0000000002007343 */ /* 0x002fea0003c00000 */
.L_x_511:
[----:B------:R0:W1:Y:S01]  /*5b80*/  LDC.64 R2, c[0x4][R18] ;  /* 0x0100000012027b82 */ /* 0x0000620000000a00 */
[----:B------:R-:W2:Y:S01]  /*5b90*/  LDCU.64 UR4, c[0x4][0x88] ;  /* 0x01001100ff0477ac */ /* 0x000ea20008000a00 */
[----:B------:R-:W-:Y:S01]  /*5ba0*/  CS2R R6, SRZ ;  /* 0x0000000000067805 */ /* 0x000fe2000001ff00 */
[----:B--2---:R-:W-:Y:S02]  /*5bb0*/  IMAD.U32 R4, RZ, RZ, UR4 ;  /* 0x00000004ff047e24 */ /* 0x004fe4000f8e00ff */
[----:B0-----:R-:W-:-:S07]  /*5bc0*/  IMAD.U32 R5, RZ, RZ, UR5 ;  /* 0x00000005ff057e24 */ /* 0x001fce000f8e00ff */
[----:B------:R-:W-:-:S07]  /*5bd0*/  LEPC R20, `(.L_x_512) ;  /* 0x000000001014794e */ /* 0x000fce0000000000 */
[----:B-1----:R-:W-:Y:S05]  /*5be0*/  CALL.ABS.NOINC R2 ;  /* 0x0000000002007343 */ /* 0x002fea0003c00000 */
.L_x_512:
[----:B------:R0:W1:Y:S01]  /*5bf0*/  LDC.64 R2, c[0x4][R18] ;  /* 0x0100000012027b82 */ /* 0x0000620000000a00 */
[----:B------:R-:W2:Y:S01]  /*5c00*/  LDCU.64 UR4, c[0x4][0x8] ;  /* 0x01000100ff0477ac */ /* 0x000ea20008000a00 */
[----:B------:R-:W-:Y:S01]  /*5c10*/  CS2R R6, SRZ ;  /* 0x0000000000067805 */ /* 0x000fe2000001ff00 */
[----:B--2---:R-:W-:Y:S02]  /*5c20*/  IMAD.U32 R4, RZ, RZ, UR4 ;  /* 0x00000004ff047e24 */ /* 0x004fe4000f8e00ff */
[----:B0-----:R-:W-:-:S07]  /*5c30*/  IMAD.U32 R5, RZ, RZ, UR5 ;  /* 0x00000005ff057e24 */ /* 0x001fce000f8e00ff */
[----:B------:R-:W-:-:S07]  /*5c40*/  LEPC R20, `(.L_x_513) ;  /* 0x000000001014794e */ /* 0x000fce0000000000 */
[----:B-1----:R-:W-:Y:S05]  /*5c50*/  CALL.ABS.NOINC R2 ;  /* 0x0000000002007343 */ /* 0x002fea0003c00000 */
.L_x_513:
        /* <DEDUP_REMOVED lines=9> */
.L_x_514:
        /* <DEDUP_REMOVED lines=9> */
.L_x_515:
        /* <DEDUP_REMOVED lines=9> */
.L_x_516:
        /* <DEDUP_REMOVED lines=9> */
.L_x_517:
        /* <DEDUP_REMOVED lines=9> */
.L_x_518:
        /* <DEDUP_REMOVED lines=9> */
.L_x_519:
        /* <DEDUP_REMOVED lines=9> */
.L_x_520:
        /* <DEDUP_REMOVED lines=9> */
.L_x_521:
[----:B------:R0:W1:Y:S01]  /*60e0*/  LDC.64 R2, c[0x4][R18] ;  /* 0x0100000012027b82 */ /* 0x0000620000000a00 */
[----:B------:R-:W2:Y:S01]  /*60f0*/  LDCU.64 UR4, c[0x4][0x18] ;  /* 0x01000300ff0477ac */ /* 0x000ea20008000a00 */
[----:B------:R-:W-:Y:S01]  /*6100*/  CS2R R6, SRZ ;  /* 0x0000000000067805 */ /* 0x000fe2000001ff00 */
[----:B--2---:R-:W-:Y:S02]  /*6110*/  IMAD.U32 R4, RZ, RZ, UR4 ;  /* 0x00000004ff047e24 */ /* 0x004fe4000f8e00ff */
[----:B0-----:R-:W-:-:S07]  /*6120*/  IMAD.U32 R5, RZ, RZ, UR5 ;  /* 0x00000005ff057e24 */ /* 0x001fce000f8e00ff */
[----:B------:R-:W-:-:S07]  /*6130*/  LEPC R20, `(.L_x_522) ;  /* 0x000000001014794e */ /* 0x000fce0000000000 */
[----:B-1----:R-:W-:Y:S05]  /*6140*/  CALL.ABS.NOINC R2 ;  /* 0x0000000002007343 */ /* 0x002fea0003c00000 */
.L_x_522:
[----:B------:R0:W1:Y:S01]  /*6150*/  LDC.64 R2, c[0x4][R18] ;  /* 0x0100000012027b82 */ /* 0x0000620000000a00 */
[----:B------:R-:W2:Y:S01]  /*6160*/  LDCU.64 UR4, c[0x4][0x90] ;  /* 0x01001200ff0477ac */ /* 0x000ea20008000a00 */
[----:B------:R-:W-:Y:S01]  /*6170*/  CS2R R6, SRZ ;  /* 0x0000000000067805 */ /* 0x000fe2000001ff00 */
[----:B--2---:R-:W-:Y:S01]  /*6180*/  IMAD.U32 R4, RZ, RZ, UR4 ;  /* 0x00000004ff047e24 */ /* 0x004fe2000f8e00ff */
[----:B0-----:R-:W-:-:S07]  /*6190*/  MOV R5, UR5 ;  /* 0x0000000500057c02 */ /* 0x001fce0008000f00 */
[----:B------:R-:W-:-:S07]  /*61a0*/  LEPC R20, `(.L_x_523) ;  /* 0x000000001014794e */ /* 0x000fce0000000000 */
[----:B-1----:R-:W-:Y:S05]  /*61b0*/  CALL.ABS.NOINC R2 ;  /* 0x0000000002007343 */ /* 0x002fea0003c00000 */
.L_x_523:
[----:B------:R0:W1:Y:S01]  /*61c0*/  LDC.64 R2, c[0x4][R18] ;  /* 0x0100000012027b82 */ /* 0x0000620000000a00 */
[----:B------:R-:W2:Y:S01]  /*61d0*/  LDCU.64 UR4, c[0x4][0x8] ;  /* 0x01000100ff0477ac */ /* 0x000ea20008000a00 */
[----:B------:R-:W-:Y:S01]  /*61e0*/  CS2R R6, SRZ ;  /* 0x0000000000067805 */ /* 0x000fe2000001ff00 */
[----:B--2---:R-:W-:Y:S02]  /*61f0*/  IMAD.U32 R4, RZ, RZ, UR4 ;  /* 0x00000004ff047e24 */ /* 0x004fe4000f8e00ff */
[----:B0-----:R-:W-:-:S07]  /*6200*/  IMAD.U32 R5, RZ, RZ, UR5 ;  /* 0x00000005ff057e24 */ /* 0x001fce000f8e00ff */
[----:B------:R-:W-:-:S07]  /*6210*/  LEPC R20, `(.L_x_524) ;  /* 0x000000001014794e */ /* 0x000fce0000000000 */
[----:B-1----:R-:W-:Y:S05]  /*6220*/  CALL.ABS.NOINC R2 ;  /* 0x0000000002007343 */ /* 0x002fea0003c00000 */
.L_x_524:
        /* <DEDUP_REMOVED lines=9> */
.L_x_525:
        /* <DEDUP_REMOVED lines=9> */
.L_x_526:
        /* <DEDUP_REMOVED lines=9> */
.L_x_527:
        /* <DEDUP_REMOVED lines=9> */
.L_x_528:
        /* <DEDUP_REMOVED lines=9> */
.L_x_529:
        /* <DEDUP_REMOVED lines=9> */
.L_x_530:
        /* <DEDUP_REMOVED lines=9> */
.L_x_531:
        /* <DEDUP_REMOVED lines=9> */
.L_x_532:
[----:B------:R0:W1:Y:S01]  /*66b0*/  LDC.64 R2, c[0x4][R18] ;  /* 0x0100000012027b82 */ /* 0x0000620000000a00 */
[----:B------:R-:W2:Y:S01]  /*66c0*/  LDCU.64 UR4, c[0x4][0x18] ;  /* 0x01000300ff0477ac */ /* 0x000ea20008000a00 */
[----:B------:R-:W-:Y:S02]  /*66d0*/  CS2R R6, SRZ ;  /* 0x0000000000067805 */ /* 0x000fe4000001ff00 */
[----:B--2---:R-:W-:Y:S01]  /*66e0*/  MOV R4, UR4 ;  /* 0x0000000400047c02 */ /* 0x004fe20008000f00 */
[----:B0-----:R-:W-:-:S07]  /*66f0*/  IMAD.U32 R5, RZ, RZ, UR5 ;  /* 0x00000005ff057e24 */ /* 0x001fce000f8e00ff */
[----:B------:R-:W-:-:S07]  /*6700*/  LEPC R20, `(.L_x_533) ;  /* 0x000000001014794e */ /* 0x000fce0000000000 */
[----:B-1----:R-:W-:Y:S05]  /*6710*/  CALL.ABS.NOINC R2 ;  /* 0x0000000002007343 */ /* 0x002fea0003c00000 */
.L_x_533:
[----:B------:R0:W1:Y:S01]  /*6720*/  LDC.64 R2, c[0x4][R18] ;  /* 0x0100000012027b82 */ /* 0x0000620000000a00 */
[----:B------:R-:W2:Y:S01]  /*6730*/  LDCU.64 UR4, c[0x4][0xa0] ;  /* 0x01001400ff0477ac */ /* 0x000ea20008000a00 */
[----:B------:R-:W-:Y:S01]  /*6740*/  CS2R R6, SRZ ;  /* 0x0000000000067805 */ /* 0x000fe2000001ff00 */
[----:B--2---:R-:W-:Y:S02]  /*6750*/  IMAD.U32 R4, RZ, RZ, UR4 ;  /* 0x00000004ff047e24 */ /* 0x004fe4000f8e00ff */
[----:B0-----:R-:W-:-:S07]  /*6760*/  IMAD.U32 R5, RZ, RZ, UR5 ;  /* 0x00000005ff057e24 */ /* 0x001fce000f8e00ff */
[----:B------:R-:W-:-:S07]  /*6770*/  LEPC R20, `(.L_x_534) ;  /* 0x000000001014794e */ /* 0x000fce0000000000 */
[----:B-1----:R-:W-:Y:S05]  /*6780*/  CALL.ABS.NOINC R2 ;  /* 0x0000000002007343 */ /* 0x002fea0003c00000 */
.L_x_534:
[----:B------:R-:W0:Y:S01]  /*6790*/  LDCU.64 UR4, c[0x0][0x380] ;  /* 0x00007000ff0477ac */ /* 0x000e220008000a00 */
[----:B------:R1:W2:Y:S01]  /*67a0*/  LDC.64 R8, c[0x4][R18] ;  /* 0x0100000012087b82 */ /* 0x0002a20000000a00 */
[----:B------:R-:W-:Y:S01]  /*67b0*/  CS2R R6, SRZ ;  /* 0x0000000000067805 */ /* 0x000fe2000001ff00 */
[----:B------:R-:W3:Y:S01]  /*67c0*/  LDCU.64 UR6, c[0x4][0x8] ;  /* 0x01000100ff0677ac */ /* 0x000ee20008000a00 */
[----:B0-----:R-:W0:Y:S01]  /*67d0*/  F2I.U32.F64.FLOOR R22, UR4 ;  /* 0x0000000400167d11 */ /* 0x001e220008305000 */
[----:B---3--:R-:W-:Y:S01]  /*67e0*/  IMAD.U32 R4, RZ, RZ, UR6 ;  /* 0x00000006ff047e24 */ /* 0x008fe2000f8e00ff */
[----:B------:R-:W-:Y:S02]  /*67f0*/  MOV R5, UR7 ;  /* 0x0000000700057c02 */ /* 0x000fe40008000f00 */
[----:B01----:R-:W-:-:S07]  /*6800*/  SHF.R.U32.HI R2, RZ, 0x18, R22 ;  /* 0x00000018ff027819 */ /* 0x003fce0000011616 */
[----:B------:R-:W-:-:S07]  /*6810*/  LEPC R20, `(.L_x_535) ;  /* 0x000000001014794e */ /* 0x000fce0000000000 */
[----:B--2---:R-:W-:Y:S05]  /*6820*/  CALL.ABS.NOINC R8 ;  /* 0x0000000008007343 */ /* 0x004fea0003c00000 */
.L_x_535:
        /* <DEDUP_REMOVED lines=10> */
.L_x_536:
        /* <DEDUP_REMOVED lines=11> */
.L_x_537:
        /* <DEDUP_REMOVED lines=10> */
.L_x_538:
        /* <DEDUP_REMOVED lines=10> */
.L_x_539:
[----:B------:R0:W1:Y:S01]  /*6ac0*/  LDC.64 R2, c[0x4][R18] ;  /* 0x0100000012027b82 */ /* 0x0000620000000a00 */
[----:B------:R-:W2:Y:S01]  /*6ad0*/  LDCU.64 UR4, c[0x4][0x18] ;  /* 0x01000300ff0477ac */ /* 0x000ea20008000a00 */
[----:B------:R-:W-:Y:S01]  /*6ae0*/  CS2R R6, SRZ ;  /* 0x0000000000067805 */ /* 0x000fe2000001ff00 */
[----:B--2---:R-:W-:Y:S02]  /*6af0*/  IMAD.U32 R4, RZ, RZ, UR4 ;  /* 0x00000004ff047e24 */ /* 0x004fe4000f8e00ff */
[----:B0-----:R-:W-:-:S07]  /*6b00*/  IMAD.U32 R5, RZ, RZ, UR5 ;  /* 0x00000005ff057e24 */ /* 0x001fce000f8e00ff */
[----:B------:R-:W-:-:S07]  /*6b10*/  LEPC R20, `(.L_x_540) ;  /* 0x000000001014794e */ /* 0x000fce0000000000 */
[----:B-1----:R-:W-:Y:S05]  /*6b20*/  CALL.ABS.NOINC R2 ;  /* 0x0000000002007343 */ /* 0x002fea0003c00000 */
.L_x_540:
[----:B------:R0:W1:Y:S01]  /*6b30*/  LDC.64 R2, c[0x4][R18] ;  /* 0x0100000012027b82 */ /* 0x0000620000000a00 */
[----:B------:R-:W2:Y:S01]  /*6b40*/  LDCU.64 UR4, c[0x4][0xa8] ;  /* 0x01001500ff0477ac */ /* 0x000ea20008000a00 */
[----:B------:R-:W-:Y:S01]  /*6b50*/  CS2R R6, SRZ ;  /* 0x0000000000067805 */ /* 0x000fe2000001ff00 */
[----:B--2---:R-:W-:Y:S01]  /*6b60*/  IMAD.U32 R4, RZ, RZ, UR4 ;  /* 0x00000004ff047e24 */ /* 0x004fe2000f8e00ff */
[----:B0-----:R-:W-:-:S07]  /*6b70*/  MOV R5, UR5 ;  /* 0x0000000500057c02 */ /* 0x001fce0008000f00 */
[----:B------:R-:W-:-:S07]  /*6b80*/  LEPC R20, `(.L_x_541) ;  /* 0x000000001014794e */ /* 0x000fce0000000000 */
[----:B-1----:R-:W-:Y:S05]  /*6b90*/  CALL.ABS.NOINC R2 ;  /* 0x0000000002007343 */ /* 0x002fea0003c00000 */
.L_x_541:
[----:B------:R-:W0:Y:S01]  /*6ba0*/  LDCU.64 UR4, c[0x0][0x380] ;  /* 0x00007000ff0477ac */ /* 0x000e220008000a00 */
[----:B------:R1:W2:Y:S01]  /*6bb0*/  LDC.64 R8, c[0x4][R18] ;  /* 0x0100000012087b82 */ /* 0x0002a20000000a00 */
[----:B------:R-:W-:Y:S01]  /*6bc0*/  CS2R R6, SRZ ;  /* 0x0000000000067805 */ /* 0x000fe2000001ff00 */
[----:B------:R-:W3:Y:S01]  /*6bd0*/  LDCU.64 UR6, c[0x4][0x8] ;  /* 0x01000100ff0677ac */ /* 0x000ee20008000a00 */
[----:B0-----:R-:W0:Y:S01]  /*6be0*/  F2I.U32.F64 R22, UR4 ;  /* 0x0000000400167d11 */ /* 0x001e220008301000 */
[----:B---3--:R-:W-:Y:S02]  /*6bf0*/  IMAD.U32 R4, RZ, RZ, UR6 ;  /* 0x00000006ff047e24 */ /* 0x008fe4000f8e00ff */
[----:B------:R-:W-:Y:S01]  /*6c00*/  IMAD.U32 R5, RZ, RZ, UR7 ;  /* 0x00000007ff057e24 */ /* 0x000fe2000f8e00ff */
[----:B01----:R-:W-:-:S07]  /*6c10*/  SHF.R.U32.HI R2, RZ, 0x18, R22 ;  /* 0x00000018ff027819 */ /* 0x003fce0000011616 */
[----:B------:R-:W-:-:S07]  /*6c20*/  LEPC R20, `(.L_x_542) ;  /* 0x000000001014794e */ /* 0x000fce0000000000 */
[----:B--2---:R-:W-:Y:S05]  /*6c30*/  CALL.ABS.NOINC R8 ;  /* 0x0000000008007343 */ /* 0x004fea0003c00000 */
.L_x_542:
        /* <DEDUP_REMOVED lines=10> */
.L_x_543:
        /* <DEDUP_REMOVED lines=11> */
.L_x_544:
        /* <DEDUP_REMOVED lines=10> */
.L_x_545:
        /* <DEDUP_REMOVED lines=10> */
.L_x_546:
[----:B------:R0:W1:Y:S01]  /*6ed0*/  LDC.64 R2, c[0x4][R18] ;  /* 0x0100000012027b82 */ /* 0x0000620000000a00 */
[----:B------:R-:W2:Y:S01]  /*6ee0*/  LDCU.64 UR4, c[0x4][0x18] ;  /* 0x01000300ff0477ac */ /* 0x000ea20008000a00 */
[----:B------:R-:W-:Y:S01]  /*6ef0*/  CS2R R6, SRZ ;  /* 0x0000000000067805 */ /* 0x000fe2000001ff00 */
[----:B--2---:R-:W-:Y:S01]  /*6f00*/  IMAD.U32 R4, RZ, RZ, UR4 ;  /* 0x00000004ff047e24 */ /* 0x004fe2000f8e00ff */
[----:B0-----:R-:W-:-:S07]  /*6f10*/  MOV R5, UR5 ;  /* 0x0000000500057c02 */ /* 0x001fce0008000f00 */
[----:B------:R-:W-:-:S07]  /*6f20*/  LEPC R20, `(.L_x_547) ;  /* 0x000000001014794e */ /* 0x000fce0000000000 */
[----:B-1----:R-:W-:Y:S05]  /*6f30*/  CALL.ABS.NOINC R2 ;  /* 0x0000000002007343 */ /* 0x002fea0003c00000 */
.L_x_547:
[----:B------:R0:W1:Y:S01]  /*6f40*/  LDC.64 R2, c[0x4][R18] ;  /* 0x0100000012027b82 */ /* 0x0000620000000a00 */
[----:B------:R-:W2:Y:S01]  /*6f50*/  LDCU.64 UR4, c[0x4][0xb0] ;  /* 0x01001600ff0477ac */ /* 0x000ea20008000a00 */
[----:B------:R-:W-:Y:S01]  /*6f60*/  CS2R R6, SRZ ;  /* 0x0000000000067805 */ /* 0x000fe2000001ff00 */
[----:B--2---:R-:W-:Y:S02]  /*6f70*/  IMAD.U32 R4, RZ, RZ, UR4 ;  /* 0x00000004ff047e24 */ /* 0x004fe4000f8e00ff */
[----:B0-----:R-:W-:-:S07]  /*6f80*/  IMAD.U32 R5, RZ, RZ, UR5 ;  /* 0x00000005ff057e24 */ /* 0x001fce000f8e00ff */
[----:B------:R-:W-:-:S07]  /*6f90*/  LEPC R20, `(.L_x_548) ;  /* 0x000000001014794e */ /* 0x000fce0000000000 */
[----:B-1----:R-:W-:Y:S05]  /*6fa0*/  CALL.ABS.NOINC R2 ;  /* 0x0000000002007343 */ /* 0x002fea0003c00000 */
.L_x_548:
[----:B------:R-:W0:Y:S01]  /*6fb0*/  LDCU.64 UR4, c[0x0][0x380] ;  /* 0x00007000ff0477ac */ /* 0x000e220008000a00 */
[----:B------:R1:W2:Y:S01]  /*6fc0*/  LDC.64 R8, c[0x4][R18] ;  /* 0x0100000012087b82 */ /* 0x0002a20000000a00 */
[----:B------:R-:W-:Y:S01]  /*6fd0*/  CS2R R6, SRZ ;  /* 0x0000000000067805 */ /* 0x000fe2000001ff00 */
[----:B------:R-:W3:Y:S01]  /*6fe0*/  LDCU.64 UR6, c[0x4][0x8] ;  /* 0x01000100ff0677ac */ /* 0x000ee20008000a00 */
[----:B0-----:R-:W0:Y:S01]  /*6ff0*/  F2I.U32.F64.CEIL R22, UR4 ;  /* 0x0000000400167d11 */ /* 0x001e220008309000 */
[----:B---3--:R-:W-:Y:S02]  /*7000*/  IMAD.U32 R4, RZ, RZ, UR6 ;  /* 0x00000006ff047e24 */ /* 0x008fe4000f8e00ff */
[----:B------:R-:W-:Y:S01]  /*7010*/  IMAD.U32 R5, RZ, RZ, UR7 ;  /* 0x00000007ff057e24 */ /* 0x000fe2000f8e00ff */
[----:B01----:R-:W-:-:S07]  /*7020*/  SHF.R.U32.HI R2, RZ, 0x18, R22 ;  /* 0x00000018ff027819 */ /* 0x003fce0000011616 */
[----:B------:R-:W-:-:S07]  /*7030*/  LEPC R20, `(.L_x_549) ;  /* 0x000000001014794e */ /* 0x000fce0000000000 */
[----:B--2---:R-:W-:Y:S05]  /*7040*/  CALL.ABS.NOINC R8 ;  /* 0x0000000008007343 */ /* 0x004fea0003c00000 */
.L_x_549:
        /* <DEDUP_REMOVED lines=10> */
.L_x_550:
        /* <DEDUP_REMOVED lines=11> */
.L_x_551:
[----:B------:R-:W-:Y:S01]  /*71a0*/  LOP3.LUT R0, R2, 0xff, RZ, 0xc0, !PT ;  /* 0x000000ff02007812 */ /* 0x000fe200078ec0ff */
[----:B------:R-:W0:Y:S01]  /*71b0*/  LDCU.64 UR4, c[0x4][0x10] ;  /* 0x01000200ff0477ac */ /* 0x000e220008000a00 */
[----:B------:R1:W2:Y:S01]  /*71c0*/  LDC.64 R2, c[0x4][R18] ;  /* 0x0100000012027b82 */ /* 0x0002a20000000a00 */
[----:B------:R-:W-:Y:S01]  /*71d0*/  MOV R6, R45 ;  /* 0x0000002d00067202 */ /* 0x000fe20000000f00 */
[----:B------:R-:W-:Y:S01]  /*71e0*/  IMAD.MOV.U32 R7, RZ, RZ, R17 ;  /* 0x000000ffff077224 */ /* 0x000fe200078e0011 */
[----:B------:R1:W-:Y:S01]  /*71f0*/  STL [R1+0x8], R0 ;  /* 0x0000080001007387 */ /* 0x0003e20000100800 */
[----:B0-----:R-:W-:Y:S02]  /*7200*/  IMAD.U32 R4, RZ, RZ, UR4 ;  /* 0x00000004ff047e24 */ /* 0x001fe4000f8e00ff */
[----:B-1----:R-:W-:-:S07]  /*7210*/  IMAD.U32 R5, RZ, RZ, UR5 ;  /* 0x00000005ff057e24 */ /* 0x002fce000f8e00ff */
[----:B------:R-:W-:-:S07]  /*7220*/  LEPC R20, `(.L_x_552) ;  /* 0x000000001014794e */ /* 0x000fce0000000000 */
[----:B--2---:R-:W-:Y:S05]  /*7230*/  CALL.ABS.NOINC R2 ;  /* 0x0000000002007343 */ /* 0x004fea0003c00000 */
.L_x_552:
        /* <DEDUP_REMOVED lines=10> */
.L_x_553:
[----:B------:R0:W1:Y:S01]  /*72e0*/  LDC.64 R2, c[0x4][R18] ;  /* 0x0100000012027b82 */ /* 0x0000620000000a00 */
[----:B------:R-:W2:Y:S01]  /*72f0*/  LDCU.64 UR4, c[0x4][0x18] ;  /* 0x01000300ff0477ac */ /* 0x000ea20008000a00 */
[----:B------:R-:W-:Y:S01]  /*7300*/  CS2R R6, SRZ ;  /* 0x0000000000067805 */ /* 0x000fe2000001ff00 */
[----:B--2---:R-:W-:Y:S02]  /*7310*/  IMAD.U32 R4, RZ, RZ, UR4 ;  /* 0x00000004ff047e24 */ /* 0x004fe4000f8e00ff */
[----:B0-----:R-:W-:-:S07]  /*7320*/  IMAD.U32 R5, RZ, RZ, UR5 ;  /* 0x00000005ff057e24 */ /* 0x001fce000f8e00ff */
[----:B------:R-:W-:-:S07]  /*7330*/  LEPC R20, `(.L_x_554) ;  /* 0x000000001014794e */ /* 0x000fce0000000000 */
[----:B-1----:R-:W-:Y:S05]  /*7340*/  CALL.ABS.NOINC R2 ;  /* 0x0000000002007343 */ /* 0x002fea0003c00000 */
.L_x_554:
[----:B------:R0:W1:Y:S01]  /*7350*/  LDC.64 R2, c[0x4][R18] ;  /* 0x0100000012027b82 */ /* 0x0000620000000a00 */
[----:B------:R-:W2:Y:S01]  /*7360*/  LDCU.64 UR4, c[0x4][0xb8] ;  /* 0x01001700ff0477ac */ /* 0x000ea20008000a00 */
[----:B------:R-:W-:Y:S01]  /*7370*/  CS2R R6, SRZ ;  /* 0x0000000000067805 */ /* 0x000fe2000001ff00 */
[----:B--2---:R-:W-:Y:S02]  /*7380*/  IMAD.U32 R4, RZ, RZ, UR4 ;  /* 0x00000004ff047e24 */ /* 0x004fe4000f8e00ff */
[----:B0-----:R-:W-:-:S07]  /*7390*/  IMAD.U32 R5, RZ, RZ, UR5 ;  /* 0x00000005ff057e24 */ /* 0x001fce000f8e00ff */
[----:B------:R-:W-:-:S07]  /*73a0*/  LEPC R20, `(.L_x_555) ;  /* 0x000000001014794e */ /* 0x000fce0000000000 */
[----:B-1----:R-:W-:Y:S05]  /*73b0*/  CALL.ABS.NOINC R2 ;  /* 0x0000000002007343 */ /* 0x002fea0003c00000 */
.L_x_555:
[----:B------:R-:W0:Y:S01]  /*73c0*/  LDCU.64 UR4, c[0x0][0x380] ;  /* 0x00007000ff0477ac */ /* 0x000e220008000a00 */
[----:B------:R1:W2:Y:S01]  /*73d0*/  LDC.64 R8, c[0x4][R18] ;  /* 0x0100000012087b82 */ /* 0x0002a20000000a00 */
[----:B------:R-:W-:Y:S01]  /*73e0*/  CS2R R6, SRZ ;  /* 0x0000000000067805 */ /* 0x000fe2000001ff00 */
[----:B------:R-:W3:Y:S01]  /*73f0*/  LDCU.64 UR6, c[0x4][0x8] ;  /* 0x01000100ff0677ac */ /* 0x000ee20008000a00 */
[----:B0-----:R-:W0:Y:S01]  /*7400*/  F2I.U32.F64.TRUNC R22, UR4 ;  /* 0x0000000400167d11 */ /* 0x001e22000830d000 */
[----:B---3--:R-:W-:Y:S01]  /*7410*/  MOV R4, UR6 ;  /* 0x0000000600047c02 */ /* 0x008fe20008000f00 */
[----:B------:R-:W-:Y:S01]  /*7420*/  IMAD.U32 R5, RZ, RZ, UR7 ;  /* 0x00000007ff057e24 */ /* 0x000fe2000f8e00ff */
[----:B01----:R-:W-:-:S07]  /*7430*/  SHF.R.U32.HI R2, RZ, 0x18, R22 ;  /* 0x00000018ff027819 */ /* 0x003fce0000011616 */
[----:B------:R-:W-:-:S07]  /*7440*/  LEPC R20, `(.L_x_556) ;  /* 0x000000001014794e */ /* 0x000fce0000000000 */
[----:B--2---:R-:W-:Y:S05]  /*7450*/  CALL.ABS.NOINC R8 ;  /* 0x0000000008007343 */ /* 0x004fea0003c00000 */
.L_x_556:
        /* <DEDUP_REMOVED lines=10> */
.L_x_557:
        /* <DEDUP_REMOVED lines=11> */
.L_x_558:
[----:B------:R-:W-:Y:S01]  /*75b0*/  LOP3.LUT R0, R2, 0xff, RZ, 0xc0, !PT ;  /* 0x000000ff02007812 */ /* 0x000fe200078ec0ff */
[----:B------:R-:W0:Y:S01]  /*75c0*/  LDCU.64 UR4, c[0x4][0x10] ;  /* 0x01000200ff0477ac */ /* 0x000e220008000a00 */
[----:B------:R1:W2:Y:S01]  /*75d0*/  LDC.64 R2, c[0x4][R18] ;  /* 0x0100000012027b82 */ /* 0x0002a20000000a00 */
[----:B------:R-:W-:Y:S02]  /*75e0*/  IMAD.MOV.U32 R6, RZ, RZ, R45 ;  /* 0x000000ffff067224 */ /* 0x000fe400078e002d */
[----:B------:R1:W-:Y:S01]  /*75f0*/  STL [R1+0x8], R0 ;  /* 0x0000080001007387 */ /* 0x0003e20000100800 */
[----:B------:R-:W-:Y:S01]  /*7600*/  IMAD.MOV.U32 R7, RZ, RZ, R17 ;  /* 0x000000ffff077224 */ /* 0x000fe200078e0011 */
[----:B0-----:R-:W-:Y:S01]  /*7610*/  MOV R4, UR4 ;  /* 0x0000000400047c02 */ /* 0x001fe20008000f00 */
[----:B-1----:R-:W-:-:S07]  /*7620*/  IMAD.U32 R5, RZ, RZ, UR5 ;  /* 0x00000005ff057e24 */ /* 0x002fce000f8e00ff */
[----:B------:R-:W-:-:S07]  /*7630*/  LEPC R20, `(.L_x_559) ;  /* 0x000000001014794e */ /* 0x000fce0000000000 */
[----:B--2---:R-:W-:Y:S05]  /*7640*/  CALL.ABS.NOINC R2 ;  /* 0x0000000002007343 */ /* 0x004fea0003c00000 */
.L_x_559:
        /* <DEDUP_REMOVED lines=10> */
.L_x_560:
[----:B------:R0:W1:Y:S01]  /*76f0*/  LDC.64 R2, c[0x4][R18] ;  /* 0x0100000012027b82 */ /* 0x0000620000000a00 */
[----:B------:R-:W2:Y:S01]  /*7700*/  LDCU.64 UR4, c[0x4][0x18] ;  /* 0x01000300ff0477ac */ /* 0x000ea20008000a00 */
[----:B------:R-:W-:Y:S01]  /*7710*/  CS2R R6, SRZ ;  /* 0x0000000000067805 */ /* 0x000fe2000001ff00 */
[----:B--2---:R-:W-:Y:S02]  /*7720*/  IMAD.U32 R4, RZ, RZ, UR4 ;  /* 0x00000004ff047e24 */ /* 0x004fe4000f8e00ff */
[----:B0-----:R-:W-:-:S07]  /*7730*/  IMAD.U32 R5, RZ, RZ, UR5 ;  /* 0x00000005ff057e24 */ /* 0x001fce000f8e00ff */
[----:B------:R-:W-:-:S07]  /*7740*/  LEPC R20, `(.L_x_561) ;  /* 0x000000001014794e */ /* 0x000fce0000000000 */
[----:B-1----:R-:W-:Y:S05]  /*7750*/  CALL.ABS.NOINC R2 ;  /* 0x0000000002007343 */ /* 0x002fea0003c00000 */
.L_x_561:
[----:B------:R0:W1:Y:S01]  /*7760*/  LDC.64 R2, c[0x4][R18] ;  /* 0x0100000012027b82 */ /* 0x0000620000000a00 */
[----:B------:R-:W2:Y:S01]  /*7770*/  LDCU.64 UR4, c[0x4][0xc0] ;  /* 0x01001800ff0477ac */ /* 0x000ea20008000a00 */
[----:B------:R-:W-:Y:S02]  /*7780*/  CS2R R6, SRZ ;  /* 0x0000000000067805 */ /* 0x000fe4000001ff00 */
[----:B--2---:R-:W-:Y:S01]  /*7790*/  MOV R4, UR4 ;  /* 0x0000000400047c02 */ /* 0x004fe20008000f00 */
[----:B0-----:R-:W-:-:S07]  /*77a0*/  IMAD.U32 R5, RZ, RZ, UR5 ;  /* 0x00000005ff057e24 */ /* 0x001fce000f8e00ff */
[----:B------:R-:W-:-:S07]  /*77b0*/  LEPC R20, `(.L_x_562) ;  /* 0x000000001014794e */ /* 0x000fce0000000000 */
[----:B-1----:R-:W-:Y:S05]  /*77c0*/  CALL.ABS.NOINC R2 ;  /* 0x0000000002007343 */ /* 0x002fea0003c00000 */
.L_x_562:
[----:B------:R-:W0:Y:S01]  /*77d0*/  LDCU.64 UR4, c[0x0][0x380] ;  /* 0x00007000ff0477ac */ /* 0x000e220008000a00 */
[----:B------:R1:W2:Y:S01]  /*77e0*/  LDC.64 R2, c[0x4][R18] ;  /* 0x0100000012027b82 */ /* 0x0002a20000000a00 */
[----:B------:R-:W-:Y:S01]  /*77f0*/  CS2R R6, SRZ ;  /* 0x0000000000067805 */ /* 0x000fe2000001ff00 */
[----:B------:R-:W3:Y:S01]  /*7800*/  LDCU.64 UR6, c[0x4][0x8] ;  /* 0x01000100ff0677ac */ /* 0x000ee20008000a00 */
[----:B0-----:R-:W0:Y:S02]  /*7810*/  F2I.U64.F64.FLOOR R4, UR4 ;  /* 0x0000000400047d11 */ /* 0x001e240008305800 */
[----:B0-----:R-:W-:Y:S01]  /*7820*/  SHF.R.U32.HI R16, RZ, 0x18, R5 ;  /* 0x00000018ff107819 */ /* 0x001fe20000011605 */
[----:B---3--:R-:W-:Y:S02]  /*7830*/  IMAD.U32 R4, RZ, RZ, UR6 ;  /* 0x00000006ff047e24 */ /* 0x008fe4000f8e00ff */
[----:B-1----:R-:W-:-:S07]  /*7840*/  IMAD.U32 R5, RZ, RZ, UR7 ;  /* 0x00000007ff057e24 */ /* 0x002fce000f8e00ff */
[----:B------:R-:W-:-:S07]  /*7850*/  LEPC R20, `(.L_x_563) ;  /* 0x000000001014794e */ /* 0x000fce0000000000 */
[----:B--2---:R-:W-:Y:S05]  /*7860*/  CALL.ABS.NOINC R2 ;  /* 0x0000000002007343 */ /* 0x004fea0003c00000 */
.L_x_563:
[----:B------:R-:W0:Y:S01]  /*7870*/  LDCU.64 UR6, c[0x0][0x380] ;  /* 0x00007000ff0677ac */ /* 0x000e220008000a00 */
[----:B------:R1:W-:Y:S01]  /*7880*/  STL [R1+0x8], R16 ;  /* 0x0000081001007387 */ /* 0x0003e20000100800 */
[----:B------:R1:W2:Y:S01]  /*7890*/  LDC.64 R8, c[0x4][R18] ;  /* 0x0100000012087b82 */ /* 0x0002a20000000a00 */
[----:B------:R-:W-:Y:S01]  /*78a0*/  IMAD.MOV.U32 R6, RZ, RZ, R45 ;  /* 0x000000ffff067224 */ /* 0x000fe200078e002d */
[----:B------:R-:W3:Y:S01]  /*78b0*/  LDCU.64 UR4, c[0x4][0x10] ;  /* 0x01000200ff0477ac */ /* 0x000ee20008000a00 */
[----:B------:R-:W-:Y:S01]  /*78c0*/  IMAD.MOV.U32 R7, RZ, RZ, R17 ;  /* 0x000000ffff077224 */ /* 0x000fe200078e0011 */
[----:B0-----:R-:W0:Y:S01]  /*78d0*/  F2I.U64.F64.FLOOR R24, UR6 ;  /* 0x0000000600187d11 */ /* 0x001e220008305800 */
[----:B---3--:R-:W-:Y:S01]  /*78e0*/  IMAD.U32 R4, RZ, RZ, UR4 ;  /* 0x00000004ff047e24 */ /* 0x008fe2000f8e00ff */
[----:B------:R-:W-:Y:S02]  /*78f0*/  MOV R5, UR5 ;  /* 0x0000000500057c02 */ /* 0x000fe40008000f00 */
[----:B01----:R-:W-:-:S07]  /*7900*/  SHF.R.U32.HI R2, RZ, 0x10, R25 ;  /* 0x00000010ff027819 */ /* 0x003fce0000011619 */
[----:B------:R-:W-:-:S07]  /*7910*/  LEPC R20, `(.L_x_564) ;  /* 0x000000001014794e */ /* 0x000fce0000000000 */
[----:B--2---:R-:W-:Y:S05]  /*7920*/  CALL.ABS.NOINC R8 ;  /* 0x0000000008007343 */ /* 0x004fea0003c00000 */
.L_x_564:
        /* <DEDUP_REMOVED lines=11> */
.L_x_565:
        /* <DEDUP_REMOVED lines=10> */
.L_x_566:
        /* <DEDUP_REMOVED lines=11> */
.L_x_567:
        /* <DEDUP_REMOVED lines=10> */
.L_x_568:
        /* <DEDUP_REMOVED lines=11> */
.L_x_569:
        /* <DEDUP_REMOVED lines=10> */
.L_x_570:
        /* <DEDUP_REMOVED lines=10> */
.L_x_571:
[----:B------:R0:W1:Y:S01]  /*7dc0*/  LDC.64 R2, c[0x4][R18] ;  /* 0x0100000012027b82 */ /* 0x0000620000000a00 */
[----:B------:R-:W2:Y:S01]  /*7dd0*/  LDCU.64 UR4, c[0x4][0x18] ;  /* 0x01000300ff0477ac */ /* 0x000ea20008000a00 */
[----:B------:R-:W-:Y:S01]  /*7de0*/  CS2R R6, SRZ ;  /* 0x0000000000067805 */ /* 0x000fe2000001ff00 */
[----:B--2---:R-:W-:Y:S02]  /*7df0*/  IMAD.U32 R4, RZ, RZ, UR4 ;  /* 0x00000004ff047e24 */ /* 0x004fe4000f8e00ff */
[----:B0-----:R-:W-:-:S07]  /*7e00*/  IMAD.U32 R5, RZ, RZ, UR5 ;  /* 0x00000005ff057e24 */ /* 0x001fce000f8e00ff */
[----:B------:R-:W-:-:S07]  /*7e10*/  LEPC R20, `(.L_x_572) ;  /* 0x000000001014794e */ /* 0x000fce0000000000 */
[----:B-1----:R-:W-:Y:S05]  /*7e20*/  CALL.ABS.NOINC R2 ;  /* 0x0000000002007343 */ /* 0x002fea0003c00000 */
.L_x_572:
[----:B------:R0:W1:Y:S01]  /*7e30*/  LDC.64 R2, c[0x4][R18] ;  /* 0x0100000012027b82 */ /* 0x0000620000000a00 */
[----:B------:R-:W2:Y:S01]  /*7e40*/  LDCU.64 UR4, c[0x4][0xc8] ;  /* 0x01001900ff0477ac */ /* 0x000ea20008000a00 */
[----:B------:R-:W-:Y:S01]  /*7e50*/  CS2R R6, SRZ ;  /* 0x0000000000067805 */ /* 0x000fe2000001ff00 */
[----:B--2---:R-:W-:Y:S02]  /*7e60*/  IMAD.U32 R4, RZ, RZ, UR4 ;  /* 0x00000004ff047e24 */ /* 0x004fe4000f8e00ff */
[----:B0-----:R-:W-:-:S07]  /*7e70*/  IMAD.U32 R5, RZ, RZ, UR5 ;  /* 0x00000005ff057e24 */ /* 0x001fce000f8e00ff */
[----:B------:R-:W-:-:S07]  /*7e80*/  LEPC R20, `(.L_x_573) ;  /* 0x000000001014794e */ /* 0x000fce0000000000 */
[----:B-1----:R-:W-:Y:S05]  /*7e90*/  CALL.ABS.NOINC R2 ;  /* 0x0000000002007343 */ /* 0x002fea0003c00000 */
.L_x_573:
[----:B------:R-:W0:Y:S01]  /*7ea0*/  LDCU.64 UR4, c[0x0][0x380] ;  /* 0x00007000ff0477ac */ /* 0x000e220008000a00 */
[----:B------:R1:W2:Y:S01]  /*7eb0*/  LDC.64 R2, c[0x4][R18] ;  /* 0x0100000012027b82 */ /* 0x0002a20000000a00 */
[----:B------:R-:W-:Y:S01]  /*7ec0*/  CS2R R6, SRZ ;  /* 0x0000000000067805 */ /* 0x000fe2000001ff00 */
[----:B------:R-:W3:Y:S01]  /*7ed0*/  LDCU.64 UR6, c[0x4][0x8] ;  /* 0x01000100ff0677ac */ /* 0x000ee20008000a00 */
[----:B0-----:R-:W0:Y:S02]  /*7ee0*/  F2I.U64.F64 R4, UR4 ;  /* 0x0000000400047d11 */ /* 0x001e240008301800 */
[----:B0-----:R-:W-:Y:S01]  /*7ef0*/  SHF.R.U32.HI R16, RZ, 0x18, R5 ;  /* 0x00000018ff107819 */ /* 0x001fe20000011605 */
[----:B---3--:R-:W-:Y:S01]  /*7f00*/  IMAD.U32 R5, RZ, RZ, UR7 ;  /* 0x00000007ff057e24 */ /* 0x008fe2000f8e00ff */
[----:B-1----:R-:W-:-:S07]  /*7f10*/  MOV R4, UR6 ;  /* 0x0000000600047c02 */ /* 0x002fce0008000f00 */
[----:B------:R-:W-:-:S07]  /*7f20*/  LEPC R20, `(.L_x_574) ;  /* 0x000000001014794e */ /* 0x000fce0000000000 */
[----:B--2---:R-:W-:Y:S05]  /*7f30*/  CALL.ABS.NOINC R2 ;  /* 0x0000000002007343 */ /* 0x004fea0003c00000 */
.L_x_574:
[----:B------:R-:W0:Y:S01]  /*7f40*/  LDCU.64 UR6, c[0x0][0x380] ;  /* 0x00007000ff0677ac */ /* 0x000e220008000a00 */
[----:B------:R1:W-:Y:S01]  /*7f50*/  STL [R1+0x8], R16 ;  /* 0x0000081001007387 */ /* 0x0003e20000100800 */
[----:B------:R1:W2:Y:S01]  /*7f60*/  LDC.64 R8, c[0x4][R18] ;  /* 0x0100000012087b82 */ /* 0x0002a20000000a00 */
[----:B------:R-:W-:Y:S01]  /*7f70*/  IMAD.MOV.U32 R6, RZ, RZ, R45 ;  /* 0x000000ffff067224 */ /* 0x000fe200078e002d */
[----:B------:R-:W3:Y:S01]  /*7f80*/  LDCU.64 UR4, c[0x4][0x10] ;  /* 0x01000200ff0477ac */ /* 0x000ee20008000a00 */
[----:B------:R-:W-:Y:S01]  /*7f90*/  MOV R7, R17 ;  /* 0x0000001100077202 */ /* 0x000fe20000000f00 */
[----:B0-----:R-:W0:Y:S01]  /*7fa0*/  F2I.U64.F64 R24, UR6 ;  /* 0x0000000600187d11 */ /* 0x001e220008301800 */
[----:B---3--:R-:W-:Y:S02]  /*7fb0*/  IMAD.U32 R4, RZ, RZ, UR4 ;  /* 0x00000004ff047e24 */ /* 0x008fe4000f8e00ff */
[----:B------:R-:W-:Y:S01]  /*7fc0*/  IMAD.U32 R5, RZ, RZ, UR5 ;  /* 0x00000005ff057e24 */ /* 0x000fe2000f8e00ff */
[----:B01----:R-:W-:-:S07]  /*7fd0*/  SHF.R.U32.HI R2, RZ, 0x10, R25 ;  /* 0x00000010ff027819 */ /* 0x003fce0000011619 */
[----:B------:R-:W-:-:S07]  /*7fe0*/  LEPC R20, `(.L_x_575) ;  /* 0x000000001014794e */ /* 0x000fce0000000000 */
[----:B--2---:R-:W-:Y:S05]  /*7ff0*/  CALL.ABS.NOINC R8 ;  /* 0x0000000008007343 */ /* 0x004fea0003c00000 */
.L_x_575:
        /* <DEDUP_REMOVED lines=11> */
.L_x_576:
        /* <DEDUP_REMOVED lines=10> */
.L_x_577:
        /* <DEDUP_REMOVED lines=11> */
.L_x_578:
        /* <DEDUP_REMOVED lines=10> */
.L_x_579:
        /* <DEDUP_REMOVED lines=11> */
.L_x_580:
        /* <DEDUP_REMOVED lines=10> */
.L_x_581:
        /* <DEDUP_REMOVED lines=10> */
.L_x_582:
[----:B------:R0:W1:Y:S01]  /*8490*/  LDC.64 R2, c[0x4][R18] ;  /* 0x0100000012027b82 */ /* 0x0000620000000a00 */
[----:B------:R-:W2:Y:S01]  /*84a0*/  LDCU.64 UR4, c[0x4][0x18] ;  /* 0x01000300ff0477ac */ /* 0x000ea20008000a00 */
[----:B------:R-:W-:Y:S01]  /*84b0*/  CS2R R6, SRZ ;  /* 0x0000000000067805 */ /* 0x000fe2000001ff00 */
[----:B--2---:R-:W-:Y:S01]  /*84c0*/  IMAD.U32 R4, RZ, RZ, UR4 ;  /* 0x00000004ff047e24 */ /* 0x004fe2000f8e00ff */
[----:B0-----:R-:W-:-:S07]  /*84d0*/  MOV R5, UR5 ;  /* 0x0000000500057c02 */ /* 0x001fce0008000f00 */
[----:B------:R-:W-:-:S07]  /*84e0*/  LEPC R20, `(.L_x_583) ;  /* 0x000000001014794e */ /* 0x000fce0000000000 */
[----:B-1----:R-:W-:Y:S05]  /*84f0*/  CALL.ABS.NOINC R2 ;  /* 0x0000000002007343 */ /* 0x002fea0003c00000 */
.L_x_583:
[----:B------:R0:W1:Y:S01]  /*8500*/  LDC.64 R2, c[0x4][R18] ;  /* 0x0100000012027b82 */ /* 0x0000620000000a00 */
[----:B------:R-:W2:Y:S01]  /*8510*/  LDCU.64 UR4, c[0x4][0xd0] ;  /* 0x01001a00ff0477ac */ /* 0x000ea20008000a00 */
[----:B------:R-:W-:Y:S01]  /*8520*/  CS2R R6, SRZ ;  /* 0x0000000000067805 */ /* 0x000fe2000001ff00 */
[----:B--2---:R-:W-:Y:S02]  /*8530*/  IMAD.U32 R4, RZ, RZ, UR4 ;  /* 0x00000004ff047e24 */ /* 0x004fe4000f8e00ff */
[----:B0-----:R-:W-:-:S07]  /*8540*/  IMAD.U32 R5, RZ, RZ, UR5 ;  /* 0x00000005ff057e24 */ /* 0x001fce000f8e00ff */
[----:B------:R-:W-:-:S07]  /*8550*/  LEPC R20, `(.L_x_584) ;  /* 0x000000001014794e */ /* 0x000fce0000000000 */
[----:B-1----:R-:W-:Y:S05]  /*8560*/  CALL.ABS.NOINC R2 ;  /* 0x0000000002007343 */ /* 0x002fea0003c00000 */
.L_x_584:
[----:B------:R-:W0:Y:S01]  /*8570*/  LDCU.64 UR4, c[0x0][0x380] ;  /* 0x00007000ff0477ac */ /* 0x000e220008000a00 */
[----:B------:R1:W2:Y:S01]  /*8580*/  LDC.64 R2, c[0x4][R18] ;  /* 0x0100000012027b82 */ /* 0x0002a20000000a00 */
[----:B------:R-:W-:Y:S01]  /*8590*/  CS2R R6, SRZ ;  /* 0x0000000000067805 */ /* 0x000fe2000001ff00 */
[----:B------:R-:W3:Y:S01]  /*85a0*/  LDCU.64 UR6, c[0x4][0x8] ;  /* 0x01000100ff0677ac */ /* 0x000ee20008000a00 */
[----:B0-----:R-:W0:Y:S02]  /*85b0*/  F2I.U64.F64.CEIL R4, UR4 ;  /* 0x0000000400047d11 */ /* 0x001e240008309800 */
[----:B0-----:R-:W-:Y:S01]  /*85c0*/  SHF.R.U32.HI R16, RZ, 0x18, R5 ;  /* 0x00000018ff107819 */ /* 0x001fe20000011605 */
[----:B---3--:R-:W-:Y:S02]  /*85d0*/  IMAD.U32 R4, RZ, RZ, UR6 ;  /* 0x00000006ff047e24 */ /* 0x008fe4000f8e00ff */
[----:B-1----:R-:W-:-:S07]  /*85e0*/  IMAD.U32 R5, RZ, RZ, UR7 ;  /* 0x00000007ff057e24 */ /* 0x002fce000f8e00ff */
[----:B------:R-:W-:-:S07]  /*85f0*/  LEPC R20, `(.L_x_585) ;  /* 0x000000001014794e */ /* 0x000fce0000000000 */
[----:B--2---:R-:W-:Y:S05]  /*8600*/  CALL.ABS.NOINC R2 ;  /* 0x0000000002007343 */ /* 0x004fea0003c00000 */
.L_x_585:
[----:B------:R-:W0:Y:S01]  /*8610*/  LDCU.64 UR6, c[0x0][0x380] ;  /* 0x00007000ff0677ac */ /* 0x000e220008000a00 */
[----:B------:R1:W-:Y:S01]  /*8620*/  STL [R1+0x8], R16 ;  /* 0x0000081001007387 */ /* 0x0003e20000100800 */
[----:B------:R1:W2:Y:S01]  /*8630*/  LDC.64 R8, c[0x4][R18] ;  /* 0x0100000012087b82 */ /* 0x0002a20000000a00 */
[----:B------:R-:W-:Y:S01]  /*8640*/  IMAD.MOV.U32 R6, RZ, RZ, R45 ;  /* 0x000000ffff067224 */ /* 0x000fe200078e002d */
[----:B------:R-:W3:Y:S01]  /*8650*/  LDCU.64 UR4, c[0x4][0x10] ;  /* 0x01000200ff0477ac */ /* 0x000ee20008000a00 */
[----:B------:R-:W-:Y:S01]  /*8660*/  IMAD.MOV.U32 R7, RZ, RZ, R17 ;  /* 0x000000ffff077224 */ /* 0x000fe200078e0011 */
[----:B0-----:R-:W0:Y:S01]  /*8670*/  F2I.U64.F64.CEIL R24, UR6 ;  /* 0x0000000600187d11 */ /* 0x001e220008309800 */
[----:B---3--:R-:W-:Y:S01]  /*8680*/  MOV R4, UR4 ;  /* 0x0000000400047c02 */ /* 0x008fe20008000f00 */
[----:B------:R-:W-:Y:S01]  /*8690*/  IMAD.U32 R5, RZ, RZ, UR5 ;  /* 0x00000005ff057e24 */ /* 0x000fe2000f8e00ff */
[----:B01----:R-:W-:-:S07]  /*86a0*/  SHF.R.U32.HI R2, RZ, 0x10, R25 ;  /* 0x00000010ff027819 */ /* 0x003fce0000011619 */
[----:B------:R-:W-:-:S07]  /*86b0*/  LEPC R20, `(.L_x_586) ;  /* 0x000000001014794e */ /* 0x000fce0000000000 */
[----:B--2---:R-:W-:Y:S05]  /*86c0*/  CALL.ABS.NOINC R8 ;  /* 0x0000000008007343 */ /* 0x004fea0003c00000 */
.L_x_586:
        /* <DEDUP_REMOVED lines=11> */
.L_x_587:
        /* <DEDUP_REMOVED lines=10> */
.L_x_588:
        /* <DEDUP_REMOVED lines=11> */
.L_x_589:
        /* <DEDUP_REMOVED lines=10> */
.L_x_590:
        /* <DEDUP_REMOVED lines=11> */
.L_x_591:
        /* <DEDUP_REMOVED lines=10> */
.L_x_592:
        /* <DEDUP_REMOVED lines=10> */
.L_x_593:
[----:B------:R0:W1:Y:S01]  /*8b60*/  LDC.64 R2, c[0x4][R18] ;  /* 0x0100000012027b82 */ /* 0x0000620000000a00 */
[----:B------:R-:W2:Y:S01]  /*8b70*/  LDCU.64 UR4, c[0x4][0x18] ;  /* 0x01000300ff0477ac */ /* 0x000ea20008000a00 */
[----:B------:R-:W-:Y:S01]  /*8b80*/  CS2R R6, SRZ ;  /* 0x0000000000067805 */ /* 0x000fe2000001ff00 */
[----:B--2---:R-:W-:Y:S02]  /*8b90*/  IMAD.U32 R4, RZ, RZ, UR4 ;  /* 0x00000004ff047e24 */ /* 0x004fe4000f8e00ff */
[----:B0-----:R-:W-:-:S07]  /*8ba0*/  IMAD.U32 R5, RZ, RZ, UR5 ;  /* 0x00000005ff057e24 */ /* 0x001fce000f8e00ff */
[----:B------:R-:W-:-:S07]  /*8bb0*/  LEPC R20, `(.L_x_594) ;  /* 0x000000001014794e */ /* 0x000fce0000000000 */
[----:B-1----:R-:W-:Y:S05]  /*8bc0*/  CALL.ABS.NOINC R2 ;  /* 0x0000000002007343 */ /* 0x002fea0003c00000 */
.L_x_594:
[----:B------:R0:W1:Y:S01]  /*8bd0*/  LDC.64 R2, c[0x4][R18] ;  /* 0x0100000012027b82 */ /* 0x0000620000000a00 */
[----:B------:R-:W2:Y:S01]  /*8be0*/  LDCU.64 UR4, c[0x4][0xd8] ;  /* 0x01001b00ff0477ac */ /* 0x000ea20008000a00 */
[----:B------:R-:W-:Y:S01]  /*8bf0*/  CS2R R6, SRZ ;  /* 0x0000000000067805 */ /* 0x000fe2000001ff00 */
[----:B--2---:R-:W-:Y:S01]  /*8c00*/  IMAD.U32 R4, RZ, RZ, UR4 ;  /* 0x00000004ff047e24 */ /* 0x004fe2000f8e00ff */
[----:B0-----:R-:W-:-:S07]  /*8c10*/  MOV R5, UR5 ;  /* 0x0000000500057c02 */ /* 0x001fce0008000f00 */
[----:B------:R-:W-:-:S07]  /*8c20*/  LEPC R20, `(.L_x_595) ;  /* 0x000000001014794e */ /* 0x000fce0000000000 */
[----:B-1----:R-:W-:Y:S05]  /*8c30*/  CALL.ABS.NOINC R2 ;  /* 0x0000000002007343 */ /* 0x002fea0003c00000 */
.L_x_595:
[----:B------:R-:W0:Y:S01]  /*8c40*/  LDCU.64 UR4, c[0x0][0x380] ;  /* 0x00007000ff0477ac */ /* 0x000e220008000a00 */
[----:B------:R1:W2:Y:S01]  /*8c50*/  LDC.64 R2, c[0x4][R18] ;  /* 0x0100000012027b82 */ /* 0x0002a20000000a00 */
[----:B------:R-:W-:Y:S01]  /*8c60*/  CS2R R6, SRZ ;  /* 0x0000000000067805 */ /* 0x000fe2000001ff00 */
[----:B------:R-:W3:Y:S01]  /*8c70*/  LDCU.64 UR6, c[0x4][0x8] ;  /* 0x01000100ff0677ac */ /* 0x000ee20008000a00 */
[----:B0-----:R-:W0:Y:S02]  /*8c80*/  F2I.U64.F64.TRUNC R4, UR4 ;  /* 0x0000000400047d11 */ /* 0x001e24000830d800 */
[----:B0-----:R-:W-:Y:S01]  /*8c90*/  SHF.R.U32.HI R22, RZ, 0x18, R5 ;  /* 0x00000018ff167819 */ /* 0x001fe20000011605 */
[----:B---3--:R-:W-:Y:S02]  /*8ca0*/  IMAD.U32 R4, RZ, RZ, UR6 ;  /* 0x00000006ff047e24 */ /* 0x008fe4000f8e00ff */
[----:B-1----:R-:W-:-:S07]  /*8cb0*/  IMAD.U32 R5, RZ, RZ, UR7 ;  /* 0x00000007ff057e24 */ /* 0x002fce000f8e00ff */
[----:B------:R-:W-:-:S07]  /*8cc0*/  LEPC R20, `(.L_x_596) ;  /* 0x000000001014794e */ /* 0x000fce0000000000 */
[----:B--2---:R-:W-:Y:S05]  /*8cd0*/  CALL.ABS.NOINC R2 ;  /* 0x0000000002007343 */ /* 0x004fea0003c00000 */
.L_x_596:
[----:B------:R-:W0:Y:S01]  /*8ce0*/  LDCU.64 UR6, c[0x0][0x380] ;  /* 0x00007000ff0677ac */ /* 0x000e220008000a00 */
[----:B------:R1:W-:Y:S01]  /*8cf0*/  STL [R1], R22 ;  /* 0x0000001601007387 */ /* 0x0003e20000100800 */
[----:B------:R1:W2:Y:S01]  /*8d00*/  LDC.64 R8, c[0x4][R18] ;  /* 0x0100000012087b82 */ /* 0x0002a20000000a00 */
[----:B------:R-:W-:Y:S01]  /*8d10*/  MOV R6, R23 ;  /* 0x0000001700067202 */ /* 0x000fe20000000f00 */
[----:B------:R-:W3:Y:S01]  /*8d20*/  LDCU.64 UR4, c[0x4][0x10] ;  /* 0x01000200ff0477ac */ /* 0x000ee20008000a00 */
[----:B------:R-:W-:Y:S01]  /*8d30*/  IMAD.MOV.U32 R7, RZ, RZ, R19 ;  /* 0x000000ffff077224 */ /* 0x000fe200078e0013 */
[----:B0-----:R-:W0:Y:S01]  /*8d40*/  F2I.U64.F64.TRUNC R16, UR6 ;  /* 0x0000000600107d11 */ /* 0x001e22000830d800 */
[----:B---3--:R-:W-:Y:S02]  /*8d50*/  IMAD.U32 R4, RZ, RZ, UR4 ;  /* 0x00000004ff047e24 */ /* 0x008fe4000f8e00ff */
[----:B------:R-:W-:Y:S01]  /*8d60*/  IMAD.U32 R5, RZ, RZ, UR5 ;  /* 0x00000005ff057e24 */ /* 0x000fe2000f8e00ff */
[----:B01----:R-:W-:-:S07]  /*8d70*/  SHF.R.U32.HI R2, RZ, 0x10, R17 ;  /* 0x00000010ff027819 */ /* 0x003fce0000011611 */
[----:B------:R-:W-:-:S07]  /*8d80*/  LEPC R20, `(.L_x_597) ;  /* 0x000000001014794e */ /* 0x000fce0000000000 */
[----:B--2---:R-:W-:Y:S05]  /*8d90*/  CALL.ABS.NOINC R8 ;  /* 0x0000000008007343 */ /* 0x004fea0003c00000 */
.L_x_597:
[----:B------:R-:W-:Y:S01]  /*8da0*/  LOP3.LUT R0, R2, 0xff, RZ, 0xc0, !PT ;  /* 0x000000ff02007812 */ /* 0x000fe200078ec0ff */
[----:B------:R0:W1:Y:S01]  /*8db0*/  LDC.64 R8, c[0x4][R18] ;  /* 0x0100000012087b82 */ /* 0x0000620000000a00 */
[----:B------:R-:W2:Y:S01]  /*8dc0*/  LDCU.64 UR4, c[0x4][0x10] ;  /* 0x01000200ff0477ac */ /* 0x000ea20008000a00 */
[----:B------:R-:W-:Y:S01]  /*8dd0*/  IMAD.MOV.U32 R6, RZ, RZ, R23 ;  /* 0x000000ffff067224 */ /* 0x000fe200078e0017 */
[----:B------:R-:W-:Y:S01]  /*8de0*/  MOV R7, R19 ;  /* 0x0000001300077202 */ /* 0x000fe20000000f00 */
[----:B------:R0:W-:Y:S01]  /*8df0*/  STL [R1], R0 ;  /* 0x0000000001007387 */ /* 0x0001e20000100800 */
[----:B------:R-:W-:Y:S01]  /*8e00*/  SHF.R.U32.HI R2, RZ, 0x8, R17 ;  /* 0x00000008ff027819 */ /* 0x000fe20000011611 */
[----:B--2---:R-:W-:Y:S02]  /*8e10*/  IMAD.U32 R4, RZ, RZ, UR4 ;  /* 0x00000004ff047e24 */ /* 0x004fe4000f8e00ff */
[----:B0-----:R-:W-:-:S07]  /*8e20*/  IMAD.U32 R5, RZ, RZ, UR5 ;  /* 0x00000005ff057e24 */ /* 0x001fce000f8e00ff */
[----:B------:R-:W-:-:S07]  /*8e30*/  LEPC R20, `(.L_x_598) ;  /* 0x000000001014794e */ /* 0x000fce0000000000 */
[----:B-1----:R-:W-:Y:S05]  /*8e40*/  CALL.ABS.NOINC R8 ;  /* 0x0000000008007343 */ /* 0x002fea0003c00000 */
.L_x_598:
[----:B------:R-:W-:Y:S01]  /*8e50*/  LOP3.LUT R0, R2, 0xff, RZ, 0xc0, !PT ;  /* 0x000000ff02007812 */ /* 0x000fe200078ec0ff */
[----:B------:R-:W0:Y:S01]  /*8e60*/  LDCU.64 UR4, c[0x4][0x10] ;  /* 0x01000200ff0477ac */ /* 0x000e220008000a00 */
[----:B------:R1:W2:Y:S01]  /*8e70*/  LDC.64 R2, c[0x4][R18] ;  /* 0x0100000012027b82 */ /* 0x0002a20000000a00 */
[----:B------:R-:W-:Y:S02]  /*8e80*/  IMAD.MOV.U32 R6, RZ, RZ, R23 ;  /* 0x000000ffff067224 */ /* 0x000fe400078e0017 */
[----:B------:R1:W-:Y:S01]  /*8e90*/  STL [R1], R0 ;  /* 0x0000000001007387 */ /* 0x0003e20000100800 */
[----:B------:R-:W-:Y:S02]  /*8ea0*/  IMAD.MOV.U32 R7, RZ, RZ, R19 ;  /* 0x000000ffff077224 */ /* 0x000fe400078e0013 */
[----:B0-----:R-:W-:Y:S02]  /*8eb0*/  IMAD.U32 R4, RZ, RZ, UR4 ;  /* 0x00000004ff047e24 */ /* 0x001fe4000f8e00ff */
[----:B-1----:R-:W-:-:S07]  /*8ec0*/  IMAD.U32 R5, RZ, RZ, UR5 ;  /* 0x00000005ff057e24 */ /* 0x002fce000f8e00ff */
[----:B------:R-:W-:-:S07]  /*8ed0*/  LEPC R20, `(.L_x_599) ;  /* 0x000000001014794e */ /* 0x000fce0000000000 */
[----:B--2---:R-:W-:Y:S05]  /*8ee0*/  CALL.ABS.NOINC R2 ;  /* 0x0000000002007343 */ /* 0x004fea0003c00000 */
.L_x_599:
[----:B------:R-:W-:Y:S01]  /*8ef0*/  LOP3.LUT R0, R17, 0xff, RZ, 0xc0, !PT ;  /* 0x000000ff11007812 */ /* 0x000fe200078ec0ff */
[----:B------:R0:W1:Y:S01]  /*8f00*/  LDC.64 R8, c[0x4][R18] ;  /* 0x0100000012087b82 */ /* 0x0000620000000a00 */
[----:B------:R-:W2:Y:S01]  /*8f10*/  LDCU.64 UR4, c[0x4][0x10] ;  /* 0x01000200ff0477ac */ /* 0x000ea20008000a00 */
[----:B------:R-:W-:Y:S01]  /*8f20*/  IMAD.MOV.U32 R6, RZ, RZ, R23 ;  /* 0x000000ffff067224 */ /* 0x000fe200078e0017 */
[----:B------:R-:W-:Y:S01]  /*8f30*/  SHF.R.U32.HI R2, RZ, 0x18, R16 ;  /* 0x00000018ff027819 */ /* 0x000fe20000011610 */
[----:B------:R0:W-:Y:S01]  /*8f40*/  STL [R1], R0 ;  /* 0x0000000001007387 */ /* 0x0001e20000100800 */
[----:B------:R-:W-:Y:S01]  /*8f50*/  IMAD.MOV.U32 R7, RZ, RZ, R19 ;  /* 0x000000ffff077224 */ /* 0x000fe200078e0013 */
[----:B--2---:R-:W-:Y:S01]  /*8f60*/  MOV R4, UR4 ;  /* 0x0000000400047c02 */ /* 0x004fe20008000f00 */
[----:B0-----:R-:W-:-:S07]  /*8f70*/  IMAD.U32 R5, RZ, RZ, UR5 ;  /* 0x00000005ff057e24 */ /* 0x001fce000f8e00ff */
[----:B------:R-:W-:-:S07]  /*8f80*/  LEPC R20, `(.L_x_600) ;  /* 0x000000001014794e */ /* 0x000fce0000000000 */
[----:B-1----:R-:W-:Y:S05]  /*8f90*/  CALL.ABS.NOINC R8 ;  /* 0x0000000008007343 */ /* 0x002fea0003c00000 */
.L_x_600:
[----:B------:R0:W-:Y:S01]  /*8fa0*/  STL [R1], R2 ;  /* 0x0000000201007387 */ /* 0x0001e20000100800 */
        /* <DEDUP_REMOVED lines=9> */
.L_x_601:
[----:B------:R-:W-:Y:S01]  /*9040*/  LOP3.LUT R0, R22, 0xff, RZ, 0xc0, !PT ;  /* 0x000000ff16007812 */ /* 0x000fe200078ec0ff */
[----:B------:R0:W1:Y:S01]  /*9050*/  LDC.64 R8, c[0x4][R18] ;  /* 0x0100000012087b82 */ /* 0x0000620000000a00 */
[----:B------:R-:W2:Y:S01]  /*9060*/  LDCU.64 UR4, c[0x4][0x10] ;  /* 0x01000200ff0477ac */ /* 0x000ea20008000a00 */
[----:B------:R-:W-:Y:S01]  /*9070*/  MOV R6, R23 ;  /* 0x0000001700067202 */ /* 0x000fe20000000f00 */
[----:B------:R-:W-:Y:S01]  /*9080*/  IMAD.MOV.U32 R7, RZ, RZ, R19 ;  /* 0x000000ffff077224 */ /* 0x000fe200078e0013 */
[----:B------:R0:W-:Y:S01]  /*9090*/  STL [R1], R0 ;  /* 0x0000000001007387 */ /* 0x0001e20000100800 */
[----:B------:R-:W-:Y:S01]  /*90a0*/  SHF.R.U32.HI R2, RZ, 0x8, R16 ;  /* 0x00000008ff027819 */ /* 0x000fe20000011610 */
[----:B--2---:R-:W-:Y:S02]  /*90b0*/  IMAD.U32 R4, RZ, RZ, UR4 ;  /* 0x00000004ff047e24 */ /* 0x004fe4000f8e00ff */
[----:B0-----:R-:W-:-:S07]  /*90c0*/  IMAD.U32 R5, RZ, RZ, UR5 ;  /* 0x00000005ff057e24 */ /* 0x001fce000f8e00ff */
[----:B------:R-:W-:-:S07]  /*90d0*/  LEPC R20, `(.L_x_602) ;  /* 0x000000001014794e */ /* 0x000fce0000000000 */
[----:B-1----:R-:W-:Y:S05]  /*90e0*/  CALL.ABS.NOINC R8 ;  /* 0x0000000008007343 */ /* 0x002fea0003c00000 */
.L_x_602:
[----:B------:R-:W-:Y:S01]  /*90f0*/  LOP3.LUT R0, R2, 0xff, RZ, 0xc0, !PT ;  /* 0x000000ff02007812 */ /* 0x000fe200078ec0ff */
[----:B------:R-:W0:Y:S01]  /*9100*/  LDCU.64 UR4, c[0x4][0x10] ;  /* 0x01000200ff0477ac */ /* 0x000e220008000a00 */
[----:B------:R1:W2:Y:S01]  /*9110*/  LDC.64 R2, c[0x4][R18] ;  /* 0x0100000012027b82 */ /* 0x0002a20000000a00 */
[----:B------:R-:W-:Y:S01]  /*9120*/  IMAD.MOV.U32 R6, RZ, RZ, R23 ;  /* 0x000000ffff067224 */ /* 0x000fe200078e0017 */
[----:B------:R-:W-:Y:S01]  /*9130*/  MOV R7, R19 ;  /* 0x0000001300077202 */ /* 0x000fe20000000f00 */
[----:B------:R1:W-:Y:S01]  /*9140*/  STL [R1], R0 ;  /* 0x0000000001007387 */ /* 0x0003e20000100800 */
[----:B0-----:R-:W-:Y:S02]  /*9150*/  IMAD.U32 R4, RZ, RZ, UR4 ;  /* 0x00000004ff047e24 */ /* 0x001fe4000f8e00ff */
[----:B-1----:R-:W-:-:S07]  /*9160*/  IMAD.U32 R5, RZ, RZ, UR5 ;  /* 0x00000005ff057e24 */ /* 0x002fce000f8e00ff */
[----:B------:R-:W-:-:S07]  /*9170*/  LEPC R20, `(.L_x_603) ;  /* 0x000000001014794e */ /* 0x000fce0000000000 */
[----:B--2---:R-:W-:Y:S05]  /*9180*/  CALL.ABS.NOINC R2 ;  /* 0x0000000002007343 */ /* 0x004fea0003c00000 */
.L_x_603:
[----:B------:R-:W-:Y:S01]  /*9190*/  LOP3.LUT R16, R16, 0xff, RZ, 0xc0, !PT ;  /* 0x000000ff10107812 */ /* 0x000fe200078ec0ff */
[----:B------:R0:W1:Y:S01]  /*91a0*/  LDC.64 R2, c[0x4][R18] ;  /* 0x0100000012027b82 */ /* 0x0000620000000a00 */
[----:B------:R-:W2:Y:S01]  /*91b0*/  LDCU.64 UR4, c[0x4][0x10] ;  /* 0x01000200ff0477ac */ /* 0x000ea20008000a00 */
[----:B------:R-:W-:Y:S02]  /*91c0*/  IMAD.MOV.U32 R6, RZ, RZ, R23 ;  /* 0x000000ffff067224 */ /* 0x000fe400078e0017 */
[----:B------:R0:W-:Y:S01]  /*91d0*/  STL [R1], R16 ;  /* 0x0000001001007387 */ /* 0x0001e20000100800 */
[----:B------:R-:W-:Y:S02]  /*91e0*/  IMAD.MOV.U32 R7, RZ, RZ, R19 ;  /* 0x000000ffff077224 */ /* 0x000fe400078e0013 */
[----:B--2---:R-:W-:Y:S02]  /*91f0*/  IMAD.U32 R4, RZ, RZ, UR4 ;  /* 0x00000004ff047e24 */ /* 0x004fe4000f8e00ff */
[----:B0-----:R-:W-:-:S07]  /*9200*/  IMAD.U32 R5, RZ, RZ, UR5 ;  /* 0x00000005ff057e24 */ /* 0x001fce000f8e00ff */
[----:B------:R-:W-:-:S07]  /*9210*/  LEPC R20, `(.L_x_604) ;  /* 0x000000001014794e */ /* 0x000fce0000000000 */
[----:B-1----:R-:W-:Y:S05]  /*9220*/  CALL.ABS.NOINC R2 ;  /* 0x0000000002007343 */ /* 0x002fea0003c00000 */
.L_x_604:
[----:B------:R0:W1:Y:S01]  /*9230*/  LDC.64 R2, c[0x4][R18] ;  /* 0x0100000012027b82 */ /* 0x0000620000000a00 */
[----:B------:R-:W2:Y:S01]  /*9240*/  LDCU.64 UR4, c[0x4][0x18] ;  /* 0x01000300ff0477ac */ /* 0x000ea20008000a00 */
[----:B------:R-:W-:Y:S02]  /*9250*/  CS2R R6, SRZ ;  /* 0x0000000000067805 */ /* 0x000fe4000001ff00 */
[----:B--2---:R-:W-:Y:S01]  /*9260*/  MOV R4, UR4 ;  /* 0x0000000400047c02 */ /* 0x004fe20008000f00 */
[----:B0-----:R-:W-:-:S07]  /*9270*/  IMAD.U32 R5, RZ, RZ, UR5 ;  /* 0x00000005ff057e24 */ /* 0x001fce000f8e00ff */
[----:B------:R-:W-:-:S07]  /*9280*/  LEPC R20, `(.L_x_605) ;  /* 0x000000001014794e */ /* 0x000fce0000000000 */
[----:B-1----:R-:W-:Y:S05]  /*9290*/  CALL.ABS.NOINC R2 ;  /* 0x0000000002007343 */ /* 0x002fea0003c00000 */
.L_x_605:
[----:B------:R-:W0:Y:S01]  /*92a0*/  LDC.64 R18, c[0x4][R18] ;  /* 0x0100000012127b82 */ /* 0x000e220000000a00 */
[----:B------:R-:W1:Y:S01]  /*92b0*/  LDCU.64 UR4, c[0x4][0xe0] ;  /* 0x01001c00ff0477ac */ /* 0x000e620008000a00 */
[----:B------:R-:W-:Y:S01]  /*92c0*/  CS2R R6, SRZ ;  /* 0x0000000000067805 */ /* 0x000fe2000001ff00 */
[----:B-1----:R-:W-:Y:S02]  /*92d0*/  IMAD.U32 R4, RZ, RZ, UR4 ;  /* 0x00000004ff047e24 */ /* 0x002fe4000f8e00ff */
[----:B------:R-:W-:-:S07]  /*92e0*/  IMAD.U32 R5, RZ, RZ, UR5 ;  /* 0x00000005ff057e24 */ /* 0x000fce000f8e00ff */
[----:B------:R-:W-:-:S07]  /*92f0*/  LEPC R20, `(.L_x_606) ;  /* 0x000000001014794e */ /* 0x000fce0000000000 */
[----:B0-----:R-:W-:Y:S05]  /*9300*/  CALL.ABS.NOINC R18 ;  /* 0x0000000012007343 */ /* 0x001fea0003c00000 */
.L_x_606:
[----:B------:R-:W-:Y:S05]  /*9310*/  EXIT ;  /* 0x000000000000794d */ /* 0x000fea0003800000 */
.L_x_607:
        /* <DEDUP_REMOVED lines=14> */
.L_x_610:


//--------------------- .nv.global.init           --------------------------
	.section	.nv.global.init,"aw",@progbits
.nv.global.init:
	.type		$str$2,@object
	.size		$str$2,($str$1 - $str$2)
$str$2:
        /*0000*/ 	.byte	0x0a, 0x00
	.type		$str$1,@object
	.size		$str$1,($str - $str$1)
$str$1:
        /*0002*/ 	.byte	0x25, 0x2e, 0x32, 0x78, 0x20, 0x00
	.type		$str,@object
	.size		$str,($str$38 - $str)
$str:
        /*0008*/ 	.byte	0x48, 0x65, 0x78, 0x3a, 0x20, 0x30, 0x78, 0x00
	.type		$str$38,@object
	.size		$str$38,($str$36 - $str$38)
$str$38:
        /*0010*/ 	.byte	0x63, 0x75, 0x64, 0x61, 0x20, 0x5f, 0x5f, 0x66, 0x6c, 0x6f, 0x61, 0x74, 0x32, 0x6c, 0x6c, 0x5f
        /*0020*/ 	.byte	0x72, 0x75, 0x28, 0x29, 0x20, 0x69, 0x73, 0x3a, 0x20, 0x00
	.type		$str$36,@object
	.size		$str$36,($str$39 - $str$36)
$str$36:
        /*002a*/ 	.byte	0x63, 0x75, 0x64, 0x61, 0x20, 0x5f, 0x5f, 0x66, 0x6c, 0x6f, 0x61, 0x74, 0x32, 0x6c, 0x6c, 0x5f
        /*003a*/ 	.byte	0x72, 0x64, 0x28, 0x29, 0x20, 0x69, 0x73, 0x3a, 0x20, 0x00
	.type		$str$39,@object
	.size		$str$39,($str$37 - $str$39)
$str$39:
        /*0044*/ 	.byte	0x63, 0x75, 0x64, 0x61, 0x20, 0x5f, 0x5f, 0x66, 0x6c, 0x6f, 0x61, 0x74, 0x32, 0x6c, 0x6c, 0x5f
        /*0054*/ 	.byte	0x72, 0x7a, 0x28, 0x29, 0x20, 0x69, 0x73, 0x3a, 0x20, 0x00
	.type		$str$37,@object
	.size		$str$37,($str$50 - $str$37)
$str$37:
        /*005e*/ 	.byte	0x63, 0x75, 0x64, 0x61, 0x20, 0x5f, 0x5f, 0x66, 0x6c, 0x6f, 0x61, 0x74, 0x32, 0x6c, 0x6c, 0x5f
        /*006e*/ 	.byte	0x72, 0x6e, 0x28, 0x29, 0x20, 0x69, 0x73, 0x3a, 0x20, 0x00
	.type		$str$50,@object
	.size		$str$50,($str$18 - $str$50)
$str$50:
        /*0078*/ 	.byte	0x63, 0x75, 0x64, 0x61, 0x20, 0x5f, 0x5f, 0x69, 0x6e, 0x74, 0x5f, 0x61, 0x73, 0x5f, 0x66, 0x6c
        /*0088*/ 	.byte	0x6f, 0x61, 0x74, 0x28, 0x29, 0x20, 0x69, 0x73, 0x3a, 0x20, 0x00
	.type		$str$18,@object
	.size		$str$18,($str$42 - $str$18)
$str$18:
        /*0093*/ 	.byte	0x63, 0x75, 0x64, 0x61, 0x20, 0x5f, 0x5f, 0x64, 0x6f, 0x75, 0x62, 0x6c, 0x65, 0x32, 0x6c, 0x6f
        /*00a3*/ 	.byte	0x69, 0x6e, 0x74, 0x28, 0x29, 0x20, 0x69, 0x73, 0x3a, 0x20, 0x00
	.type		$str$42,@object
	.size		$str$42,($str$46 - $str$42)
$str$42:
        /*00ae*/ 	.byte	0x63, 0x75, 0x64, 0x61, 0x20, 0x5f, 0x5f, 0x66, 0x6c, 0x6f, 0x61, 0x74, 0x32, 0x75, 0x6c, 0x6c
        /*00be*/ 	.byte	0x5f, 0x72, 0x75, 0x28, 0x29, 0x20, 0x69, 0x73, 0x3a, 0x20, 0x00
	.type		$str$46,@object
	.size		$str$46,($str$14 - $str$46)
$str$46:
        /*00c9*/ 	.byte	0x63, 0x75, 0x64, 0x61, 0x20, 0x5f, 0x5f, 0x69, 0x6e, 0x74, 0x32, 0x66, 0x6c, 0x6f, 0x61, 0x74
        /*00d9*/ 	.byte	0x5f, 0x72, 0x64, 0x28, 0x29, 0x20, 0x69, 0x73, 0x3a, 0x20, 0x00
	.type		$str$14,@object
	.size		$str$14,($str$30 - $str$14)
$str$14:
        /*00e4*/ 	.byte	0x63, 0x75, 0x64, 0x61, 0x20, 0x5f, 0x5f, 0x64, 0x6f, 0x75, 0x62, 0x6c, 0x65, 0x32, 0x6c, 0x6c
        /*00f4*/ 	.byte	0x5f, 0x72, 0x64, 0x28, 0x29, 0x20, 0x69, 0x73, 0x3a, 0x20, 0x00
	.type		$str$30,@object
	.size		$str$30,($str$48 - $str$30)
$str$30:
        /*00ff*/ 	.byte	0x63, 0x75, 0x64, 0x61, 0x20, 0x5f, 0x5f, 0x66, 0x6c, 0x6f, 0x61, 0x74, 0x32, 0x69, 0x6e, 0x74
        /*010f*/ 	.byte	0x5f, 0x72, 0x75, 0x28, 0x29, 0x20, 0x69, 0x73, 0x3a, 0x20, 0x00
	.type		$str$48,@object
	.size		$str$48,($str$16 - $str$48)
$str$48:
        /*011a*/ 	.byte	0x63, 0x75, 0x64, 0x61, 0x20, 0x5f, 0x5f, 0x69, 0x6e, 0x74, 0x32, 0x66, 0x6c, 0x6f, 0x61, 0x74
        /*012a*/ 	.byte	0x5f, 0x72, 0x7a, 0x28, 0x29, 0x20, 0x69, 0x73, 0x3a, 0x20, 0x00
	.type		$str$16,@object
	.size		$str$16,($str$40 - $str$16)
$str$16:
        /*0135*/ 	.byte	0x63, 0x75, 0x64, 0x61, 0x20, 0x5f, 0x5f, 0x64, 0x6f, 0x75, 0x62, 0x6c, 0x65, 0x32, 0x6c, 0x6c
        /*0145*/ 	.byte	0x5f, 0x72, 0x75, 0x28, 0x29, 0x20, 0x69, 0x73, 0x3a, 0x20, 0x00
	.type		$str$40,@object
	.size		$str$40,($str$28 - $str$40)
$str$40:
        /*0150*/ 	.byte	0x63, 0x75, 0x64, 0x61, 0x20, 0x5f, 0x5f, 0x66, 0x6c, 0x6f, 0x61, 0x74, 0x32, 0x75, 0x6c, 0x6c
        /*0160*/ 	.byte	0x5f, 0x72, 0x64, 0x28, 0x29, 0x20, 0x69, 0x73, 0x3a, 0x20, 0x00
	.type		$str$28,@object
	.size		$str$28,($str$43 - $str$28)
$str$28:
        /*016b*/ 	.byte	0x63, 0x75, 0x64, 0x61, 0x20, 0x5f, 0x5f, 0x66, 0x6c, 0x6f, 0x61, 0x74, 0x32, 0x69, 0x6e, 0x74
        /*017b*/ 	.byte	0x5f, 0x72, 0x64, 0x28, 0x29, 0x20, 0x69, 0x73, 0x3a, 0x20, 0x00
	.type		$str$43,@object
	.size		$str$43,($str$47 - $str$43)
$str$43:
        /*0186*/ 	.byte	0x63, 0x75, 0x64, 0x61, 0x20, 0x5f, 0x5f, 0x66, 0x6c, 0x6f, 0x61, 0x74, 0x32, 0x75, 0x6c, 0x6c
        /*0196*/ 	.byte	0x5f, 0x72, 0x7a, 0x28, 0x29, 0x20, 0x69, 0x73, 0x3a, 0x20, 0x00
	.type		$str$47,@object
	.size		$str$47,($str$15 - $str$47)
$str$47:
        /*01a1*/ 	.byte	0x63, 0x75, 0x64, 0x61, 0x20, 0x5f, 0x5f, 0x69, 0x6e, 0x74, 0x32, 0x66, 0x6c, 0x6f, 0x61, 0x74
        /*01b1*/ 	.byte	0x5f, 0x72, 0x75, 0x28, 0x29, 0x20, 0x69, 0x73, 0x3a, 0x20, 0x00
	.type		$str$15,@object
	.size		$str$15,($str$31 - $str$15)
$str$15:
        /*01bc*/ 	.byte	0x63, 0x75, 0x64, 0x61, 0x20, 0x5f, 0x5f, 0x64, 0x6f, 0x75, 0x62, 0x6c, 0x65, 0x32, 0x6c, 0x6c
        /*01cc*/ 	.byte	0x5f, 0x72, 0x6e, 0x28, 0x29, 0x20, 0x69, 0x73, 0x3a, 0x20, 0x00
	.type		$str$31,@object
	.size		$str$31,($str$17 - $str$31)
$str$31:
        /*01d7*/ 	.byte	0x63, 0x75, 0x64, 0x61, 0x20, 0x5f, 0x5f, 0x66, 0x6c, 0x6f, 0x61, 0x74, 0x32, 0x69, 0x6e, 0x74
        /*01e7*/ 	.byte	0x5f, 0x72, 0x7a, 0x28, 0x29, 0x20, 0x69, 0x73, 0x3a, 0x20, 0x00
	.type		$str$17,@object
	.size		$str$17,($str$41 - $str$17)
$str$17:
        /*01f2*/ 	.byte	0x63, 0x75, 0x64, 0x61, 0x20, 0x5f, 0x5f, 0x64, 0x6f, 0x75, 0x62, 0x6c, 0x65, 0x32, 0x6c, 0x6c
        /*0202*/ 	.byte	0x5f, 0x72, 0x7a, 0x28, 0x29, 0x20, 0x69, 0x73, 0x3a, 0x20, 0x00
	.type		$str$41,@object
	.size		$str$41,($str$9 - $str$41)
$str$41:
        /*020d*/ 	.byte	0x63, 0x75, 0x64, 0x61, 0x20, 0x5f, 0x5f, 0x66, 0x6c, 0x6f, 0x61, 0x74, 0x32, 0x75, 0x6c, 0x6c
        /*021d*/ 	.byte	0x5f, 0x72, 0x6e, 0x28, 0x29, 0x20, 0x69, 0x73, 0x3a, 0x20, 0x00
	.type		$str$9,@object
	.size		$str$9,($str$45 - $str$9)
$str$9:
        /*0228*/ 	.byte	0x63, 0x75, 0x64, 0x61, 0x20, 0x5f, 0x5f, 0x64, 0x6f, 0x75, 0x62, 0x6c, 0x65, 0x32, 0x68, 0x69
        /*0238*/ 	.byte	0x69, 0x6e, 0x74, 0x28, 0x29, 0x20, 0x69, 0x73, 0x3a, 0x20, 0x00
	.type		$str$45,@object
	.size		$str$45,($str$29 - $str$45)
$str$45:
        /*0243*/ 	.byte	0x63, 0x75, 0x64, 0x61, 0x20, 0x5f, 0x5f, 0x69, 0x6e, 0x74, 0x32, 0x66, 0x6c, 0x6f, 0x61, 0x74
        /*0253*/ 	.byte	0x5f, 0x72, 0x6e, 0x28, 0x29, 0x20, 0x69, 0x73, 0x3a, 0x20, 0x00
	.type		$str$29,@object
	.size		$str$29,($str$34 - $str$29)
$str$29:
        /*025e*/ 	.byte	0x63, 0x75, 0x64, 0x61, 0x20, 0x5f, 0x5f, 0x66, 0x6c, 0x6f, 0x61, 0x74, 0x32, 0x69, 0x6e, 0x74
        /*026e*/ 	.byte	0x5f, 0x72, 0x6e, 0x28, 0x29, 0x20, 0x69, 0x73, 0x3a, 0x20, 0x00
	.type		$str$34,@object
	.size		$str$34,($str$10 - $str$34)
$str$34:
        /*0279*/ 	.byte	0x63, 0x75, 0x64, 0x61, 0x20, 0x5f, 0x5f, 0x66, 0x6c, 0x6f, 0x61, 0x74, 0x32, 0x75, 0x69, 0x6e
        /*0289*/ 	.byte	0x74, 0x5f, 0x72, 0x75, 0x28, 0x29, 0x20, 0x69, 0x73, 0x3a, 0x20, 0x00
	.type		$str$10,@object
	.size		$str$10,($str$26 - $str$10)
$str$10:
        /*0295*/ 	.byte	0x63, 0x75, 0x64, 0x61, 0x20, 0x5f, 0x5f, 0x64, 0x6f, 0x75, 0x62, 0x6c, 0x65, 0x32, 0x69, 0x6e
        /*02a5*/ 	.byte	0x74, 0x5f, 0x72, 0x64, 0x28, 0x29, 0x20, 0x69, 0x73, 0x3a, 0x20, 0x00
	.type		$str$26,@object
	.size		$str$26,($str$32 - $str$26)
$str$26:
        /*02b1*/ 	.byte	0x63, 0x75, 0x64, 0x61, 0x20, 0x5f, 0x5f, 0x64, 0x6f, 0x75, 0x62, 0x6c, 0x65, 0x32, 0x75, 0x6c
        /*02c1*/ 	.byte	0x6c, 0x5f, 0x72, 0x7a, 0x28, 0x29, 0x20, 0x69, 0x73, 0x3a, 0x20, 0x00
	.type		$str$32,@object
	.size		$str$32,($str$24 - $str$32)
$str$32:
        /*02cd*/ 	.byte	0x63, 0x75, 0x64, 0x61, 0x20, 0x5f, 0x5f, 0x66, 0x6c, 0x6f, 0x61, 0x74, 0x32, 0x75, 0x69, 0x6e
        /*02dd*/ 	.byte	0x74, 0x5f, 0x72, 0x64, 0x28, 0x29, 0x20, 0x69, 0x73, 0x3a, 0x20, 0x00
	.type		$str$24,@object
	.size		$str$24,($str$12 - $str$24)
$str$24:
        /*02e9*/ 	.byte	0x63, 0x75, 0x64, 0x61, 0x20, 0x5f, 0x5f, 0x64, 0x6f, 0x75, 0x62, 0x6c, 0x65, 0x32, 0x75, 0x6c
        /*02f9*/ 	.byte	0x6c, 0x5f, 0x72, 0x6e, 0x28, 0x29, 0x20, 0x69, 0x73, 0x3a, 0x20, 0x00
	.type		$str$12,@object
	.size		$str$12,($str$35 - $str$12)
$str$12:
        /*0305*/ 	.byte	0x63, 0x75, 0x64, 0x61, 0x20, 0x5f, 0x5f, 0x64, 0x6f, 0x75, 0x62, 0x6c, 0x65, 0x32, 0x69, 0x6e
        /*0315*/ 	.byte	0x74, 0x5f, 0x72, 0x75, 0x28, 0x29, 0x20, 0x69, 0x73, 0x3a, 0x20, 0x00
	.type		$str$35,@object
	.size		$str$35,($str$11 - $str$35)
$str$35:
        /*0321*/ 	.byte	0x63, 0x75, 0x64, 0x61, 0x20, 0x5f, 0x5f, 0x66, 0x6c, 0x6f, 0x61, 0x74, 0x32, 0x75, 0x69, 0x6e
        /*0331*/ 	.byte	0x74, 0x5f, 0x72, 0x7a, 0x28, 0x29, 0x20, 0x69, 0x73, 0x3a, 0x20, 0x00
	.type		$str$11,@object
	.size		$str$11,($str$23 - $str$11)
$str$11:
        /*033d*/ 	.byte	0x63, 0x75, 0x64, 0x61, 0x20, 0x5f, 0x5f, 0x64, 0x6f, 0x75, 0x62, 0x6c, 0x65, 0x32, 0x69, 0x6e
        /*034d*/ 	.byte	0x74, 0x5f, 0x72, 0x6e, 0x28, 0x29, 0x20, 0x69, 0x73, 0x3a, 0x20, 0x00
	.type		$str$23,@object
	.size		$str$23,($str$33 - $str$23)
$str$23:
        /*0359*/ 	.byte	0x63, 0x75, 0x64, 0x61, 0x20, 0x5f, 0x5f, 0x64, 0x6f, 0x75, 0x62, 0x6c, 0x65, 0x32, 0x75, 0x6c
        /*0369*/ 	.byte	0x6c, 0x5f, 0x72, 0x64, 0x28, 0x29, 0x20, 0x69, 0x73, 0x3a, 0x20, 0x00
	.type		$str$33,@object
	.size		$str$33,($str$49 - $str$33)
$str$33:
        /*0375*/ 	.byte	0x63, 0x75, 0x64, 0x61, 0x20, 0x5f, 0x5f, 0x66, 0x6c, 0x6f, 0x61, 0x74, 0x32, 0x75, 0x69, 0x6e
        /*0385*/ 	.byte	0x74, 0x5f, 0x72, 0x6e, 0x28, 0x29, 0x20, 0x69, 0x73, 0x3a, 0x20, 0x00
	.type		$str$49,@object
	.size		$str$49,($str$25 - $str$49)
$str$49:
        /*0391*/ 	.byte	0x63, 0x75, 0x64, 0x61, 0x20, 0x5f, 0x5f, 0x69, 0x6e, 0x74, 0x32, 0x64, 0x6f, 0x75, 0x62, 0x6c
        /*03a1*/ 	.byte	0x65, 0x5f, 0x72, 0x6e, 0x28, 0x29, 0x20, 0x69, 0x73, 0x3a, 0x20, 0x00
	.type		$str$25,@object
	.size		$str$25,($str$13 - $str$25)
$str$25:
        /*03ad*/ 	.byte	0x63, 0x75, 0x64, 0x61, 0x20, 0x5f, 0x5f, 0x64, 0x6f, 0x75, 0x62, 0x6c, 0x65, 0x32, 0x75, 0x6c
        /*03bd*/ 	.byte	0x6c, 0x5f, 0x72, 0x75, 0x28, 0x29, 0x20, 0x69, 0x73, 0x3a, 0x20, 0x00
	.type		$str$13,@object
	.size		$str$13,($str$22 - $str$13)
$str$13:
        /*03c9*/ 	.byte	0x63, 0x75, 0x64, 0x61, 0x20, 0x5f, 0x5f, 0x64, 0x6f, 0x75, 0x62, 0x6c, 0x65, 0x32, 0x69, 0x6e
        /*03d9*/ 	.byte	0x74, 0x5f, 0x72, 0x7a, 0x28, 0x29, 0x20, 0x69, 0x73, 0x3a, 0x20, 0x00
	.type		$str$22,@object
	.size		$str$22,($str$20 - $str$22)
$str$22:
        /*03e5*/ 	.byte	0x63, 0x75, 0x64, 0x61, 0x20, 0x5f, 0x5f, 0x64, 0x6f, 0x75, 0x62, 0x6c, 0x65, 0x32, 0x75, 0x69
        /*03f5*/ 	.byte	0x6e, 0x74, 0x5f, 0x72, 0x7a, 0x28, 0x29, 0x20, 0x69, 0x73, 0x3a, 0x20, 0x00
	.type		$str$20,@object
	.size		$str$20,($str$19 - $str$20)
$str$20:
        /*0402*/ 	.byte	0x63, 0x75, 0x64, 0x61, 0x20, 0x5f, 0x5f, 0x64, 0x6f, 0x75, 0x62, 0x6c, 0x65, 0x32, 0x75, 0x69
        /*0412*/ 	.byte	0x6e, 0x74, 0x5f, 0x72, 0x6e, 0x28, 0x29, 0x20, 0x69, 0x73, 0x3a, 0x20, 0x00
	.type		$str$19,@object
	.size		$str$19,($str$21 - $str$19)
$str$19:
        /*041f*/ 	.byte	0x63, 0x75, 0x64, 0x61, 0x20, 0x5f, 0x5f, 0x64, 0x6f, 0x75, 0x62, 0x6c, 0x65, 0x32, 0x75, 0x69
        /*042f*/ 	.byte	0x6e, 0x74, 0x5f, 0x72, 0x64, 0x28, 0x29, 0x20, 0x69, 0x73, 0x3a, 0x20, 0x00
	.type		$str$21,@object
	.size		$str$21,($str$6 - $str$21)
$str$21:
        /*043c*/ 	.byte	0x63, 0x75, 0x64, 0x61, 0x20, 0x5f, 0x5f, 0x64, 0x6f, 0x75, 0x62, 0x6c, 0x65, 0x32, 0x75, 0x69
        /*044c*/ 	.byte	0x6e, 0x74, 0x5f, 0x72, 0x75, 0x28, 0x29, 0x20, 0x69, 0x73, 0x3a, 0x20, 0x00
	.type		$str$6,@object
	.size		$str$6,($str$8 - $str$6)
$str$6:
        /*0459*/ 	.byte	0x63, 0x75, 0x64, 0x61, 0x20, 0x5f, 0x5f, 0x64, 0x6f, 0x75, 0x62, 0x6c, 0x65, 0x32, 0x66, 0x6c
        /*0469*/ 	.byte	0x6f, 0x61, 0x74, 0x5f, 0x72, 0x6e, 0x28, 0x29, 0x20, 0x69, 0x73, 0x3a, 0x20, 0x00
	.type		$str$8,@object
	.size		$str$8,($str$7 - $str$8)
$str$8:
        /*0477*/ 	.byte	0x63, 0x75, 0x64, 0x61, 0x20, 0x5f, 0x5f, 0x64, 0x6f, 0x75, 0x62, 0x6c, 0x65, 0x32, 0x66, 0x6c
        /*0487*/ 	.byte	0x6f, 0x61, 0x74, 0x5f, 0x72, 0x7a, 0x28, 0x29, 0x20, 0x69, 0x73, 0x3a, 0x20, 0x00
	.type		$str$7,@object
	.size		$str$7,($str$5 - $str$7)
$str$7:
        /*0495*/ 	.byte	0x63, 0x75, 0x64, 0x61, 0x20, 0x5f, 0x5f, 0x64, 0x6f, 0x75, 0x62, 0x6c, 0x65, 0x32, 0x66, 0x6c
        /*04a5*/ 	.byte	0x6f, 0x61, 0x74, 0x5f, 0x72, 0x75, 0x28, 0x29, 0x20, 0x69, 0x73, 0x3a, 0x20, 0x00
	.type		$str$5,@object
	.size		$str$5,($str$4 - $str$5)
$str$5:
        /*04b3*/ 	.byte	0x63, 0x75, 0x64, 0x61, 0x20, 0x5f, 0x5f, 0x64, 0x6f, 0x75, 0x62, 0x6c, 0x65, 0x32, 0x66, 0x6c
        /*04c3*/ 	.byte	0x6f, 0x61, 0x74, 0x5f, 0x72, 0x64, 0x28, 0x29, 0x20, 0x69, 0x73, 0x3a, 0x20, 0x00
	.type		$str$4,@object
	.size		$str$4,($str$44 - $str$4)
$str$4:
        /*04d1*/ 	.byte	0x74, 0x68, 0x65, 0x20, 0x6e, 0x75, 0x6d, 0x62, 0x65, 0x72, 0x27, 0x73, 0x20, 0x6f, 0x72, 0x69
        /*04e1*/ 	.byte	0x67, 0x69, 0x6e, 0x61, 0x6c, 0x20, 0x62, 0x69, 0x74, 0x73, 0x20, 0x69, 0x73, 0x3a, 0x20, 0x00
	.type		$str$44,@object
	.size		$str$44,($str$3 - $str$44)
$str$44:
        /*04f1*/ 	.byte	0x74, 0x68, 0x65, 0x20, 0x6e, 0x75, 0x6d, 0x62, 0x65, 0x72, 0x27, 0x73, 0x20, 0x6f, 0x72, 0x69
        /*0501*/ 	.byte	0x67, 0x69, 0x6e, 0x61, 0x6c, 0x20, 0x76, 0x61, 0x6c, 0x75, 0x65, 0x20, 0x69, 0x73, 0x3a, 0x20
        /*0511*/ 	.byte	0x25, 0x64, 0x0a, 0x00
	.type		$str$3,@object
	.size		$str$3,($str$51 - $str$3)
$str$3:
        /*0515*/ 	.byte	0x74, 0x68, 0x65, 0x20, 0x6e, 0x75, 0x6d, 0x62, 0x65, 0x72, 0x27, 0x73, 0x20, 0x6f, 0x72, 0x69
        /*0525*/ 	.byte	0x67, 0x69, 0x6e, 0x61, 0x6c, 0x20, 0x76, 0x61, 0x6c, 0x75, 0x65, 0x20, 0x69, 0x73, 0x3a, 0x20
        /*0535*/ 	.byte	0x25, 0x2e, 0x31, 0x38, 0x66, 0x0a, 0x00
	.type		$str$51,@object
	.size		$str$51,($str$27 - $str$51)
$str$51:
        /*053c*/ 	.byte	0x3d, 0x3d, 0x3d, 0x3d, 0x3d, 0x3d, 0x3d, 0x3d, 0x3d, 0x3d, 0x3d, 0x3d, 0x3d, 0x3d, 0x3d, 0x3d
        /*054c*/ 	.byte	0x3d, 0x3d, 0x3d, 0x3d, 0x3d, 0x3d, 0x3d, 0x3d, 0x3d, 0x3d, 0x3d, 0x3d, 0x3d, 0x3d, 0x3d, 0x3d
        /*055c*/ 	.byte	0x3d, 0x3d, 0x3d, 0x3d, 0x3d, 0x3d, 0x3d, 0x3d, 0x3d, 0x3d, 0x3d, 0x3d, 0x3d, 0x3d, 0x3d, 0x3d
        /*056c*/ 	.byte	0x3d, 0x3d, 0x3d, 0x3d, 0x3d, 0x3d, 0x3d, 0x3d, 0x3d, 0x0a, 0x00
	.type		$str$27,@object
	.size		$str$27,(.L_27 - $str$27)
$str$27:
        /*0577*/ 	.byte	0x3d, 0x3d, 0x3d, 0x3d, 0x3d, 0x3d, 0x3d, 0x3d, 0x3d, 0x3d, 0x3d, 0x3d, 0x3d, 0x3d, 0x3d, 0x3d
        /*0587*/ 	.byte	0x3d, 0x3d, 0x3d, 0x3d, 0x3d, 0x3d, 0x3d, 0x3d, 0x3d, 0x3d, 0x3d, 0x3d, 0x3d, 0x3d, 0x3d, 0x3d
        /*0597*/ 	.byte	0x3d, 0x3d, 0x3d, 0x3d, 0x3d, 0x3d, 0x3d, 0x3d, 0x3d, 0x3d, 0x3d, 0x3d, 0x3d, 0x3d, 0x3d, 0x3d
        /*05a7*/ 	.byte	0x3d, 0x3d, 0x3d, 0x3d, 0x3d, 0x3d, 0x3d, 0x3d, 0x3d, 0x3d, 0x3d, 0x3d, 0x3d, 0x3d, 0x3d, 0x3d
        /*05b7*/ 	.byte	0x3d, 0x3d, 0x3d, 0x0a, 0x00
.L_27:


//--------------------- .nv.shared.reserved.0     --------------------------
	.section	.nv.shared.reserved.0,"aw",@nobits
	.weak		__nv_reservedSMEM_offset_0_alias
	.size		__nv_reservedSMEM_offset_0_alias, 0, 64
	.other		__nv_reservedSMEM_offset_0_alias,@"STO_CUDA_RESERVED_SHARED STV_DEFAULT"
__nv_reservedSMEM_offset_0_alias:
	.zero		0
	.zero		64


//--------------------- .nv.constant0._Z18test_int_type_casti --------------------------
	.section	.nv.constant0._Z18test_int_type_casti,"a",@progbits
	.sectionflags	@""
	.align	4
.nv.constant0._Z18test_int_type_casti:
	.zero		900


//--------------------- .nv.constant0._Z20test_float_type_castf --------------------------
	.section	.nv.constant0._Z20test_float_type_castf,"a",@progbits
	.sectionflags	@""
	.align	4
.nv.constant0._Z20test_float_type_castf:
	.zero		900


//--------------------- .nv.constant0._Z21test_double_type_castd --------------------------
	.section	.nv.constant0._Z21test_double_type_castd,"a",@progbits
	.sectionflags	@""
	.align	4
.nv.constant0._Z21test_double_type_castd:
	.zero		904


//--------------------- SYMBOLS --------------------------

	.type		.nv.reservedSmem.offset0,@object
	.size		.nv.reservedSmem.offset0,0x4
	.type		vprintf,@function
